	.target	sm_90a

	.elftype	@"ET_EXEC"


//--------------------- .note.nv.tkinfo           --------------------------
	.section	.note.nv.tkinfo,"",@"SHT_NOTE"
	.sectionflags	@"SHF_NOTE_NV_TKINFO"
	.tkinfo
        /*0018*/ 	.word	0x00000002
        /*0030*/ 	.string	""
        /*0030*/ 	.string	"ptxas"
        /*0030*/ 	.string	"Cuda compilation tools, release 13.0, V13.0.88"
        /*0030*/ 	.string	"Build cuda_13.0.r13.0/compiler.36424714_0"
        /*0030*/ 	.string	"-v  -suppress-debug-info  -lineinfo  -arch sm_90a "



//--------------------- .note.nv.cuinfo           --------------------------
	.section	.note.nv.cuinfo,"",@"SHT_NOTE"
	.sectionflags	@"SHF_NOTE_NV_CUINFO"
        /*0018*/ 	.short	0x0002
        /*001a*/ 	.short	0x005a
        /*001c*/ 	.short	0x0082
	.zero		2


//--------------------- .nv.info                  --------------------------
	.section	.nv.info,"",@"SHT_CUDA_INFO"
	.align	4


	//----- nvinfo : EIATTR_REGCOUNT
	.align		4
        /*0000*/ 	.byte	0x04, 0x2f
        /*0002*/ 	.short	(.L_1 - .L_0)
	.align		4
.L_0:
        /*0004*/ 	.word	index@(matmul_kernel)
        /*0008*/ 	.word	0x00000020


	//----- nvinfo : EIATTR_FRAME_SIZE
	.align		4
.L_1:
        /*000c*/ 	.byte	0x04, 0x11
        /*000e*/ 	.short	(.L_3 - .L_2)
	.align		4
.L_2:
        /*0010*/ 	.word	index@(matmul_kernel)
        /*0014*/ 	.word	0x00004458


	//----- nvinfo : EIATTR_MIN_STACK_SIZE
	.align		4
.L_3:
        /*0018*/ 	.byte	0x04, 0x12
        /*001a*/ 	.short	(.L_5 - .L_4)
	.align		4
.L_4:
        /*001c*/ 	.word	index@(matmul_kernel)
        /*0020*/ 	.word	0x00004458
.L_5:


//--------------------- .nv.compat                --------------------------
	.section	.nv.compat,"",@"SHT_CUDA_COMPAT_INFO"
	.align	4
        /*0000*/ 	.byte	0x02, 0x09, 0x01, 0x00, 0x02, 0x02, 0x02, 0x00, 0x02, 0x05, 0x05, 0x00, 0x03, 0x07, 0x01, 0x01
        /*0010*/ 	.byte	0x02, 0x03, 0x00, 0x00, 0x02, 0x06, 0x01, 0x00, 0x04, 0x0b, 0x08, 0x00, 0x00, 0x00, 0x00, 0x00
        /*0020*/ 	.byte	0x00, 0x00, 0x00, 0x00


//--------------------- .nv.info.matmul_kernel    --------------------------
	.section	.nv.info.matmul_kernel,"",@"SHT_CUDA_INFO"
	.sectionflags	@""
	.align	4


	//----- nvinfo : EIATTR_CUDA_API_VERSION
	.align		4
        /*0000*/ 	.byte	0x04, 0x37
        /*0002*/ 	.short	(.L_7 - .L_6)
.L_6:
        /*0004*/ 	.word	0x00000082


	//----- nvinfo : EIATTR_KPARAM_INFO
	.align		4
.L_7:
        /*0008*/ 	.byte	0x04, 0x17
        /*000a*/ 	.short	(.L_9 - .L_8)
.L_8:
        /*000c*/ 	.word	0x00000000
        /*0010*/ 	.short	0x000d
        /*0012*/ 	.short	0x0048
        /*0014*/ 	.byte	0x00, 0xf4, 0x21, 0x00


	//----- nvinfo : EIATTR_KPARAM_INFO
	.align		4
.L_9:
        /*0018*/ 	.byte	0x04, 0x17
        /*001a*/ 	.short	(.L_11 - .L_10)
.L_10:
        /*001c*/ 	.word	0x00000000
        /*0020*/ 	.short	0x000c
        /*0022*/ 	.short	0x0040
        /*0024*/ 	.byte	0x00, 0xf4, 0x21, 0x00


	//----- nvinfo : EIATTR_KPARAM_INFO
	.align		4
.L_11:
        /*0028*/ 	.byte	0x04, 0x17
        /*002a*/ 	.short	(.L_13 - .L_12)
.L_12:
        /*002c*/ 	.word	0x00000000
        /*0030*/ 	.short	0x000b
        /*0032*/ 	.short	0x0038
        /*0034*/ 	.byte	0x00, 0xf0, 0x11, 0x00


	//----- nvinfo : EIATTR_KPARAM_INFO
	.align		4
.L_13:
        /*0038*/ 	.byte	0x04, 0x17
        /*003a*/ 	.short	(.L_15 - .L_14)
.L_14:
        /*003c*/ 	.word	0x00000000
        /*0040*/ 	.short	0x000a
        /*0042*/ 	.short	0x0034
        /*0044*/ 	.byte	0x00, 0xf0, 0x11, 0x00


	//----- nvinfo : EIATTR_KPARAM_INFO
	.align		4
.L_15:
        /*0048*/ 	.byte	0x04, 0x17
        /*004a*/ 	.short	(.L_17 - .L_16)
.L_16:
        /*004c*/ 	.word	0x00000000
        /*0050*/ 	.short	0x0009
        /*0052*/ 	.short	0x0030
        /*0054*/ 	.byte	0x00, 0xf0, 0x11, 0x00


	//----- nvinfo : EIATTR_KPARAM_INFO
	.align		4
.L_17:
        /*0058*/ 	.byte	0x04, 0x17
        /*005a*/ 	.short	(.L_19 - .L_18)
.L_18:
        /*005c*/ 	.word	0x00000000
        /*0060*/ 	.short	0x0008
        /*0062*/ 	.short	0x002c
        /*0064*/ 	.byte	0x00, 0xf0, 0x11, 0x00


	//----- nvinfo : EIATTR_KPARAM_INFO
	.align		4
.L_19:
        /*0068*/ 	.byte	0x04, 0x17
        /*006a*/ 	.short	(.L_21 - .L_20)
.L_20:
        /*006c*/ 	.word	0x00000000
        /*0070*/ 	.short	0x0007
        /*0072*/ 	.short	0x0028
        /*0074*/ 	.byte	0x00, 0xf0, 0x11, 0x00


	//----- nvinfo : EIATTR_KPARAM_INFO
	.align		4
.L_21:
        /*0078*/ 	.byte	0x04, 0x17
        /*007a*/ 	.short	(.L_23 - .L_22)
.L_22:
        /*007c*/ 	.word	0x00000000
        /*0080*/ 	.short	0x0006
        /*0082*/ 	.short	0x0024
        /*0084*/ 	.byte	0x00, 0xf0, 0x11, 0x00


	//----- nvinfo : EIATTR_KPARAM_INFO
	.align		4
.L_23:
        /*0088*/ 	.byte	0x04, 0x17
        /*008a*/ 	.short	(.L_25 - .L_24)
.L_24:
        /*008c*/ 	.word	0x00000000
        /*0090*/ 	.short	0x0005
        /*0092*/ 	.short	0x0020
        /*0094*/ 	.byte	0x00, 0xf0, 0x11, 0x00


	//----- nvinfo : EIATTR_KPARAM_INFO
	.align		4
.L_25:
        /*0098*/ 	.byte	0x04, 0x17
        /*009a*/ 	.short	(.L_27 - .L_26)
.L_26:
        /*009c*/ 	.word	0x00000000
        /*00a0*/ 	.short	0x0004
        /*00a2*/ 	.short	0x001c
        /*00a4*/ 	.byte	0x00, 0xf0, 0x11, 0x00


	//----- nvinfo : EIATTR_KPARAM_INFO
	.align		4
.L_27:
        /*00a8*/ 	.byte	0x04, 0x17
        /*00aa*/ 	.short	(.L_29 - .L_28)
.L_28:
        /*00ac*/ 	.word	0x00000000
        /*00b0*/ 	.short	0x0003
        /*00b2*/ 	.short	0x0018
        /*00b4*/ 	.byte	0x00, 0xf0, 0x11, 0x00


	//----- nvinfo : EIATTR_KPARAM_INFO
	.align		4
.L_29:
        /*00b8*/ 	.byte	0x04, 0x17
        /*00ba*/ 	.short	(.L_31 - .L_30)
.L_30:
        /*00bc*/ 	.word	0x00000000
        /*00c0*/ 	.short	0x0002
        /*00c2*/ 	.short	0x0010
        /*00c4*/ 	.byte	0x00, 0xf4, 0x21, 0x00


	//----- nvinfo : EIATTR_KPARAM_INFO
	.align		4
.L_31:
        /*00c8*/ 	.byte	0x04, 0x17
        /*00ca*/ 	.short	(.L_33 - .L_32)
.L_32:
        /*00cc*/ 	.word	0x00000000
        /*00d0*/ 	.short	0x0001
        /*00d2*/ 	.short	0x0008
        /*00d4*/ 	.byte	0x00, 0xf4, 0x21, 0x00


	//----- nvinfo : EIATTR_KPARAM_INFO
	.align		4
.L_33:
        /*00d8*/ 	.byte	0x04, 0x17
        /*00da*/ 	.short	(.L_35 - .L_34)
.L_34:
        /*00dc*/ 	.word	0x00000000
        /*00e0*/ 	.short	0x0000
        /*00e2*/ 	.short	0x0000
        /*00e4*/ 	.byte	0x00, 0xf4, 0x21, 0x00


	//----- nvinfo : EIATTR_SPARSE_MMA_MASK
	.align		4
.L_35:
        /*00e8*/ 	.byte	0x03, 0x50
        /*00ea*/ 	.short	0x0000


	//----- nvinfo : EIATTR_MAXREG_COUNT
	.align		4
        /*00ec*/ 	.byte	0x03, 0x1b
        /*00ee*/ 	.short	0x00ff


	//----- nvinfo : EIATTR_NUM_BARRIERS
	.align		4
        /*00f0*/ 	.byte	0x02, 0x4c
        /*00f2*/ 	.byte	0x01
	.zero		1


	//----- nvinfo : EIATTR_ANNOTATIONS
	.align		4
        /*00f4*/ 	.byte	0x04, 0x55
        /*00f6*/ 	.short	(.L_37 - .L_36)


	//   ....[0]....
.L_36:
        /*00f8*/ 	.word	0x00000001
        /*00fc*/ 	.byte	0x10, 0x05, 0x00, 0x00, 0x01, 0x00, 0x00, 0x00, 0x40, 0x05, 0x00, 0x00, 0x01, 0x00, 0x00, 0x00
        /* <DEDUP_REMOVED lines=1015> */
        /*407c*/ 	.byte	0xe0, 0x57, 0x01, 0x00, 0x01, 0x00, 0x00, 0x00, 0xf0, 0x57, 0x01, 0x00


	//----- nvinfo : EIATTR_MERCURY_ISA_VERSION
	.align		4
.L_37:
        /*4088*/ 	.byte	0x03, 0x5f
        /*408a*/ 	.short	0x0101


	//----- nvinfo : EIATTR_EXIT_INSTR_OFFSETS
	.align		4
        /*408c*/ 	.byte	0x04, 0x1c
        /*408e*/ 	.short	(.L_39 - .L_38)


	//   ....[0]....
.L_38:
        /*4090*/ 	.word	0x0008ca90


	//   ....[1]....
        /*4094*/ 	.word	0x0008cac0


	//----- nvinfo : EIATTR_REQNTID
	.align		4
.L_39:
        /*4098*/ 	.byte	0x04, 0x10
        /*409a*/ 	.short	(.L_41 - .L_40)
.L_40:
        /*409c*/ 	.word	0x00000040
        /*40a0*/ 	.word	0x00000001
        /*40a4*/ 	.word	0x00000001


	//----- nvinfo : EIATTR_CBANK_PARAM_SIZE
	.align		4
.L_41:
        /*40a8*/ 	.byte	0x03, 0x19
        /*40aa*/ 	.short	0x0050


	//----- nvinfo : EIATTR_PARAM_CBANK
	.align		4
        /*40ac*/ 	.byte	0x04, 0x0a
        /*40ae*/ 	.short	(.L_43 - .L_42)
	.align		4
.L_42:
        /*40b0*/ 	.word	index@(.nv.constant0.matmul_kernel)
        /*40b4*/ 	.short	0x0210
        /*40b6*/ 	.short	0x0050


	//----- nvinfo : EIATTR_SW_WAR
	.align		4
.L_43:
        /*40b8*/ 	.byte	0x04, 0x36
        /*40ba*/ 	.short	(.L_45 - .L_44)
.L_44:
        /*40bc*/ 	.word	0x00000008
.L_45:


//--------------------- .nv.callgraph             --------------------------
	.section	.nv.callgraph,"",@"SHT_CUDA_CALLGRAPH"
	.align	4
	.sectionentsize	8
	.align		4
        /*0000*/ 	.word	0x00000000
	.align		4
        /*0004*/ 	.word	0xffffffff
	.align		4
        /*0008*/ 	.word	0x00000000
	.align		4
        /*000c*/ 	.word	0xfffffffe
	.align		4
        /*0010*/ 	.word	0x00000000
	.align		4
        /*0014*/ 	.word	0xfffffffd
	.align		4
        /*0018*/ 	.word	0x00000000
	.align		4
        /*001c*/ 	.word	0xfffffffc


//--------------------- .text.matmul_kernel       --------------------------
	.section	.text.matmul_kernel,"ax",@progbits
	.align	128
        .global         matmul_kernel
        .type           matmul_kernel,@function
        .size           matmul_kernel,(.L_x_4 - matmul_kernel)
        .other          matmul_kernel,@"STO_CUDA_ENTRY STV_DEFAULT"
matmul_kernel:
.text.matmul_kernel:
[----:B------:R-:W0:Y:S08]  /*0000*/  LDC R1, c[0x0][0x28] ;  /* 0x00000a00ff017b82 */ /* 0x000e300000000800 */
[----:B------:R-:W1:Y:S01]  /*0010*/  LDC.64 R2, c[0x0][0x228] ;  /* 0x00008a00ff027b82 */ /* 0x000e620000000a00 */
[----:B0-----:R-:W-:Y:S01]  /*0020*/  VIADD R1, R1, 0xffffbba8 ;  /* 0xffffbba801017836 */ /* 0x001fe20000000000 */
[----:B------:R-:W0:Y:S01]  /*0030*/  S2R R14, SR_TID.X ;  /* 0x00000000000e7919 */ /* 0x000e220000002100 */
[----:B------:R-:W-:Y:S01]  /*0040*/  UMOV UR4, 0x400 ;  /* 0x0000040000047882 */ /* 0x000fe20000000000 */
[----:B------:R-:W-:-:S04]  /*0050*/  ULDC.64 UR46, c[0x0][0x208] ;  /* 0x00008200002e7ab9 */ /* 0x000fc80000000a00 */
[----:B------:R-:W2:Y:S01]  /*0060*/  S2UR UR5, SR_CgaCtaId ;  /* 0x00000000000579c3 */ /* 0x000ea20000008800 */
[----:B-1----:R-:W-:-:S05]  /*0070*/  VIADD R0, R3, 0xff ;  /* 0x000000ff03007836 */ /* 0x002fca0000000000 */
[----:B------:R-:W-:Y:S01]  /*0080*/  SHF.R.S32.HI R5, RZ, 0x1f, R0 ;  /* 0x0000001fff057819 */ /* 0x000fe20000011400 */
[----:B--2---:R-:W-:-:S03]  /*0090*/  ULEA UR4, UR5, UR4, 0x18 ;  /* 0x0000000405047291 */ /* 0x004fc6000f8ec03f */
[----:B------:R-:W-:Y:S02]  /*00a0*/  LEA.HI R5, R5, R0, RZ, 0x8 ;  /* 0x0000000005057211 */ /* 0x000fe400078f40ff */
[----:B0-----:R-:W-:Y:S02]  /*00b0*/  LOP3.LUT R16, R14, 0x3f, RZ, 0xc0, !PT ;  /* 0x0000003f0e107812 */ /* 0x001fe400078ec0ff */
[----:B------:R-:W-:Y:S02]  /*00c0*/  SHF.R.S32.HI R0, RZ, 0x8, R5 ;  /* 0x00000008ff007819 */ /* 0x000fe40000011405 */
[----:B------:R-:W0:Y:S03]  /*00d0*/  S2R R5, SR_CTAID.X ;  /* 0x0000000000057919 */ /* 0x000e260000002500 */
[----:B------:R-:W-:-:S05]  /*00e0*/  IMAD.SHL.U32 R0, R0, 0x8, RZ ;  /* 0x0000000800007824 */ /* 0x000fca00078e00ff */
[-C--:B------:R-:W-:Y:S02]  /*00f0*/  IABS R9, R0.reuse ;  /* 0x0000000000097213 */ /* 0x080fe40000000000 */
[----:B------:R-:W-:Y:S02]  /*0100*/  IABS R12, R0 ;  /* 0x00000000000c7213 */ /* 0x000fe40000000000 */
[----:B------:R-:W1:Y:S08]  /*0110*/  I2F.RP R4, R9 ;  /* 0x0000000900047306 */ /* 0x000e700000209400 */
[----:B-1----:R-:W1:Y:S01]  /*0120*/  MUFU.RCP R4, R4 ;  /* 0x0000000400047308 */ /* 0x002e620000001000 */
[----:B0-----:R-:W-:Y:S01]  /*0130*/  IABS R10, R5 ;  /* 0x00000005000a7213 */ /* 0x001fe20000000000 */
[----:B-1----:R-:W-:-:S02]  /*0140*/  VIADD R6, R4, 0xffffffe ;  /* 0x0ffffffe04067836 */ /* 0x002fc40000000000 */
[----:B------:R-:W-:-:S04]  /*0150*/  IMAD.MOV R4, RZ, RZ, -R12 ;  /* 0x000000ffff047224 */ /* 0x000fc800078e0a0c */
[----:B------:R0:W1:Y:S02]  /*0160*/  F2I.FTZ.U32.TRUNC.NTZ R7, R6 ;  /* 0x0000000600077305 */ /* 0x000064000021f000 */
[----:B0-----:R-:W-:Y:S02]  /*0170*/  IMAD.MOV.U32 R6, RZ, RZ, RZ ;  /* 0x000000ffff067224 */ /* 0x001fe400078e00ff */
[----:B-1----:R-:W-:-:S04]  /*0180*/  IMAD.MOV R8, RZ, RZ, -R7 ;  /* 0x000000ffff087224 */ /* 0x002fc800078e0a07 */
[----:B------:R-:W-:Y:S02]  /*0190*/  IMAD R11, R8, R9, RZ ;  /* 0x00000009080b7224 */ /* 0x000fe400078e02ff */
[----:B------:R-:W-:Y:S02]  /*01a0*/  IMAD.MOV.U32 R8, RZ, RZ, R10 ;  /* 0x000000ffff087224 */ /* 0x000fe400078e000a */
[----:B------:R-:W-:-:S06]  /*01b0*/  IMAD.HI.U32 R7, R7, R11, R6 ;  /* 0x0000000b07077227 */ /* 0x000fcc00078e0006 */
[----:B------:R-:W-:-:S04]  /*01c0*/  IMAD.HI.U32 R7, R7, R8, RZ ;  /* 0x0000000807077227 */ /* 0x000fc800078e00ff */
[----:B------:R-:W-:-:S05]  /*01d0*/  IMAD R4, R7, R4, R8 ;  /* 0x0000000407047224 */ /* 0x000fca00078e0208 */
[----:B------:R-:W-:-:S13]  /*01e0*/  ISETP.GT.U32.AND P1, PT, R9, R4, PT ;  /* 0x000000040900720c */ /* 0x000fda0003f24070 */
[----:B------:R-:W-:Y:S02]  /*01f0*/  @!P1 IMAD.IADD R4, R4, 0x1, -R9 ;  /* 0x0000000104049824 */ /* 0x000fe400078e0a09 */
[----:B------:R-:W-:Y:S01]  /*0200*/  @!P1 VIADD R7, R7, 0x1 ;  /* 0x0000000107079836 */ /* 0x000fe20000000000 */
[----:B------:R-:W-:Y:S02]  /*0210*/  ISETP.NE.AND P1, PT, R0, RZ, PT ;  /* 0x000000ff0000720c */ /* 0x000fe40003f25270 */
[----:B------:R-:W-:Y:S02]  /*0220*/  ISETP.GE.U32.AND P0, PT, R4, R9, PT ;  /* 0x000000090400720c */ /* 0x000fe40003f06070 */
[----:B------:R-:W-:-:S04]  /*0230*/  LOP3.LUT R4, R5, R0, RZ, 0x3c, !PT ;  /* 0x0000000005047212 */ /* 0x000fc800078e3cff */
[----:B------:R-:W-:Y:S01]  /*0240*/  ISETP.GE.AND P2, PT, R4, RZ, PT ;  /* 0x000000ff0400720c */ /* 0x000fe20003f46270 */
[----:B------:R-:W-:-:S06]  /*0250*/  VIADD R4, R2, 0x7f ;  /* 0x0000007f02047836 */ /* 0x000fcc0000000000 */
[----:B------:R-:W-:-:S04]  /*0260*/  @P0 VIADD R7, R7, 0x1 ;  /* 0x0000000107070836 */ /* 0x000fc80000000000 */
[----:B------:R-:W-:Y:S01]  /*0270*/  IMAD.MOV.U32 R6, RZ, RZ, R7 ;  /* 0x000000ffff067224 */ /* 0x000fe200078e0007 */
[----:B------:R-:W-:-:S03]  /*0280*/  SHF.R.S32.HI R7, RZ, 0x1f, R4 ;  /* 0x0000001fff077819 */ /* 0x000fc60000011404 */
[----:B------:R-:W-:Y:S01]  /*0290*/  @!P2 IMAD.MOV R6, RZ, RZ, -R6 ;  /* 0x000000ffff06a224 */ /* 0x000fe200078e0a06 */
[----:B------:R-:W-:Y:S02]  /*02a0*/  @!P1 LOP3.LUT R6, RZ, R0, RZ, 0x33, !PT ;  /* 0x00000000ff069212 */ /* 0x000fe400078e33ff */
[----:B------:R-:W-:-:S03]  /*02b0*/  LEA.HI R7, R7, R4, RZ, 0x7 ;  /* 0x0000000407077211 */ /* 0x000fc600078f38ff */
[----:B------:R-:W-:Y:S02]  /*02c0*/  IMAD.SHL.U32 R4, R6, 0x8, RZ ;  /* 0x0000000806047824 */ /* 0x000fe400078e00ff */
[----:B------:R-:W-:-:S03]  /*02d0*/  IMAD.MOV R6, RZ, RZ, -R6 ;  /* 0x000000ffff067224 */ /* 0x000fc600078e0a06 */
[----:B------:R-:W-:Y:S01]  /*02e0*/  LEA.HI.SX32 R7, R7, -R4, 0x19 ;  /* 0x8000000407077211 */ /* 0x000fe200078fcaff */
[----:B------:R-:W-:Y:S02]  /*02f0*/  IMAD R15, R0, R6, R5 ;  /* 0x00000006000f7224 */ /* 0x000fe400078e0205 */
[----:B------:R-:W-:Y:S01]  /*0300*/  IMAD.MOV.U32 R6, RZ, RZ, RZ ;  /* 0x000000ffff067224 */ /* 0x000fe200078e00ff */
[----:B------:R-:W-:Y:S02]  /*0310*/  VIMNMX R8, R7, 0x8, PT ;  /* 0x0000000807087848 */ /* 0x000fe40003fe0100 */
[----:B------:R-:W-:Y:S02]  /*0320*/  IABS R13, R15 ;  /* 0x0000000f000d7213 */ /* 0x000fe40000000000 */
[----:B------:R-:W-:-:S04]  /*0330*/  IABS R11, R8 ;  /* 0x00000008000b7213 */ /* 0x000fc80000000000 */
[----:B------:R-:W0:Y:S08]  /*0340*/  I2F.RP R9, R11 ;  /* 0x0000000b00097306 */ /* 0x000e300000209400 */
[----:B0-----:R-:W0:Y:S02]  /*0350*/  MUFU.RCP R9, R9 ;  /* 0x0000000900097308 */ /* 0x001e240000001000 */
[----:B0-----:R-:W-:-:S06]  /*0360*/  VIADD R7, R9, 0xffffffe ;  /* 0x0ffffffe09077836 */ /* 0x001fcc0000000000 */
[----:B------:R-:W0:Y:S02]  /*0370*/  F2I.FTZ.U32.TRUNC.NTZ R7, R7 ;  /* 0x0000000700077305 */ /* 0x000e24000021f000 */
[----:B0-----:R-:W-:-:S04]  /*0380*/  IMAD.MOV R10, RZ, RZ, -R7 ;  /* 0x000000ffff0a7224 */ /* 0x001fc800078e0a07 */
[----:B------:R-:W-:-:S04]  /*0390*/  IMAD.MOV.U32 R0, RZ, RZ, R10 ;  /* 0x000000ffff007224 */ /* 0x000fc800078e000a */
[----:B------:R-:W-:Y:S01]  /*03a0*/  IMAD R5, R0, R11, RZ ;  /* 0x0000000b00057224 */ /* 0x000fe200078e02ff */
[----:B------:R-:W-:-:S03]  /*03b0*/  IABS R0, R8 ;  /* 0x0000000800007213 */ /* 0x000fc60000000000 */
[----:B------:R-:W-:Y:S02]  /*03c0*/  IMAD.HI.U32 R6, R7, R5, R6 ;  /* 0x0000000507067227 */ /* 0x000fe400078e0006 */
[----:B------:R-:W0:Y:S02]  /*03d0*/  LDC R7, c[0x0][0x230] ;  /* 0x00008c00ff077b82 */ /* 0x000e240000000800 */
[----:B------:R-:W-:Y:S02]  /*03e0*/  IMAD.MOV R0, RZ, RZ, -R0 ;  /* 0x000000ffff007224 */ /* 0x000fe400078e0a00 */
[----:B------:R-:W-:-:S04]  /*03f0*/  IMAD.HI.U32 R6, R6, R13, RZ ;  /* 0x0000000d06067227 */ /* 0x000fc800078e00ff */
[----:B------:R-:W-:-:S05]  /*0400*/  IMAD R0, R6, R0, R13 ;  /* 0x0000000006007224 */ /* 0x000fca00078e020d */
[----:B------:R-:W-:Y:S01]  /*0410*/  ISETP.GT.U32.AND P1, PT, R11, R0, PT ;  /* 0x000000000b00720c */ /* 0x000fe20003f24070 */
[----:B0-----:R-:W-:-:S12]  /*0420*/  VIADD R17, R7, 0x3f ;  /* 0x0000003f07117836 */ /* 0x001fd80000000000 */
[----:B------:R-:W-:Y:S02]  /*0430*/  @!P1 IMAD.IADD R0, R0, 0x1, -R11 ;  /* 0x0000000100009824 */ /* 0x000fe400078e0a0b */
[----:B------:R-:W-:Y:S01]  /*0440*/  @!P1 VIADD R6, R6, 0x1 ;  /* 0x0000000106069836 */ /* 0x000fe20000000000 */
[----:B------:R-:W-:Y:S02]  /*0450*/  ISETP.NE.AND P1, PT, R8, RZ, PT ;  /* 0x000000ff0800720c */ /* 0x000fe40003f25270 */
[----:B------:R-:W-:Y:S02]  /*0460*/  ISETP.GE.U32.AND P0, PT, R0, R11, PT ;  /* 0x0000000b0000720c */ /* 0x000fe40003f06070 */
[----:B------:R-:W-:-:S04]  /*0470*/  LOP3.LUT R0, R15, R8, RZ, 0x3c, !PT ;  /* 0x000000080f007212 */ /* 0x000fc800078e3cff */
[----:B------:R-:W-:-:S07]  /*0480*/  ISETP.GE.AND P2, PT, R0, RZ, PT ;  /* 0x000000ff0000720c */ /* 0x000fce0003f46270 */
[----:B------:R-:W-:Y:S01]  /*0490*/  @P0 VIADD R6, R6, 0x1 ;  /* 0x0000000106060836 */ /* 0x000fe20000000000 */
[----:B------:R-:W-:-:S05]  /*04a0*/  ISETP.GT.AND P0, PT, R17, 0x3f, PT ;  /* 0x0000003f1100780c */ /* 0x000fca0003f04270 */
[----:B------:R-:W-:Y:S01]  /*04b0*/  @!P2 IMAD.MOV R6, RZ, RZ, -R6 ;  /* 0x000000ffff06a224 */ /* 0x000fe200078e0a06 */
[----:B------:R-:W-:-:S05]  /*04c0*/  @!P1 LOP3.LUT R6, RZ, R8, RZ, 0x33, !PT ;  /* 0x00000008ff069212 */ /* 0x000fca00078e33ff */
[----:B------:R-:W-:Y:S02]  /*04d0*/  IMAD.MOV R5, RZ, RZ, -R6 ;  /* 0x000000ffff057224 */ /* 0x000fe400078e0a06 */
[----:B------:R-:W-:Y:S02]  /*04e0*/  IMAD.SHL.U32 R25, R6, 0x100, RZ ;  /* 0x0000010006197824 */ /* 0x000fe400078e00ff */
[----:B------:R-:W-:Y:S02]  /*04f0*/  IMAD R5, R8, R5, R15 ;  /* 0x0000000508057224 */ /* 0x000fe400078e020f */
[C---:B------:R-:W-:Y:S01]  /*0500*/  VIADD R6, R25.reuse, 0x1 ;  /* 0x0000000119067836 */ /* 0x040fe20000000000 */
[----:B------:R-:W-:Y:S01]  /*0510*/  STL [R1+0xc0], R25 ;  /* 0x0000c01901007387 */ /* 0x000fe20000100800 */
[----:B------:R-:W-:Y:S02]  /*0520*/  IMAD.IADD R0, R4, 0x1, R5 ;  /* 0x0000000104007824 */ /* 0x000fe400078e0205 */
[C---:B------:R-:W-:Y:S01]  /*0530*/  VIADD R5, R25.reuse, 0x2 ;  /* 0x0000000219057836 */ /* 0x040fe20000000000 */
[----:B------:R0:W-:Y:S01]  /*0540*/  STL [R1+0x5f4], R6 ;  /* 0x0005f40601007387 */ /* 0x0001e20000100800 */
[----:B------:R-:W-:-:S02]  /*0550*/  VIADD R4, R25, 0x3 ;  /* 0x0000000319047836 */ /* 0x000fc40000000000 */
[----:B------:R-:W-:Y:S01]  /*0560*/  IMAD R0, R0, 0x80, R16 ;  /* 0x0000008000007824 */ /* 0x000fe200078e0210 */
[----:B------:R1:W-:Y:S01]  /*0570*/  STL [R1+0x5f0], R5 ;  /* 0x0005f00501007387 */ /* 0x0003e20000100800 */
[C---:B------:R-:W-:Y:S02]  /*0580*/  VIADD R13, R25.reuse, 0x13 ;  /* 0x00000013190d7836 */ /* 0x040fe40000000000 */
[C---:B------:R-:W-:Y:S01]  /*0590*/  VIADD R24, R25.reuse, 0xef ;  /* 0x000000ef19187836 */ /* 0x040fe20000000000 */
[----:B------:R2:W-:Y:S01]  /*05a0*/  STL [R1+0x5ec], R4 ;  /* 0x0005ec0401007387 */ /* 0x0005e20000100800 */
[C---:B------:R-:W-:Y:S02]  /*05b0*/  VIADD R23, R25.reuse, 0xf0 ;  /* 0x000000f019177836 */ /* 0x040fe40000000000 */
[C---:B0-----:R-:W-:Y:S02]  /*05c0*/  VIADD R6, R25.reuse, 0x4 ;  /* 0x0000000419067836 */ /* 0x041fe40000000000 */
[----:B------:R-:W-:-:S02]  /*05d0*/  VIADD R22, R25, 0xf1 ;  /* 0x000000f119167836 */ /* 0x000fc40000000000 */
[C---:B-1----:R-:W-:Y:S01]  /*05e0*/  VIADD R5, R25.reuse, 0x5 ;  /* 0x0000000519057836 */ /* 0x042fe20000000000 */
[----:B------:R0:W-:Y:S01]  /*05f0*/  STL [R1+0x5e8], R6 ;  /* 0x0005e80601007387 */ /* 0x0001e20000100800 */
[C---:B------:R-:W-:Y:S02]  /*0600*/  VIADD R21, R25.reuse, 0xf2 ;  /* 0x000000f219157836 */ /* 0x040fe40000000000 */
[C---:B--2---:R-:W-:Y:S01]  /*0610*/  VIADD R4, R25.reuse, 0x6 ;  /* 0x0000000619047836 */ /* 0x044fe20000000000 */
[----:B------:R1:W-:Y:S01]  /*0620*/  STL [R1+0x5e4], R5 ;  /* 0x0005e40501007387 */ /* 0x0003e20000100800 */
[C---:B------:R-:W-:Y:S02]  /*0630*/  VIADD R20, R25.reuse, 0xf3 ;  /* 0x000000f319147836 */ /* 0x040fe40000000000 */
[C---:B------:R-:W-:Y:S01]  /*0640*/  VIADD R19, R25.reuse, 0xf4 ;  /* 0x000000f419137836 */ /* 0x040fe20000000000 */
[----:B------:R2:W-:Y:S01]  /*0650*/  STL [R1+0x5e0], R4 ;  /* 0x0005e00401007387 */ /* 0x0005e20000100800 */
[----:B------:R-:W-:-:S02]  /*0660*/  VIADD R18, R25, 0xf7 ;  /* 0x000000f719127836 */ /* 0x000fc40000000000 */
[C---:B0-----:R-:W-:Y:S02]  /*0670*/  VIADD R6, R25.reuse, 0x7 ;  /* 0x0000000719067836 */ /* 0x041fe40000000000 */
[C---:B------:R-:W-:Y:S02]  /*0680*/  VIADD R17, R25.reuse, 0xf8 ;  /* 0x000000f819117836 */ /* 0x040fe40000000000 */
[C---:B-1----:R-:W-:Y:S01]  /*0690*/  VIADD R5, R25.reuse, 0x8 ;  /* 0x0000000819057836 */ /* 0x042fe20000000000 */
[----:B------:R0:W-:Y:S01]  /*06a0*/  STL [R1+0x5dc], R6 ;  /* 0x0005dc0601007387 */ /* 0x0001e20000100800 */
[C---:B------:R-:W-:Y:S02]  /*06b0*/  VIADD R16, R25.reuse, 0xf9 ;  /* 0x000000f919107836 */ /* 0x040fe40000000000 */
[C---:B--2---:R-:W-:Y:S01]  /*06c0*/  VIADD R4, R25.reuse, 0x9 ;  /* 0x0000000919047836 */ /* 0x044fe20000000000 */
[----:B------:R1:W-:Y:S01]  /*06d0*/  STL [R1+0x5d8], R5 ;  /* 0x0005d80501007387 */ /* 0x0003e20000100800 */
[----:B------:R-:W-:-:S02]  /*06e0*/  VIADD R10, R25, 0xfa ;  /* 0x000000fa190a7836 */ /* 0x000fc40000000000 */
[C---:B------:R-:W-:Y:S01]  /*06f0*/  VIADD R9, R25.reuse, 0xfb ;  /* 0x000000fb19097836 */ /* 0x040fe20000000000 */
[----:B------:R2:W-:Y:S01]  /*0700*/  STL [R1+0x5d4], R4 ;  /* 0x0005d40401007387 */ /* 0x0005e20000100800 */
[C---:B------:R-:W-:Y:S02]  /*0710*/  VIADD R8, R25.reuse, 0xfc ;  /* 0x000000fc19087836 */ /* 0x040fe40000000000 */
[C---:B0-----:R-:W-:Y:S02]  /*0720*/  VIADD R6, R25.reuse, 0xa ;  /* 0x0000000a19067836 */ /* 0x041fe40000000000 */
[C---:B------:R-:W-:Y:S02]  /*0730*/  VIADD R7, R25.reuse, 0xfd ;  /* 0x000000fd19077836 */ /* 0x040fe40000000000 */
[C---:B-1----:R-:W-:Y:S01]  /*0740*/  VIADD R5, R25.reuse, 0xb ;  /* 0x0000000b19057836 */ /* 0x042fe20000000000 */
[----:B------:R0:W-:Y:S01]  /*0750*/  STL [R1+0x5d0], R6 ;  /* 0x0005d00601007387 */ /* 0x0001e20000100800 */
[----:B--2---:R-:W-:-:S03]  /*0760*/  VIADD R4, R25, 0xc ;  /* 0x0000000c19047836 */ /* 0x004fc60000000000 */
[----:B------:R1:W-:Y:S04]  /*0770*/  STL [R1+0x5cc], R5 ;  /* 0x0005cc0501007387 */ /* 0x0003e80000100800 */
[----:B------:R2:W-:Y:S01]  /*0780*/  STL [R1+0x5c0], R4 ;  /* 0x0005c00401007387 */ /* 0x0005e20000100800 */
[C---:B0-----:R-:W-:Y:S02]  /*0790*/  VIADD R6, R25.reuse, 0xd ;  /* 0x0000000d19067836 */ /* 0x041fe40000000000 */
[----:B-1----:R-:W-:-:S03]  /*07a0*/  VIADD R5, R25, 0xe ;  /* 0x0000000e19057836 */ /* 0x002fc60000000000 */
        /* <DEDUP_REMOVED lines=13> */
[----:B--2---:R-:W-:-:S05]  /*0880*/  VIADD R4, R25, 0x15 ;  /* 0x0000001519047836 */ /* 0x004fca0000000000 */
[----:B------:R1:W-:Y:S01]  /*0890*/  STL [R1+0x5a4], R4 ;  /* 0x0005a40401007387 */ /* 0x0003e20000100800 */
[----:B0-----:R-:W-:-:S03]  /*08a0*/  VIADD R6, R25, 0x18 ;  /* 0x0000001819067836 */ /* 0x001fc60000000000 */
[----:B------:R0:W-:Y:S01]  /*08b0*/  STL [R1+0x5a0], R5 ;  /* 0x0005a00501007387 */ /* 0x0001e20000100800 */
[C---:B-1----:R-:W-:Y:S02]  /*08c0*/  VIADD R4, R25.reuse, 0x17 ;  /* 0x0000001719047836 */ /* 0x042fe40000000000 */
[----:B0-----:R-:W-:-:S03]  /*08d0*/  VIADD R5, R25, 0x19 ;  /* 0x0000001919057836 */ /* 0x001fc60000000000 */
[----:B------:R0:W-:Y:S04]  /*08e0*/  STL [R1+0x59c], R4 ;  /* 0x00059c0401007387 */ /* 0x0001e80000100800 */
        /* <DEDUP_REMOVED lines=428> */
[----:B------:R0:W-:Y:S04]  /*23b0*/  STL [R1+0xf90], R0 ;  /* 0x000f900001007387 */ /* 0x0001e80000100800 */
[----:B------:R2:W-:Y:S01]  /*23c0*/  STL [R1+0x8], R4 ;  /* 0x0000080401007387 */ /* 0x0005e20000100800 */
[----:B-1----:R-:W-:Y:S02]  /*23d0*/  VIADD R5, R25, 0xf5 ;  /* 0x000000f519057836 */ /* 0x002fe40000000000 */
[----:B0-----:R-:W-:-:S03]  /*23e0*/  VIADD R0, R0, 0x40 ;  /* 0x0000004000007836 */ /* 0x001fc60000000000 */
[----:B------:R0:W-:Y:S01]  /*23f0*/  STL [R1+0x20], R5 ;  /* 0x0000200501007387 */ /* 0x0001e20000100800 */
[----:B--2---:R-:W-:-:S05]  /*2400*/  VIADD R4, R25, 0xf6 ;  /* 0x000000f619047836 */ /* 0x004fca0000000000 */
[----:B------:R1:W-:Y:S01]  /*2410*/  STL [R1+0x1c], R4 ;  /* 0x00001c0401007387 */ /* 0x0003e20000100800 */
[----:B0-----:R-:W-:-:S03]  /*2420*/  VIADD R5, R25, 0xff ;  /* 0x000000ff19057836 */ /* 0x001fc60000000000 */
[----:B------:R1:W-:Y:S01]  /*2430*/  STL [R1+0xf94], R0 ;  /* 0x000f940001007387 */ /* 0x0003e20000100800 */
[----:B------:R-:W-:Y:S05]  /*2440*/  @P0 BRA `(.L_x_0) ;  /* 0x00000020000c0947 */ /* 0x000fea0003800000 */
[----:B-1----:R-:W-:Y:S01]  /*2450*/  IMAD.SHL.U32 R0, R14, 0x10, RZ ;  /* 0x000000100e007824 */ /* 0x002fe200078e00ff */
[----:B------:R0:W-:Y:S04]  /*2460*/  STL [R1+0x70], RZ ;  /* 0x000070ff01007387 */ /* 0x0001e80000100800 */
[----:B------:R0:W-:Y:S04]  /*2470*/  STL [R1+0x1f2c], R0 ;  /* 0x001f2c0001007387 */ /* 0x0001e80000100800 */
[----:B------:R0:W-:Y:S04]  /*2480*/  STL [R1+0x74], RZ ;  /* 0x000074ff01007387 */ /* 0x0001e80000100800 */
        /* <DEDUP_REMOVED lines=509> */
[----:B------:R0:W-:Y:S01]  /*4460*/  STL [R1+0x4c], RZ ;  /* 0x00004cff01007387 */ /* 0x0001e20000100800 */
[----:B------:R-:W-:Y:S05]  /*4470*/  BRA `(.L_x_1) ;  /* 0x0000055400a87947 */ /* 0x000fea0003800000 */
.L_x_0:
[----:B------:R-:W-:Y:S01]  /*4480*/  STL [R1+0x2074], R22 ;  /* 0x0020741601007387 */ /* 0x000fe20000100800 */
[----:B-1----:R-:W-:Y:S02]  /*4490*/  IABS R4, R2 ;  /* 0x0000000200047213 */ /* 0x002fe40000000000 */
[----:B------:R-:W-:Y:S01]  /*44a0*/  IABS R11, R3 ;  /* 0x00000003000b7213 */ /* 0x000fe20000000000 */
[----:B------:R0:W-:Y:S01]  /*44b0*/  STL [R1+0x2070], R23 ;  /* 0x0020701701007387 */ /* 0x0001e20000100800 */
[----:B------:R-:W-:Y:S01]  /*44c0*/  IMAD.MOV.U32 R12, RZ, RZ, RZ ;  /* 0x000000ffff0c7224 */ /* 0x000fe200078e00ff */
[----:B------:R-:W-:Y:S01]  /*44d0*/  IABS R26, R5 ;  /* 0x00000005001a7213 */ /* 0x000fe20000000000 */
[----:B------:R-:W-:Y:S01]  /*44e0*/  ULDC UR5, c[0x0][0x23c] ;  /* 0x00008f0000057ab9 */ /* 0x000fe20000000800 */
[----:B------:R-:W-:Y:S01]  /*44f0*/  ISETP.GE.AND P5, PT, R5, RZ, PT ;  /* 0x000000ff0500720c */ /* 0x000fe20003fa6270 */
[----:B------:R-:W-:Y:S01]  /*4500*/  ULDC.64 UR6, c[0x0][0x218] ;  /* 0x0000860000067ab9 */ /* 0x000fe20000000a00 */
[----:B------:R-:W-:Y:S01]  /*4510*/  ULDC.64 UR8, c[0x0][0x210] ;  /* 0x0000840000087ab9 */ /* 0x000fe20000000a00 */
[----:B0-----:R-:W2:Y:S04]  /*4520*/  LDL R23, [R1+0xf90] ;  /* 0x000f900001177983 */ /* 0x001ea80000100800 */
[----:B------:R0:W-:Y:S04]  /*4530*/  STL [R1+0x206c], R24 ;  /* 0x00206c1801007387 */ /* 0x0001e80000100800 */
[----:B0-----:R-:W3:Y:S01]  /*4540*/  LDL R24, [R1+0xf94] ;  /* 0x000f940001187983 */ /* 0x001ee20000100800 */
[----:B------:R-:W0:Y:S03]  /*4550*/  I2F.RP R0, R4 ;  /* 0x0000000400007306 */ /* 0x000e260000209400 */
[----:B------:R1:W-:Y:S04]  /*4560*/  STL [R1+0x2064], R3 ;  /* 0x0020640301007387 */ /* 0x0003e80000100800 */
[----:B------:R-:W4:Y:S01]  /*4570*/  LDL.LU R5, [R1+0x58c] ;  /* 0x00058c0001057983 */ /* 0x000f220000300800 */
[----:B------:R-:W5:Y:S01]  /*4580*/  I2F.RP R14, R11 ;  /* 0x0000000b000e7306 */ /* 0x000f620000209400 */
[----:B-1----:R-:W-:-:S07]  /*4590*/  IMAD.MOV.U32 R3, RZ, RZ, R13 ;  /* 0x000000ffff037224 */ /* 0x002fce00078e000d */
[----:B0-----:R-:W0:Y:S08]  /*45a0*/  MUFU.RCP R0, R0 ;  /* 0x0000000000007308 */ /* 0x001e300000001000 */
[----:B-----5:R-:W1:Y:S01]  /*45b0*/  MUFU.RCP R14, R14 ;  /* 0x0000000e000e7308 */ /* 0x020e620000001000 */
[----:B0-----:R-:W-:-:S07]  /*45c0*/  VIADD R0, R0, 0xffffffe ;  /* 0x0ffffffe00007836 */ /* 0x001fce0000000000 */
[----:B------:R-:W0:Y:S01]  /*45d0*/  F2I.FTZ.U32.TRUNC.NTZ R13, R0 ;  /* 0x00000000000d7305 */ /* 0x000e22000021f000 */
[----:B-1----:R-:W-:-:S07]  /*45e0*/  VIADD R14, R14, 0xffffffe ;  /* 0x0ffffffe0e0e7836 */ /* 0x002fce0000000000 */
[----:B------:R1:W5:Y:S01]  /*45f0*/  F2I.FTZ.U32.TRUNC.NTZ R15, R14 ;  /* 0x0000000e000f7305 */ /* 0x000362000021f000 */
[----:B0-----:R-:W-:-:S04]  /*4600*/  IMAD.MOV R0, RZ, RZ, -R13 ;  /* 0x000000ffff007224 */ /* 0x001fc800078e0a0d */
[----:B-1----:R-:W-:-:S04]  /*4610*/  IMAD R14, R0, R4, RZ ;  /* 0x00000004000e7224 */ /* 0x002fc800078e02ff */
[----:B------:R-:W-:Y:S01]  /*4620*/  IMAD.HI.U32 R14, R13, R14, R12 ;  /* 0x0000000e0d0e7227 */ /* 0x000fe200078e000c */
[----:B--2---:R-:W-:-:S05]  /*4630*/  IABS R25, R23 ;  /* 0x0000001700197213 */ /* 0x004fca0000000000 */
[----:B------:R-:W-:-:S04]  /*4640*/  IMAD.MOV.U32 R13, RZ, RZ, R25 ;  /* 0x000000ffff0d7224 */ /* 0x000fc800078e0019 */
[----:B------:R-:W-:-:S04]  /*4650*/  IMAD.HI.U32 R25, R14, R13, RZ ;  /* 0x0000000d0e197227 */ /* 0x000fc800078e00ff */
[----:B------:R-:W-:Y:S01]  /*4660*/  IMAD.MOV R25, RZ, RZ, -R25 ;  /* 0x000000ffff197224 */ /* 0x000fe200078e0a19 */
[----:B---3--:R-:W-:-:S03]  /*4670*/  IABS R0, R24 ;  /* 0x0000001800007213 */ /* 0x008fc60000000000 */
[C---:B------:R-:W-:Y:S01]  /*4680*/  IMAD R13, R4.reuse, R25, R13 ;  /* 0x00000019040d7224 */ /* 0x040fe200078e020d */
[----:B------:R-:W-:Y:S01]  /*4690*/  IABS R25, R6 ;  /* 0x0000000600197213 */ /* 0x000fe20000000000 */
[----:B------:R-:W-:Y:S02]  /*46a0*/  IMAD.MOV.U32 R12, RZ, RZ, R0 ;  /* 0x000000ffff0c7224 */ /* 0x000fe400078e0000 */
[----:B-----5:R-:W-:Y:S01]  /*46b0*/  IMAD.MOV R0, RZ, RZ, -R15 ;  /* 0x000000ffff007224 */ /* 0x020fe200078e0a0f */
[----:B------:R-:W-:Y:S01]  /*46c0*/  ISETP.GT.U32.AND P0, PT, R4, R13, PT ;  /* 0x0000000d0400720c */ /* 0x000fe20003f04070 */
[----:B------:R-:W-:-:S04]  /*46d0*/  IMAD.HI.U32 R14, R14, R12, RZ ;  /* 0x0000000c0e0e7227 */ /* 0x000fc800078e00ff */
[----:B------:R-:W-:Y:S02]  /*46e0*/  IMAD.MOV R14, RZ, RZ, -R14 ;  /* 0x000000ffff0e7224 */ /* 0x000fe400078e0a0e */
[----:B------:R-:W-:Y:S02]  /*46f0*/  IMAD R0, R0, R11, RZ ;  /* 0x0000000b00007224 */ /* 0x000fe400078e02ff */
[C---:B------:R-:W-:Y:S02]  /*4700*/  IMAD R12, R4.reuse, R14, R12 ;  /* 0x0000000e040c7224 */ /* 0x040fe400078e020c */
[----:B------:R-:W-:Y:S02]  /*4710*/  IMAD.MOV.U32 R14, RZ, RZ, RZ ;  /* 0x000000ffff0e7224 */ /* 0x000fe400078e00ff */
[----:B------:R-:W-:Y:S01]  /*4720*/  @!P0 IMAD.IADD R13, R13, 0x1, -R4 ;  /* 0x000000010d0d8824 */ /* 0x000fe200078e0a04 */
[----:B------:R-:W-:Y:S01]  /*4730*/  ISETP.GT.U32.AND P1, PT, R4, R12, PT ;  /* 0x0000000c0400720c */ /* 0x000fe20003f24070 */
[----:B------:R-:W-:Y:S01]  /*4740*/  IMAD.HI.U32 R0, R15, R0, R14 ;  /* 0x000000000f007227 */ /* 0x000fe200078e000e */
[----:B------:R-:W-:-:S02]  /*4750*/  IABS R15, R7 ;  /* 0x00000007000f7213 */ /* 0x000fc40000000000 */
[----:B------:R-:W-:Y:S02]  /*4760*/  ISETP.GT.U32.AND P0, PT, R4, R13, PT ;  /* 0x0000000d0400720c */ /* 0x000fe40003f04070 */
[----:B------:R-:W-:Y:S01]  /*4770*/  IABS R14, R8 ;  /* 0x00000008000e7213 */ /* 0x000fe20000000000 */
[----:B------:R-:W-:-:S04]  /*4780*/  IMAD.HI.U32 R29, R0, R26, RZ ;  /* 0x0000001a001d7227 */ /* 0x000fc800078e00ff */
[----:B------:R-:W-:-:S04]  /*4790*/  IMAD.HI.U32 R28, R0, R25, RZ ;  /* 0x00000019001c7227 */ /* 0x000fc800078e00ff */
[----:B------:R-:W-:Y:S02]  /*47a0*/  IMAD.MOV R22, RZ, RZ, -R29 ;  /* 0x000000ffff167224 */ /* 0x000fe400078e0a1d */
[----:B------:R-:W-:Y:S02]  /*47b0*/  IMAD.MOV R29, RZ, RZ, -R28 ;  /* 0x000000ffff1d7224 */ /* 0x000fe400078e0a1c */
[C---:B------:R-:W-:Y:S02]  /*47c0*/  IMAD R26, R11.reuse, R22, R26 ;  /* 0x000000160b1a7224 */ /* 0x040fe400078e021a */
[----:B------:R-:W2:Y:S01]  /*47d0*/  LDL.LU R22, [R1+0x2074] ;  /* 0x0020740001167983 */ /* 0x000ea20000300800 */
[----:B------:R-:W-:Y:S02]  /*47e0*/  IMAD R25, R11, R29, R25 ;  /* 0x0000001d0b197224 */ /* 0x000fe400078e0219 */
[----:B------:R-:W-:Y:S01]  /*47f0*/  @!P1 IMAD.IADD R12, R12, 0x1, -R4 ;  /* 0x000000010c0c9824 */ /* 0x000fe200078e0a04 */
[----:B------:R-:W3:Y:S01]  /*4800*/  LDL.LU R29, [R1+0x598] ;  /* 0x00059800011d7983 */ /* 0x000ee20000300800 */
[----:B------:R-:W-:Y:S01]  /*4810*/  IMAD.HI.U32 R27, R0, R15, RZ ;  /* 0x0000000f001b7227 */ /* 0x000fe200078e00ff */
[----:B------:R-:W-:-:S02]  /*4820*/  ISETP.GE.AND P6, PT, R23, RZ, PT ;  /* 0x000000ff1700720c */ /* 0x000fc40003fc6270 */
[----:B------:R-:W-:Y:S01]  /*4830*/  ISETP.GT.U32.AND P1, PT, R4, R12, PT ;  /* 0x0000000c0400720c */ /* 0x000fe20003f24070 */
[----:B------:R-:W-:Y:S01]  /*4840*/  IMAD.MOV R28, RZ, RZ, -R27 ;  /* 0x000000ffff1c7224 */ /* 0x000fe200078e0a1b */
[----:B------:R-:W5:Y:S01]  /*4850*/  LDL.LU R23, [R1+0x2070] ;  /* 0x0020700001177983 */ /* 0x000f620000300800 */
[----:B------:R-:W-:-:S04]  /*4860*/  IMAD.HI.U32 R27, R0, R14, RZ ;  /* 0x0000000e001b7227 */ /* 0x000fc800078e00ff */
[----:B------:R-:W-:Y:S02]  /*4870*/  IMAD R15, R11, R28, R15 ;  /* 0x0000001c0b0f7224 */ /* 0x000fe400078e020f */
[--C-:B------:R-:W-:Y:S01]  /*4880*/  @!P0 IMAD.IADD R13, R13, 0x1, -R4.reuse ;  /* 0x000000010d0d8824 */ /* 0x100fe200078e0a04 */
[----:B------:R-:W-:Y:S01]  /*4890*/  ISETP.GE.AND P0, PT, R24, RZ, PT ;  /* 0x000000ff1800720c */ /* 0x000fe20003f06270 */
[----:B------:R-:W-:Y:S01]  /*48a0*/  IMAD.MOV R27, RZ, RZ, -R27 ;  /* 0x000000ffff1b7224 */ /* 0x000fe200078e0a1b */
[----:B------:R-:W5:Y:S01]  /*48b0*/  LDL.LU R24, [R1+0x206c] ;  /* 0x00206c0001187983 */ /* 0x000f620000300800 */
[----:B------:R-:W-:Y:S01]  /*48c0*/  @!P1 IMAD.IADD R12, R12, 0x1, -R4 ;  /* 0x000000010c0c9824 */ /* 0x000fe200078e0a04 */
[----:B------:R-:W-:Y:S01]  /*48d0*/  ISETP.NE.AND P1, PT, R2, RZ, PT ;  /* 0x000000ff0200720c */ /* 0x000fe20003f25270 */
[----:B------:R-:W-:Y:S01]  /*48e0*/  IMAD R14, R11, R27, R14 ;  /* 0x0000001b0b0e7224 */ /* 0x000fe200078e020e */
[----:B------:R-:W-:Y:S01]  /*48f0*/  LOP3.LUT R27, RZ, R2, RZ, 0x33, !PT ;  /* 0x00000002ff1b7212 */ /* 0x000fe200078e33ff */
[----:B------:R-:W-:-:S05]  /*4900*/  @!P6 IMAD.MOV R13, RZ, RZ, -R13 ;  /* 0x000000ffff0de224 */ /* 0x000fca00078e0a0d */
[----:B------:R-:W-:Y:S01]  /*4910*/  SEL R13, R27, R13, !P1 ;  /* 0x0000000d1b0d7207 */ /* 0x000fe20004800000 */
[----:B------:R-:W-:Y:S01]  /*4920*/  @!P0 IMAD.MOV R12, RZ, RZ, -R12 ;  /* 0x000000ffff0c8224 */ /* 0x000fe200078e0a0c */
[----:B------:R-:W-:Y:S02]  /*4930*/  ISETP.GE.AND P0, PT, R6, RZ, PT ;  /* 0x000000ff0600720c */ /* 0x000fe40003f06270 */
[----:B------:R-:W2:Y:S01]  /*4940*/  LDL.LU R6, [R1+0x590] ;  /* 0x0005900001067983 */ /* 0x000ea20000300800 */
[----:B---3--:R-:W-:Y:S02]  /*4950*/  IMAD.MOV.U32 R28, RZ, RZ, R29 ;  /* 0x000000ffff1c7224 */ /* 0x008fe400078e001d */
[----:B----4-:R-:W-:Y:S01]  /*4960*/  IMAD.MOV.U32 R29, RZ, RZ, R5 ;  /* 0x000000ffff1d7224 */ /* 0x010fe200078e0005 */
[----:B------:R-:W-:-:S05]  /*4970*/  IABS R5, R9 ;  /* 0x0000000900057213 */ /* 0x000fca0000000000 */
[----:B------:R-:W-:-:S04]  /*4980*/  IMAD.HI.U32 R2, R0, R5, RZ ;  /* 0x0000000500027227 */ /* 0x000fc800078e00ff */
[----:B------:R-:W-:-:S04]  /*4990*/  IMAD.MOV R2, RZ, RZ, -R2 ;  /* 0x000000ffff027224 */ /* 0x000fc800078e0a02 */
[C---:B------:R-:W-:Y:S02]  /*49a0*/  IMAD R2, R11.reuse, R2, R5 ;  /* 0x000000020b027224 */ /* 0x040fe400078e0205 */
[----:B------:R-:W3:Y:S04]  /*49b0*/  LDL.LU R5, [R1+0x594] ;  /* 0x0005940001057983 */ /* 0x000ee80000300800 */
[----:B------:R0:W-:Y:S04]  /*49c0*/  STL [R1+0x5fc], R13 ;  /* 0x0005fc0d01007387 */ /* 0x0001e80000100800 */
[----:B0-----:R-:W4:Y:S01]  /*49d0*/  LDL.LU R13, [R1+0x5b4] ;  /* 0x0005b400010d7983 */ /* 0x001f220000300800 */
[----:B------:R-:W-:-:S02]  /*49e0*/  ISETP.GT.U32.AND P3, PT, R11, R26, PT ;  /* 0x0000001a0b00720c */ /* 0x000fc40003f64070 */
[----:B------:R-:W-:-:S11]  /*49f0*/  ISETP.GT.U32.AND P6, PT, R11, R14, PT ;  /* 0x0000000e0b00720c */ /* 0x000fd60003fc4070 */
[--C-:B------:R-:W-:Y:S02]  /*4a00*/  @!P3 IMAD.IADD R26, R26, 0x1, -R11.reuse ;  /* 0x000000011a1ab824 */ /* 0x100fe400078e0a0b */
[----:B------:R-:W-:-:S03]  /*4a10*/  @!P6 IMAD.IADD R14, R14, 0x1, -R11 ;  /* 0x000000010e0ee824 */ /* 0x000fc600078e0a0b */
[C---:B------:R-:W-:Y:S02]  /*4a20*/  ISETP.GT.U32.AND P3, PT, R11.reuse, R26, PT ;  /* 0x0000001a0b00720c */ /* 0x040fe40003f64070 */
[----:B------:R-:W-:Y:S02]  /*4a30*/  ISETP.GT.U32.AND P6, PT, R11, R14, PT ;  /* 0x0000000e0b00720c */ /* 0x000fe40003fc4070 */
[----:B------:R-:W-:-:S09]  /*4a40*/  SEL R27, R27, R12, !P1 ;  /* 0x0000000c1b1b7207 */ /* 0x000fd20004800000 */
[----:B------:R-:W-:-:S04]  /*4a50*/  @!P3 IMAD.IADD R26, R26, 0x1, -R11 ;  /* 0x000000011a1ab824 */ /* 0x000fc800078e0a0b */
[----:B------:R-:W-:Y:S01]  /*4a60*/  @!P5 IMAD.MOV R26, RZ, RZ, -R26 ;  /* 0x000000ffff1ad224 */ /* 0x000fe200078e0a1a */
[----:B------:R-:W-:Y:S01]  /*4a70*/  STL [R1+0x5f8], R27 ;  /* 0x0005f81b01007387 */ /* 0x000fe20000100800 */
[----:B------:R-:W-:Y:S01]  /*4a80*/  @!P6 IMAD.IADD R14, R14, 0x1, -R11 ;  /* 0x000000010e0ee824 */ /* 0x000fe200078e0a0b */
[----:B------:R-:W-:Y:S02]  /*4a90*/  IABS R4, R10 ;  /* 0x0000000a00047213 */ /* 0x000fe40000000000 */
[----:B------:R4:W-:Y:S01]  /*4aa0*/  STL [R1+0x4c0], R26 ;  /* 0x0004c01a01007387 */ /* 0x0009e20000100800 */
[----:B------:R-:W-:-:S03]  /*4ab0*/  ISETP.GE.AND P6, PT, R10, RZ, PT ;  /* 0x000000ff0a00720c */ /* 0x000fc60003fc6270 */
[----:B------:R-:W5:Y:S01]  /*4ac0*/  LDL.LU R10, [R1+0x1c] ;  /* 0x00001c00010a7983 */ /* 0x000f620000300800 */
[C---:B------:R-:W-:Y:S02]  /*4ad0*/  ISETP.GT.U32.AND P2, PT, R11.reuse, R25, PT ;  /* 0x000000190b00720c */ /* 0x040fe40003f44070 */
[----:B------:R-:W-:-:S11]  /*4ae0*/  ISETP.GT.U32.AND P4, PT, R11, R15, PT ;  /* 0x0000000f0b00720c */ /* 0x000fd60003f84070 */
[----:B------:R-:W-:Y:S02]  /*4af0*/  @!P2 IMAD.IADD R25, R25, 0x1, -R11 ;  /* 0x000000011919a824 */ /* 0x000fe400078e0a0b */
[----:B----4-:R-:W-:Y:S02]  /*4b00*/  IMAD.MOV.U32 R26, RZ, RZ, R13 ;  /* 0x000000ffff1a7224 */ /* 0x010fe400078e000d */
[----:B------:R-:W4:Y:S01]  /*4b10*/  LDL.LU R13, [R1+0x20] ;  /* 0x00002000010d7983 */ /* 0x000f220000300800 */
[----:B---3--:R-:W-:Y:S01]  /*4b20*/  IMAD.MOV.U32 R12, RZ, RZ, R5 ;  /* 0x000000ffff0c7224 */ /* 0x008fe200078e0005 */
[----:B------:R-:W-:Y:S01]  /*4b30*/  ISETP.GT.U32.AND P2, PT, R11, R25, PT ;  /* 0x000000190b00720c */ /* 0x000fe20003f44070 */
[----:B------:R-:W-:-:S04]  /*4b40*/  IMAD.HI.U32 R5, R0, R4, RZ ;  /* 0x0000000400057227 */ /* 0x000fc800078e00ff */
[----:B------:R-:W-:Y:S01]  /*4b50*/  IMAD.MOV R5, RZ, RZ, -R5 ;  /* 0x000000ffff057224 */ /* 0x000fe200078e0a05 */
[----:B------:R-:W-:Y:S01]  /*4b60*/  ISETP.GT.U32.AND P3, PT, R11, R2, PT ;  /* 0x000000020b00720c */ /* 0x000fe20003f64070 */
[--C-:B------:R-:W-:Y:S02]  /*4b70*/  @!P4 IMAD.IADD R15, R15, 0x1, -R11.reuse ;  /* 0x000000010f0fc824 */ /* 0x100fe400078e0a0b */
[C---:B------:R-:W-:Y:S02]  /*4b80*/  IMAD R4, R11.reuse, R5, R4 ;  /* 0x000000050b047224 */ /* 0x040fe400078e0204 */
[----:B--2---:R-:W-:Y:S01]  /*4b90*/  IMAD.MOV.U32 R27, RZ, RZ, R6 ;  /* 0x000000ffff1b7224 */ /* 0x004fe200078e0006 */
[----:B------:R-:W-:Y:S01]  /*4ba0*/  ISETP.GT.U32.AND P1, PT, R11, R15, PT ;  /* 0x0000000f0b00720c */ /* 0x000fe20003f24070 */
[----:B------:R-:W-:Y:S01]  /*4bb0*/  @!P2 IMAD.IADD R25, R25, 0x1, -R11 ;  /* 0x000000011919a824 */ /* 0x000fe200078e0a0b */
[----:B------:R-:W-:Y:S02]  /*4bc0*/  IABS R6, R16 ;  /* 0x0000001000067213 */ /* 0x000fe40000000000 */
[----:B------:R-:W-:-:S02]  /*4bd0*/  ISETP.GT.U32.AND P2, PT, R11, R4, PT ;  /* 0x000000040b00720c */ /* 0x000fc40003f44070 */
[----:B------:R-:W-:Y:S01]  /*4be0*/  ISETP.GE.AND P4, PT, R7, RZ, PT ;  /* 0x000000ff0700720c */ /* 0x000fe20003f86270 */
[----:B------:R-:W-:-:S04]  /*4bf0*/  IMAD.HI.U32 R5, R0, R6, RZ ;  /* 0x0000000600057227 */ /* 0x000fc800078e00ff */
[----:B------:R-:W-:Y:S02]  /*4c00*/  @!P3 IMAD.IADD R2, R2, 0x1, -R11 ;  /* 0x000000010202b824 */ /* 0x000fe400078e0a0b */
[----:B------:R-:W-:Y:S02]  /*4c10*/  IMAD.MOV R5, RZ, RZ, -R5 ;  /* 0x000000ffff057224 */ /* 0x000fe400078e0a05 */
[--C-:B------:R-:W-:Y:S02]  /*4c20*/  @!P1 IMAD.IADD R15, R15, 0x1, -R11.reuse ;  /* 0x000000010f0f9824 */ /* 0x100fe400078e0a0b */
[----:B------:R-:W-:Y:S01]  /*4c30*/  @!P2 IMAD.IADD R4, R4, 0x1, -R11 ;  /* 0x000000010404a824 */ /* 0x000fe200078e0a0b */
[C---:B------:R-:W-:Y:S01]  /*4c40*/  ISETP.GT.U32.AND P2, PT, R11.reuse, R2, PT ;  /* 0x000000020b00720c */ /* 0x040fe20003f44070 */
[----:B------:R-:W-:Y:S01]  /*4c50*/  IMAD R6, R11, R5, R6 ;  /* 0x000000050b067224 */ /* 0x000fe200078e0206 */
[----:B------:R-:W-:Y:S01]  /*4c60*/  ISETP.GE.AND P1, PT, R9, RZ, PT ;  /* 0x000000ff0900720c */ /* 0x000fe20003f26270 */
[----:B------:R-:W-:-:S02]  /*4c70*/  @!P4 IMAD.MOV R15, RZ, RZ, -R15 ;  /* 0x000000ffff0fc224 */ /* 0x000fc400078e0a0f */
[----:B------:R-:W-:Y:S01]  /*4c80*/  IMAD.MOV.U32 R9, RZ, RZ, R25 ;  /* 0x000000ffff097224 */ /* 0x000fe200078e0019 */
[C---:B------:R-:W-:Y:S02]  /*4c90*/  ISETP.GT.U32.AND P4, PT, R11.reuse, R6, PT ;  /* 0x000000060b00720c */ /* 0x040fe40003f84070 */
[----:B------:R-:W-:Y:S01]  /*4ca0*/  ISETP.GE.AND P3, PT, R16, RZ, PT ;  /* 0x000000ff1000720c */ /* 0x000fe20003f66270 */
[----:B------:R-:W-:Y:S02]  /*4cb0*/  IMAD.MOV.U32 R16, RZ, RZ, R29 ;  /* 0x000000ffff107224 */ /* 0x000fe400078e001d */
[----:B------:R-:W-:Y:S01]  /*4cc0*/  @!P0 IMAD.MOV R9, RZ, RZ, -R9 ;  /* 0x000000ffff098224 */ /* 0x000fe200078e0a09 */
[----:B------:R-:W-:Y:S02]  /*4cd0*/  ISETP.GT.U32.AND P0, PT, R11, R4, PT ;  /* 0x000000040b00720c */ /* 0x000fe40003f04070 */
[----:B------:R-:W-:Y:S01]  /*4ce0*/  IABS R7, R17 ;  /* 0x0000001100077213 */ /* 0x000fe20000000000 */
[----:B------:R-:W-:Y:S01]  /*4cf0*/  IMAD.MOV.U32 R25, RZ, RZ, R16 ;  /* 0x000000ffff197224 */ /* 0x000fe200078e0010 */
[----:B------:R-:W-:Y:S01]  /*4d00*/  ISETP.GE.AND P5, PT, R8, RZ, PT ;  /* 0x000000ff0800720c */ /* 0x000fe20003fa6270 */
[----:B------:R-:W-:Y:S01]  /*4d10*/  @!P2 IMAD.IADD R2, R2, 0x1, -R11 ;  /* 0x000000010202a824 */ /* 0x000fe200078e0a0b */
[----:B------:R-:W-:Y:S01]  /*4d20*/  IABS R8, R18 ;  /* 0x0000001200087213 */ /* 0x000fe20000000000 */
[----:B------:R-:W-:-:S02]  /*4d30*/  IMAD.MOV.U32 R16, RZ, RZ, R26 ;  /* 0x000000ffff107224 */ /* 0x000fc400078e001a */
[----:B------:R-:W-:Y:S02]  /*4d40*/  IMAD.MOV.U32 R26, RZ, RZ, R27 ;  /* 0x000000ffff1a7224 */ /* 0x000fe400078e001b */
[----:B------:R-:W-:Y:S01]  /*4d50*/  IMAD.HI.U32 R5, R0, R7, RZ ;  /* 0x0000000700057227 */ /* 0x000fe200078e00ff */
[----:B------:R0:W-:Y:S03]  /*4d60*/  STL [R1+0x4bc], R9 ;  /* 0x0004bc0901007387 */ /* 0x0001e60000100800 */
[----:B------:R-:W-:Y:S02]  /*4d70*/  IMAD.MOV.U32 R27, RZ, RZ, R12 ;  /* 0x000000ffff1b7224 */ /* 0x000fe400078e000c */
[----:B------:R-:W-:Y:S02]  /*4d80*/  IMAD.MOV.U32 R12, RZ, RZ, R2 ;  /* 0x000000ffff0c7224 */ /* 0x000fe400078e0002 */
[----:B------:R-:W-:-:S02]  /*4d90*/  @!P4 IMAD.IADD R6, R6, 0x1, -R11 ;  /* 0x000000010606c824 */ /* 0x000fc400078e0a0b */
[----:B------:R-:W-:Y:S02]  /*4da0*/  IMAD.MOV R5, RZ, RZ, -R5 ;  /* 0x000000ffff057224 */ /* 0x000fe400078e0a05 */
[----:B0-----:R-:W-:-:S04]  /*4db0*/  IMAD.HI.U32 R9, R0, R8, RZ ;  /* 0x0000000800097227 */ /* 0x001fc800078e00ff */
[----:B------:R-:W-:Y:S01]  /*4dc0*/  @!P1 IMAD.MOV R12, RZ, RZ, -R12 ;  /* 0x000000ffff0c9224 */ /* 0x000fe200078e0a0c */
[C---:B------:R-:W-:Y:S01]  /*4dd0*/  ISETP.GT.U32.AND P1, PT, R11.reuse, R6, PT ;  /* 0x000000060b00720c */ /* 0x040fe20003f24070 */
[----:B------:R-:W-:Y:S01]  /*4de0*/  @!P0 IMAD.IADD R4, R4, 0x1, -R11 ;  /* 0x0000000104048824 */ /* 0x000fe200078e0a0b */
[----:B-----5:R-:W-:Y:S01]  /*4df0*/  ISETP.GE.AND P0, PT, R10, RZ, PT ;  /* 0x000000ff0a00720c */ /* 0x020fe20003f06270 */
[----:B------:R-:W-:Y:S01]  /*4e00*/  IMAD.MOV R9, RZ, RZ, -R9 ;  /* 0x000000ffff097224 */ /* 0x000fe200078e0a09 */
[----:B------:R-:W-:Y:S01]  /*4e10*/  IABS R10, R10 ;  /* 0x0000000a000a7213 */ /* 0x000fe20000000000 */
[C---:B------:R-:W-:Y:S02]  /*4e20*/  IMAD R7, R11.reuse, R5, R7 ;  /* 0x000000050b077224 */ /* 0x040fe400078e0207 */
[C---:B------:R-:W-:Y:S02]  /*4e30*/  IMAD R8, R11.reuse, R9, R8 ;  /* 0x000000090b087224 */ /* 0x040fe400078e0208 */
[----:B------:R-:W-:Y:S01]  /*4e40*/  @!P6 IMAD.MOV R4, RZ, RZ, -R4 ;  /* 0x000000ffff04e224 */ /* 0x000fe200078e0a04 */
[----:B------:R-:W-:-:S03]  /*4e50*/  ISETP.GT.U32.AND P6, PT, R11, R7, PT ;  /* 0x000000070b00720c */ /* 0x000fc60003fc4070 */
[----:B------:R-:W-:Y:S01]  /*4e60*/  @!P1 IMAD.IADD R6, R6, 0x1, -R11 ;  /* 0x0000000106069824 */ /* 0x000fe200078e0a0b */
[----:B------:R-:W-:Y:S01]  /*4e70*/  ISETP.GT.U32.AND P1, PT, R11, R8, PT ;  /* 0x000000080b00720c */ /* 0x000fe20003f24070 */
[----:B------:R-:W-:Y:S01]  /*4e80*/  IMAD.MOV.U32 R29, RZ, RZ, R14 ;  /* 0x000000ffff1d7224 */ /* 0x000fe200078e000e */
[----:B------:R-:W-:-:S03]  /*4e90*/  IABS R14, R20 ;  /* 0x00000014000e7213 */ /* 0x000fc60000000000 */
[----:B------:R-:W-:-:S04]  /*4ea0*/  @!P5 IMAD.MOV R29, RZ, RZ, -R29 ;  /* 0x000000ffff1dd224 */ /* 0x000fc800078e0a1d */
[--C-:B------:R-:W-:Y:S01]  /*4eb0*/  @!P6 IMAD.IADD R7, R7, 0x1, -R11.reuse ;  /* 0x000000010707e824 */ /* 0x100fe200078e0a0b */
[----:B------:R0:W-:Y:S03]  /*4ec0*/  STL [R1+0x4], R15 ;  /* 0x0000040f01007387 */ /* 0x0001e60000100800 */
[----:B------:R-:W-:Y:S01]  /*4ed0*/  @!P1 IMAD.IADD R8, R8, 0x1, -R11 ;  /* 0x0000000108089824 */ /* 0x000fe200078e0a0b */
[----:B------:R-:W-:Y:S01]  /*4ee0*/  STL [R1+0x2068], R29 ;  /* 0x0020681d01007387 */ /* 0x000fe20000100800 */
[----:B------:R-:W-:-:S03]  /*4ef0*/  ISETP.GT.U32.AND P1, PT, R11, R7, PT ;  /* 0x000000070b00720c */ /* 0x000fc60003f24070 */
[----:B------:R-:W-:Y:S04]  /*4f00*/  STL [R1+0x4b8], R12 ;  /* 0x0004b80c01007387 */ /* 0x000fe80000100800 */
[----:B------:R1:W-:Y:S01]  /*4f10*/  STL [R1+0x4b4], R4 ;  /* 0x0004b40401007387 */ /* 0x0003e20000100800 */
[----:B------:R-:W-:Y:S01]  /*4f20*/  ISETP.GE.AND P2, PT, R18, RZ, PT ;  /* 0x000000ff1200720c */ /* 0x000fe20003f46270 */
[----:B0-----:R-:W-:Y:S02]  /*4f30*/  IMAD.MOV.U32 R15, RZ, RZ, R6 ;  /* 0x000000ffff0f7224 */ /* 0x001fe400078e0006 */
[----:B------:R-:W2:Y:S01]  /*4f40*/  LDL.LU R18, [R1+0x8] ;  /* 0x0000080001127983 */ /* 0x000ea20000300800 */
[----:B-1----:R-:W-:Y:S01]  /*4f50*/  IMAD.MOV.U32 R4, RZ, RZ, R14 ;  /* 0x000000ffff047224 */ /* 0x002fe200078e000e */
[----:B------:R-:W-:Y:S01]  /*4f60*/  ISETP.GE.AND P5, PT, R17, RZ, PT ;  /* 0x000000ff1100720c */ /* 0x000fe20003fa6270 */
[----:B------:R-:W-:Y:S01]  /*4f70*/  @!P3 IMAD.MOV R15, RZ, RZ, -R15 ;  /* 0x000000ffff0fb224 */ /* 0x000fe200078e0a0f */
[----:B------:R-:W-:Y:S01]  /*4f80*/  ISETP.GT.U32.AND P3, PT, R11, R8, PT ;  /* 0x000000080b00720c */ /* 0x000fe20003f64070 */
[----:B------:R-:W-:Y:S01]  /*4f90*/  @!P1 IMAD.IADD R7, R7, 0x1, -R11 ;  /* 0x0000000107079824 */ /* 0x000fe200078e0a0b */
[----:B------:R-:W3:Y:S03]  /*4fa0*/  LDL.LU R17, [R1+0xc] ;  /* 0x00000c0001117983 */ /* 0x000ee60000300800 */
[----:B------:R-:W-:Y:S01]  /*4fb0*/  IMAD.MOV.U32 R29, RZ, RZ, R7 ;  /* 0x000000ffff1d7224 */ /* 0x000fe200078e0007 */
[----:B------:R-:W-:Y:S05]  /*4fc0*/  STL [R1+0x4a8], R15 ;  /* 0x0004a80f01007387 */ /* 0x000fea0000100800 */
[----:B------:R-:W-:-:S02]  /*4fd0*/  @!P5 IMAD.MOV R29, RZ, RZ, -R29 ;  /* 0x000000ffff1dd224 */ /* 0x000fc400078e0a1d */
[----:B------:R-:W-:-:S03]  /*4fe0*/  @!P3 IMAD.IADD R8, R8, 0x1, -R11 ;  /* 0x000000010808b824 */ /* 0x000fc600078e0a0b */
[----:B------:R0:W-:Y:S02]  /*4ff0*/  STL [R1+0x4a4], R29 ;  /* 0x0004a41d01007387 */ /* 0x0001e40000100800 */
[----:B0-----:R-:W-:-:S04]  /*5000*/  IMAD.MOV.U32 R29, RZ, RZ, R8 ;  /* 0x000000ffff1d7224 */ /* 0x001fc800078e0008 */
[----:B------:R-:W-:-:S05]  /*5010*/  @!P2 IMAD.MOV R29, RZ, RZ, -R29 ;  /* 0x000000ffff1da224 */ /* 0x000fca00078e0a1d */
[----:B------:R0:W-:Y:S01]  /*5020*/  STL [R1+0x494], R29 ;  /* 0x0004941d01007387 */ /* 0x0001e20000100800 */
[----:B----4-:R-:W-:Y:S02]  /*5030*/  ISETP.GE.AND P4, PT, R13, RZ, PT ;  /* 0x000000ff0d00720c */ /* 0x010fe40003f86270 */
[----:B------:R-:W-:Y:S01]  /*5040*/  IABS R9, R13 ;  /* 0x0000000d00097213 */ /* 0x000fe20000000000 */
[----:B------:R-:W-:-:S04]  /*5050*/  IMAD.HI.U32 R13, R0, R10, RZ ;  /* 0x0000000a000d7227 */ /* 0x000fc800078e00ff */
[----:B------:R-:W-:-:S04]  /*5060*/  IMAD.MOV R13, RZ, RZ, -R13 ;  /* 0x000000ffff0d7224 */ /* 0x000fc800078e0a0d */
[----:B------:R-:W-:-:S05]  /*5070*/  IMAD R10, R11, R13, R10 ;  /* 0x0000000d0b0a7224 */ /* 0x000fca00078e020a */
[----:B------:R-:W-:Y:S01]  /*5080*/  ISETP.GT.U32.AND P6, PT, R11, R10, PT ;  /* 0x0000000a0b00720c */ /* 0x000fe20003fc4070 */
[----:B------:R-:W-:-:S04]  /*5090*/  IMAD.HI.U32 R13, R0, R4, RZ ;  /* 0x00000004000d7227 */ /* 0x000fc800078e00ff */
[----:B------:R-:W-:-:S08]  /*50a0*/  IMAD.MOV R13, RZ, RZ, -R13 ;  /* 0x000000ffff0d7224 */ /* 0x000fd000078e0a0d */
[----:B------:R-:W-:Y:S02]  /*50b0*/  @!P6 IMAD.IADD R10, R10, 0x1, -R11 ;  /* 0x000000010a0ae824 */ /* 0x000fe400078e0a0b */
[----:B------:R-:W-:-:S03]  /*50c0*/  IMAD R4, R11, R13, R4 ;  /* 0x0000000d0b047224 */ /* 0x000fc600078e0204 */
[----:B------:R-:W-:Y:S02]  /*50d0*/  ISETP.GT.U32.AND P6, PT, R11, R10, PT ;  /* 0x0000000a0b00720c */ /* 0x000fe40003fc4070 */
[----:B------:R-:W-:-:S05]  /*50e0*/  IABS R13, R22 ;  /* 0x00000016000d7213 */ /* 0x000fca0000000000 */
[----:B------:R-:W-:-:S04]  /*50f0*/  IMAD.HI.U32 R7, R0, R13, RZ ;  /* 0x0000000d00077227 */ /* 0x000fc800078e00ff */
[----:B------:R-:W-:Y:S02]  /*5100*/  IMAD.MOV R7, RZ, RZ, -R7 ;  /* 0x000000ffff077224 */ /* 0x000fe400078e0a07 */
[----:B------:R-:W-:Y:S02]  /*5110*/  @!P6 IMAD.IADD R10, R10, 0x1, -R11 ;  /* 0x000000010a0ae824 */ /* 0x000fe400078e0a0b */
[----:B------:R-:W-:Y:S02]  /*5120*/  IMAD R7, R11, R7, R13 ;  /* 0x000000070b077224 */ /* 0x000fe400078e020d */
[----:B------:R-:W-:-:S04]  /*5130*/  IMAD.MOV.U32 R13, RZ, RZ, R10 ;  /* 0x000000ffff0d7224 */ /* 0x000fc800078e000a */
[----:B------:R-:W-:-:S05]  /*5140*/  @!P0 IMAD.MOV R13, RZ, RZ, -R13 ;  /* 0x000000ffff0d8224 */ /* 0x000fca00078e0a0d */
[----:B------:R1:W-:Y:S04]  /*5150*/  STL [R1+0x48c], R13 ;  /* 0x00048c0d01007387 */ /* 0x0003e80000100800 */
[----:B0-----:R-:W4:Y:S01]  /*5160*/  LDL.LU R29, [R1+0x10] ;  /* 0x00001000011d7983 */ /* 0x001f220000300800 */
[----:B------:R-:W-:Y:S01]  /*5170*/  IMAD.HI.U32 R12, R0, R9, RZ ;  /* 0x00000009000c7227 */ /* 0x000fe200078e00ff */
[----:B------:R-:W-:-:S03]  /*5180*/  IABS R2, R21 ;  /* 0x0000001500027213 */ /* 0x000fc60000000000 */
[----:B------:R-:W-:-:S04]  /*5190*/  IMAD.MOV R12, RZ, RZ, -R12 ;  /* 0x000000ffff0c7224 */ /* 0x000fc800078e0a0c */
[----:B------:R-:W-:Y:S02]  /*51a0*/  IMAD R9, R11, R12, R9 ;  /* 0x0000000c0b097224 */ /* 0x000fe400078e0209 */
[----:B------:R-:W-:-:S04]  /*51b0*/  IMAD.HI.U32 R12, R0, R2, RZ ;  /* 0x00000002000c7227 */ /* 0x000fc800078e00ff */
[----:B------:R-:W-:Y:S01]  /*51c0*/  IMAD.MOV R12, RZ, RZ, -R12 ;  /* 0x000000ffff0c7224 */ /* 0x000fe200078e0a0c */
[----:B------:R-:W-:-:S03]  /*51d0*/  ISETP.GT.U32.AND P1, PT, R11, R9, PT ;  /* 0x000000090b00720c */ /* 0x000fc60003f24070 */
[----:B------:R-:W-:Y:S01]  /*51e0*/  IMAD R2, R11, R12, R2 ;  /* 0x0000000c0b027224 */ /* 0x000fe200078e0202 */
[----:B------:R-:W-:-:S05]  /*51f0*/  IABS R12, R23 ;  /* 0x00000017000c7213 */ /* 0x000fca0000000000 */
[----:B------:R-:W-:-:S04]  /*5200*/  IMAD.HI.U32 R15, R0, R12, RZ ;  /* 0x0000000c000f7227 */ /* 0x000fc800078e00ff */
[----:B------:R-:W-:Y:S01]  /*5210*/  IMAD.MOV R15, RZ, RZ, -R15 ;  /* 0x000000ffff0f7224 */ /* 0x000fe200078e0a0f */
[----:B------:R-:W-:Y:S01]  /*5220*/  IABS R5, R19 ;  /* 0x0000001300057213 */ /* 0x000fe20000000000 */
[----:B------:R-:W-:Y:S01]  /*5230*/  @!P1 IMAD.IADD R9, R9, 0x1, -R11 ;  /* 0x0000000109099824 */ /* 0x000fe200078e0a0b */
[----:B------:R-:W-:Y:S01]  /*5240*/  ISETP.GE.AND P1, PT, R19, RZ, PT ;  /* 0x000000ff1300720c */ /* 0x000fe20003f26270 */
[----:B------:R-:W-:Y:S02]  /*5250*/  IMAD R12, R11, R15, R12 ;  /* 0x0000000f0b0c7224 */ /* 0x000fe400078e020c */
[----:B------:R-:W5:Y:S04]  /*5260*/  LDL.LU R15, [R1+0x14] ;  /* 0x00001400010f7983 */ /* 0x000f680000300800 */
[----:B------:R-:W5:Y:S01]  /*5270*/  LDL.LU R19, [R1+0x18] ;  /* 0x0000180001137983 */ /* 0x000f620000300800 */
[----:B------:R-:W-:-:S04]  /*5280*/  IMAD.HI.U32 R14, R0, R5, RZ ;  /* 0x00000005000e7227 */ /* 0x000fc800078e00ff */
[----:B------:R-:W-:-:S04]  /*5290*/  IMAD.MOV R14, RZ, RZ, -R14 ;  /* 0x000000ffff0e7224 */ /* 0x000fc800078e0a0e */
[----:B------:R-:W-:-:S05]  /*52a0*/  IMAD R5, R11, R14, R5 ;  /* 0x0000000e0b057224 */ /* 0x000fca00078e0205 */
[C---:B------:R-:W-:Y:S02]  /*52b0*/  ISETP.GT.U32.AND P5, PT, R11.reuse, R5, PT ;  /* 0x000000050b00720c */ /* 0x040fe40003fa4070 */
[C---:B------:R-:W-:Y:S02]  /*52c0*/  ISETP.GT.U32.AND P3, PT, R11.reuse, R4, PT ;  /* 0x000000040b00720c */ /* 0x040fe40003f64070 */
[----:B------:R-:W-:-:S09]  /*52d0*/  ISETP.GT.U32.AND P6, PT, R11, R2, PT ;  /* 0x000000020b00720c */ /* 0x000fd20003fc4070 */
[--C-:B------:R-:W-:Y:S01]  /*52e0*/  @!P5 IMAD.IADD R5, R5, 0x1, -R11.reuse ;  /* 0x000000010505d824 */ /* 0x100fe200078e0a0b */
[C---:B------:R-:W-:Y:S01]  /*52f0*/  ISETP.GT.U32.AND P5, PT, R11.reuse, R9, PT ;  /* 0x000000090b00720c */ /* 0x040fe20003fa4070 */
[--C-:B------:R-:W-:Y:S01]  /*5300*/  @!P3 IMAD.IADD R4, R4, 0x1, -R11.reuse ;  /* 0x000000010404b824 */ /* 0x100fe200078e0a0b */
[----:B------:R-:W-:Y:S01]  /*5310*/  IABS R6, R24 ;  /* 0x0000001800067213 */ /* 0x000fe20000000000 */
[----:B------:R-:W-:Y:S01]  /*5320*/  @!P6 IMAD.IADD R2, R2, 0x1, -R11 ;  /* 0x000000010202e824 */ /* 0x000fe200078e0a0b */
[C---:B------:R-:W-:Y:S02]  /*5330*/  ISETP.GT.U32.AND P3, PT, R11.reuse, R5, PT ;  /* 0x000000050b00720c */ /* 0x040fe40003f64070 */
[C---:B------:R-:W-:Y:S01]  /*5340*/  ISETP.GT.U32.AND P6, PT, R11.reuse, R4, PT ;  /* 0x000000040b00720c */ /* 0x040fe20003fc4070 */
[----:B------:R-:W-:Y:S01]  /*5350*/  IMAD.HI.U32 R14, R0, R6, RZ ;  /* 0x00000006000e7227 */ /* 0x000fe200078e00ff */
[----:B------:R-:W-:-:S05]  /*5360*/  ISETP.GT.U32.AND P2, PT, R11, R2, PT ;  /* 0x000000020b00720c */ /* 0x000fca0003f44070 */
[----:B------:R-:W-:Y:S01]  /*5370*/  @!P5 IMAD.IADD R9, R9, 0x1, -R11 ;  /* 0x000000010909d824 */ /* 0x000fe200078e0a0b */
[----:B------:R-:W-:Y:S01]  /*5380*/  ISETP.GT.U32.AND P5, PT, R11, R12, PT ;  /* 0x0000000c0b00720c */ /* 0x000fe20003fa4070 */
[----:B------:R-:W-:-:S04]  /*5390*/  IMAD.MOV R14, RZ, RZ, -R14 ;  /* 0x000000ffff0e7224 */ /* 0x000fc800078e0a0e */
[----:B------:R-:W-:Y:S02]  /*53a0*/  IMAD R6, R11, R14, R6 ;  /* 0x0000000e0b067224 */ /* 0x000fe400078e0206 */
[--C-:B------:R-:W-:Y:S02]  /*53b0*/  @!P6 IMAD.IADD R4, R4, 0x1, -R11.reuse ;  /* 0x000000010404e824 */ /* 0x100fe400078e0a0b */
[--C-:B------:R-:W-:Y:S01]  /*53c0*/  @!P3 IMAD.IADD R5, R5, 0x1, -R11.reuse ;  /* 0x000000010505b824 */ /* 0x100fe200078e0a0b */
[----:B------:R-:W-:Y:S01]  /*53d0*/  ISETP.GT.U32.AND P6, PT, R11, R6, PT ;  /* 0x000000060b00720c */ /* 0x000fe20003fc4070 */
[--C-:B------:R-:W-:Y:S01]  /*53e0*/  @!P2 IMAD.IADD R2, R2, 0x1, -R11.reuse ;  /* 0x000000010202a824 */ /* 0x100fe200078e0a0b */
[----:B------:R-:W-:Y:S01]  /*53f0*/  ISETP.GE.AND P3, PT, R20, RZ, PT ;  /* 0x000000ff1400720c */ /* 0x000fe20003f66270 */
[----:B------:R-:W-:Y:S01]  /*5400*/  @!P5 IMAD.IADD R12, R12, 0x1, -R11 ;  /* 0x000000010c0cd824 */ /* 0x000fe200078e0a0b */
[----:B------:R-:W-:Y:S01]  /*5410*/  ISETP.GE.AND P2, PT, R21, RZ, PT ;  /* 0x000000ff1500720c */ /* 0x000fe20003f46270 */
[----:B------:R-:W-:Y:S01]  /*5420*/  @!P4 IMAD.MOV R9, RZ, RZ, -R9 ;  /* 0x000000ffff09c224 */ /* 0x000fe200078e0a09 */
[----:B--2---:R-:W-:Y:S01]  /*5430*/  IABS R10, R18 ;  /* 0x00000012000a7213 */ /* 0x004fe20000000000 */
[----:B------:R-:W-:Y:S01]  /*5440*/  @!P1 IMAD.MOV R5, RZ, RZ, -R5 ;  /* 0x000000ffff059224 */ /* 0x000fe200078e0a05 */
[----:B------:R-:W-:-:S02]  /*5450*/  ISETP.GT.U32.AND P1, PT, R11, R12, PT ;  /* 0x0000000c0b00720c */ /* 0x000fc40003f24070 */
[----:B------:R-:W-:Y:S01]  /*5460*/  STL [R1+0x488], R9 ;  /* 0x0004880901007387 */ /* 0x000fe20000100800 */
[----:B-1----:R-:W-:-:S03]  /*5470*/  IMAD.HI.U32 R13, R0, R10, RZ ;  /* 0x0000000a000d7227 */ /* 0x002fc600078e00ff */
[----:B------:R0:W-:Y:S01]  /*5480*/  STL [R1+0x484], R5 ;  /* 0x0004840501007387 */ /* 0x0001e20000100800 */
[----:B------:R-:W-:Y:S02]  /*5490*/  @!P6 IMAD.IADD R6, R6, 0x1, -R11 ;  /* 0x000000010606e824 */ /* 0x000fe400078e0a0b */
[----:B------:R-:W-:Y:S01]  /*54a0*/  IMAD.MOV R13, RZ, RZ, -R13 ;  /* 0x000000ffff0d7224 */ /* 0x000fe200078e0a0d */
[C---:B------:R-:W-:Y:S01]  /*54b0*/  ISETP.GT.U32.AND P0, PT, R11.reuse, R7, PT ;  /* 0x000000070b00720c */ /* 0x040fe20003f04070 */
[----:B------:R-:W-:Y:S02]  /*54c0*/  @!P2 IMAD.MOV R2, RZ, RZ, -R2 ;  /* 0x000000ffff02a224 */ /* 0x000fe400078e0a02 */
[----:B0-----:R-:W-:Y:S01]  /*54d0*/  IMAD.MOV.U32 R5, RZ, RZ, R4 ;  /* 0x000000ffff057224 */ /* 0x001fe200078e0004 */
[----:B------:R-:W-:-:S03]  /*54e0*/  ISETP.GT.U32.AND P6, PT, R11, R6, PT ;  /* 0x000000060b00720c */ /* 0x000fc60003fc4070 */
[----:B------:R-:W-:Y:S02]  /*54f0*/  @!P3 IMAD.MOV R5, RZ, RZ, -R5 ;  /* 0x000000ffff05b224 */ /* 0x000fe400078e0a05 */
[----:B------:R-:W-:Y:S02]  /*5500*/  IMAD R10, R11, R13, R10 ;  /* 0x0000000d0b0a7224 */ /* 0x000fe400078e020a */
[----:B------:R-:W-:Y:S01]  /*5510*/  @!P1 IMAD.IADD R12, R12, 0x1, -R11 ;  /* 0x000000010c0c9824 */ /* 0x000fe200078e0a0b */
[----:B------:R-:W-:Y:S01]  /*5520*/  STL [R1+0x480], R5 ;  /* 0x0004800501007387 */ /* 0x000fe20000100800 */
[----:B------:R-:W-:-:S03]  /*5530*/  ISETP.GE.AND P1, PT, R18, RZ, PT ;  /* 0x000000ff1200720c */ /* 0x000fc60003f26270 */
[----:B------:R-:W-:Y:S01]  /*5540*/  STL [R1+0x47c], R2 ;  /* 0x00047c0201007387 */ /* 0x000fe20000100800 */
[----:B------:R-:W-:-:S03]  /*5550*/  ISETP.GT.U32.AND P3, PT, R11, R10, PT ;  /* 0x0000000a0b00720c */ /* 0x000fc60003f64070 */
[----:B------:R-:W2:Y:S01]  /*5560*/  LDL.LU R18, [R1+0x4c] ;  /* 0x00004c0001127983 */ /* 0x000ea20000300800 */
[--C-:B------:R-:W-:Y:S01]  /*5570*/  @!P0 IMAD.IADD R7, R7, 0x1, -R11.reuse ;  /* 0x0000000107078824 */ /* 0x100fe200078e0a0b */
[----:B---3--:R-:W-:Y:S01]  /*5580*/  IABS R8, R17 ;  /* 0x0000001100087213 */ /* 0x008fe20000000000 */
[----:B------:R-:W-:Y:S01]  /*5590*/  @!P6 IMAD.IADD R6, R6, 0x1, -R11 ;  /* 0x000000010606e824 */ /* 0x000fe200078e0a0b */
[----:B------:R-:W-:Y:S02]  /*55a0*/  ISETP.GE.AND P6, PT, R17, RZ, PT ;  /* 0x000000ff1100720c */ /* 0x000fe40003fc6270 */
[----:B------:R-:W-:Y:S01]  /*55b0*/  ISETP.GE.AND P5, PT, R23, RZ, PT ;  /* 0x000000ff1700720c */ /* 0x000fe20003fa6270 */
[----:B------:R-:W3:Y:S01]  /*55c0*/  LDL.LU R17, [R1+0x50] ;  /* 0x0000500001117983 */ /* 0x000ee20000300800 */
[----:B------:R-:W-:-:S03]  /*55d0*/  ISETP.GT.U32.AND P4, PT, R11, R7, PT ;  /* 0x000000070b00720c */ /* 0x000fc60003f84070 */
[----:B------:R-:W3:Y:S01]  /*55e0*/  LDL.LU R23, [R1+0x24] ;  /* 0x0000240001177983 */ /* 0x000ee20000300800 */
[----:B------:R-:W-:Y:S01]  /*55f0*/  @!P3 IMAD.IADD R10, R10, 0x1, -R11 ;  /* 0x000000010a0ab824 */ /* 0x000fe200078e0a0b */
[----:B------:R-:W-:Y:S02]  /*5600*/  ISETP.GE.AND P0, PT, R22, RZ, PT ;  /* 0x000000ff1600720c */ /* 0x000fe40003f06270 */
[----:B------:R-:W-:-:S06]  /*5610*/  ISETP.GE.AND P2, PT, R24, RZ, PT ;  /* 0x000000ff1800720c */ /* 0x000fcc0003f46270 */
[----:B------:R-:W-:Y:S02]  /*5620*/  @!P4 IMAD.IADD R7, R7, 0x1, -R11 ;  /* 0x000000010707c824 */ /* 0x000fe400078e0a0b */
[----:B------:R-:W-:-:S03]  /*5630*/  @!P5 IMAD.MOV R12, RZ, RZ, -R12 ;  /* 0x000000ffff0cd224 */ /* 0x000fc600078e0a0c */
[----:B------:R-:W-:Y:S02]  /*5640*/  @!P0 IMAD.MOV R7, RZ, RZ, -R7 ;  /* 0x000000ffff078224 */ /* 0x000fe400078e0a07 */
[----:B------:R-:W-:Y:S02]  /*5650*/  @!P2 IMAD.MOV R6, RZ, RZ, -R6 ;  /* 0x000000ffff06a224 */ /* 0x000fe400078e0a06 */
[----:B------:R-:W-:-:S04]  /*5660*/  IMAD.HI.U32 R14, R0, R8, RZ ;  /* 0x00000008000e7227 */ /* 0x000fc800078e00ff */
[----:B------:R-:W-:-:S04]  /*5670*/  IMAD.MOV R14, RZ, RZ, -R14 ;  /* 0x000000ffff0e7224 */ /* 0x000fc800078e0a0e */
[----:B------:R-:W-:-:S05]  /*5680*/  IMAD R8, R11, R14, R8 ;  /* 0x0000000e0b087224 */ /* 0x000fca00078e0208 */
[----:B------:R-:W-:-:S13]  /*5690*/  ISETP.GT.U32.AND P4, PT, R11, R8, PT ;  /* 0x000000080b00720c */ /* 0x000fda0003f84070 */
[--C-:B------:R-:W-:Y:S01]  /*56a0*/  @!P4 IMAD.IADD R8, R8, 0x1, -R11.reuse ;  /* 0x000000010808c824 */ /* 0x100fe200078e0a0b */
[----:B------:R-:W-:Y:S02]  /*56b0*/  ISETP.GT.U32.AND P4, PT, R11, R10, PT ;  /* 0x0000000a0b00720c */ /* 0x000fe40003f84070 */
[----:B----4-:R-:W-:Y:S02]  /*56c0*/  IABS R4, R29 ;  /* 0x0000001d00047213 */ /* 0x010fe40000000000 */
[----:B------:R-:W-:Y:S02]  /*56d0*/  ISETP.GE.AND P3, PT, R29, RZ, PT ;  /* 0x000000ff1d00720c */ /* 0x000fe40003f66270 */
[----:B------:R-:W4:Y:S04]  /*56e0*/  LDL.LU R29, [R1+0x28] ;  /* 0x00002800011d7983 */ /* 0x000f280000300800 */
[----:B------:R-:W-:Y:S04]  /*56f0*/  STL [R1+0x46c], R7 ;  /* 0x00046c0701007387 */ /* 0x000fe80000100800 */
[----:B------:R-:W4:Y:S04]  /*5700*/  LDL.LU R20, [R1+0x2c] ;  /* 0x00002c0001147983 */ /* 0x000f280000300800 */
[----:B------:R-:W-:Y:S04]  /*5710*/  STL [R1+0x464], R12 ;  /* 0x0004640c01007387 */ /* 0x000fe80000100800 */
[----:B------:R0:W-:Y:S04]  /*5720*/  STL [R1+0x460], R6 ;  /* 0x0004600601007387 */ /* 0x0001e80000100800 */
[----:B------:R-:W4:Y:S01]  /*5730*/  LDL.LU R22, [R1+0x30] ;  /* 0x0000300001167983 */ /* 0x000f220000300800 */
[----:B------:R-:W-:-:S04]  /*5740*/  @!P4 IMAD.IADD R10, R10, 0x1, -R11 ;  /* 0x000000010a0ac824 */ /* 0x000fc800078e0a0b */
[----:B0-----:R-:W-:-:S04]  /*5750*/  IMAD.MOV.U32 R6, RZ, RZ, R10 ;  /* 0x000000ffff067224 */ /* 0x001fc800078e000a */
[----:B------:R-:W-:Y:S01]  /*5760*/  @!P1 IMAD.MOV R6, RZ, RZ, -R6 ;  /* 0x000000ffff069224 */ /* 0x000fe200078e0a06 */
[----:B-----5:R-:W-:-:S04]  /*5770*/  IABS R9, R19 ;  /* 0x0000001300097213 */ /* 0x020fc80000000000 */
[----:B------:R-:W-:Y:S01]  /*5780*/  STL [R1+0x45c], R6 ;  /* 0x00045c0601007387 */ /* 0x000fe20000100800 */
[----:B------:R-:W-:-:S03]  /*5790*/  ISETP.GE.AND P4, PT, R19, RZ, PT ;  /* 0x000000ff1300720c */ /* 0x000fc60003f86270 */
[----:B------:R-:W5:Y:S01]  /*57a0*/  LDL.LU R19, [R1+0x34] ;  /* 0x0000340001137983 */ /* 0x000f620000300800 */
[----:B------:R-:W-:Y:S01]  /*57b0*/  IMAD.HI.U32 R2, R0, R4, RZ ;  /* 0x0000000400027227 */ /* 0x000fe200078e00ff */
[C---:B------:R-:W-:Y:S02]  /*57c0*/  ISETP.GT.U32.AND P0, PT, R11.reuse, R8, PT ;  /* 0x000000080b00720c */ /* 0x040fe40003f04070 */
[----:B------:R-:W-:Y:S01]  /*57d0*/  IABS R5, R15 ;  /* 0x0000000f00057213 */ /* 0x000fe20000000000 */
[----:B------:R-:W-:Y:S01]  /*57e0*/  IMAD.MOV R2, RZ, RZ, -R2 ;  /* 0x000000ffff027224 */ /* 0x000fe200078e0a02 */
[----:B------:R-:W5:Y:S03]  /*57f0*/  LDL.LU R21, [R1+0x38] ;  /* 0x0000380001157983 */ /* 0x000f660000300800 */
[----:B------:R-:W-:-:S05]  /*5800*/  IMAD R4, R11, R2, R4 ;  /* 0x000000020b047224 */ /* 0x000fca00078e0204 */
[----:B------:R-:W-:Y:S01]  /*5810*/  ISETP.GT.U32.AND P5, PT, R11, R4, PT ;  /* 0x000000040b00720c */ /* 0x000fe20003fa4070 */
[----:B------:R-:W-:-:S04]  /*5820*/  IMAD.HI.U32 R2, R0, R5, RZ ;  /* 0x0000000500027227 */ /* 0x000fc800078e00ff */
[----:B------:R-:W-:-:S08]  /*5830*/  IMAD.HI.U32 R7, R0, R9, RZ ;  /* 0x0000000900077227 */ /* 0x000fd000078e00ff */
[--C-:B------:R-:W-:Y:S02]  /*5840*/  @!P5 IMAD.IADD R4, R4, 0x1, -R11.reuse ;  /* 0x000000010404d824 */ /* 0x100fe400078e0a0b */
[----:B------:R-:W-:Y:S02]  /*5850*/  IMAD.MOV R2, RZ, RZ, -R2 ;  /* 0x000000ffff027224 */ /* 0x000fe400078e0a02 */
[----:B------:R-:W-:Y:S01]  /*5860*/  @!P0 IMAD.IADD R8, R8, 0x1, -R11 ;  /* 0x0000000108088824 */ /* 0x000fe200078e0a0b */
[C---:B------:R-:W-:Y:S01]  /*5870*/  ISETP.GT.U32.AND P1, PT, R11.reuse, R4, PT ;  /* 0x000000040b00720c */ /* 0x040fe20003f24070 */
[----:B------:R-:W-:Y:S02]  /*5880*/  IMAD.MOV R7, RZ, RZ, -R7 ;  /* 0x000000ffff077224 */ /* 0x000fe400078e0a07 */
[----:B------:R-:W-:Y:S02]  /*5890*/  IMAD R5, R11, R2, R5 ;  /* 0x000000020b057224 */ /* 0x000fe400078e0205 */
[----:B------:R-:W-:-:S02]  /*58a0*/  IMAD.MOV.U32 R14, RZ, RZ, R8 ;  /* 0x000000ffff0e7224 */ /* 0x000fc400078e0008 */
[C---:B------:R-:W-:Y:S02]  /*58b0*/  IMAD R9, R11.reuse, R7, R9 ;  /* 0x000000070b097224 */ /* 0x040fe400078e0209 */
[----:B------:R-:W-:Y:S01]  /*58c0*/  @!P6 IMAD.MOV R14, RZ, RZ, -R14 ;  /* 0x000000ffff0ee224 */ /* 0x000fe200078e0a0e */
[----:B------:R-:W-:-:S03]  /*58d0*/  ISETP.GT.U32.AND P6, PT, R11, R5, PT ;  /* 0x000000050b00720c */ /* 0x000fc60003fc4070 */
[----:B------:R-:W-:Y:S01]  /*58e0*/  @!P1 IMAD.IADD R4, R4, 0x1, -R11 ;  /* 0x0000000104049824 */ /* 0x000fe200078e0a0b */
[----:B------:R-:W-:-:S09]  /*58f0*/  ISETP.GT.U32.AND P1, PT, R11, R9, PT ;  /* 0x000000090b00720c */ /* 0x000fd20003f24070 */
[----:B------:R-:W-:-:S04]  /*5900*/  @!P6 IMAD.IADD R5, R5, 0x1, -R11 ;  /* 0x000000010505e824 */ /* 0x000fc800078e0a0b */
[----:B------:R-:W-:Y:S01]  /*5910*/  @!P1 IMAD.IADD R9, R9, 0x1, -R11 ;  /* 0x0000000109099824 */ /* 0x000fe200078e0a0b */
[----:B------:R-:W-:Y:S02]  /*5920*/  ISETP.GT.U32.AND P1, PT, R11, R5, PT ;  /* 0x000000050b00720c */ /* 0x000fe40003f24070 */
[----:B------:R-:W-:Y:S01]  /*5930*/  ISETP.GE.AND P2, PT, R15, RZ, PT ;  /* 0x000000ff0f00720c */ /* 0x000fe20003f46270 */
[----:B------:R-:W-:Y:S01]  /*5940*/  IMAD.MOV.U32 R15, RZ, RZ, R4 ;  /* 0x000000ffff0f7224 */ /* 0x000fe200078e0004 */
[----:B------:R0:W-:Y:S03]  /*5950*/  STL [R1+0x454], R14 ;  /* 0x0004540e01007387 */ /* 0x0001e60000100800 */
[----:B------:R-:W-:Y:S01]  /*5960*/  @!P3 IMAD.MOV R15, RZ, RZ, -R15 ;  /* 0x000000ffff0fb224 */ /* 0x000fe200078e0a0f */
[----:B------:R-:W-:Y:S02]  /*5970*/  ISETP.GT.U32.AND P3, PT, R11, R9, PT ;  /* 0x000000090b00720c */ /* 0x000fe40003f64070 */
[----:B--2---:R-:W-:-:S05]  /*5980*/  IABS R10, R18 ;  /* 0x00000012000a7213 */ /* 0x004fca0000000000 */
[----:B------:R-:W-:-:S04]  /*5990*/  IMAD.HI.U32 R13, R0, R10, RZ ;  /* 0x0000000a000d7227 */ /* 0x000fc800078e00ff */
[----:B------:R-:W-:Y:S01]  /*59a0*/  IMAD.MOV R13, RZ, RZ, -R13 ;  /* 0x000000ffff0d7224 */ /* 0x000fe200078e0a0d */
[----:B---3--:R-:W-:-:S03]  /*59b0*/  IABS R7, R23 ;  /* 0x0000001700077213 */ /* 0x008fc60000000000 */
[----:B------:R-:W-:Y:S02]  /*59c0*/  IMAD R10, R11, R13, R10 ;  /* 0x0000000d0b0a7224 */ /* 0x000fe400078e020a */
[----:B0-----:R-:W-:-:S03]  /*59d0*/  IMAD.HI.U32 R14, R0, R7, RZ ;  /* 0x00000007000e7227 */ /* 0x001fc600078e00ff */
[----:B------:R-:W-:Y:S01]  /*59e0*/  ISETP.GT.U32.AND P6, PT, R11, R10, PT ;  /* 0x0000000a0b00720c */ /* 0x000fe20003fc4070 */
[----:B------:R-:W-:Y:S02]  /*59f0*/  IMAD.MOV R14, RZ, RZ, -R14 ;  /* 0x000000ffff0e7224 */ /* 0x000fe400078e0a0e */
[----:B------:R-:W-:Y:S02]  /*5a00*/  @!P1 IMAD.IADD R5, R5, 0x1, -R11 ;  /* 0x0000000105059824 */ /* 0x000fe400078e0a0b */
[C---:B------:R-:W-:Y:S02]  /*5a10*/  IMAD R7, R11.reuse, R14, R7 ;  /* 0x0000000e0b077224 */ /* 0x040fe400078e0207 */
[----:B------:R-:W-:Y:S01]  /*5a20*/  IMAD.MOV.U32 R24, RZ, RZ, R5 ;  /* 0x000000ffff187224 */ /* 0x000fe200078e0005 */
[----:B------:R-:W-:Y:S01]  /*5a30*/  ISETP.GE.AND P0, PT, R18, RZ, PT ;  /* 0x000000ff1200720c */ /* 0x000fe20003f06270 */
[----:B------:R0:W-:Y:S02]  /*5a40*/  STL [R1+0x448], R15 ;  /* 0x0004480f01007387 */ /* 0x0001e40000100800 */
[----:B------:R-:W-:Y:S01]  /*5a50*/  @!P2 IMAD.MOV R24, RZ, RZ, -R24 ;  /* 0x000000ffff18a224 */ /* 0x000fe200078e0a18 */
[----:B------:R-:W-:Y:S01]  /*5a60*/  ISETP.GT.U32.AND P2, PT, R11, R7, PT ;  /* 0x000000070b00720c */ /* 0x000fe20003f44070 */
[--C-:B------:R-:W-:Y:S01]  /*5a70*/  @!P6 IMAD.IADD R10, R10, 0x1, -R11.reuse ;  /* 0x000000010a0ae824 */ /* 0x100fe200078e0a0b */
[----:B------:R-:W2:Y:S01]  /*5a80*/  LDL.LU R18, [R1+0x3c] ;  /* 0x00003c0001127983 */ /* 0x000ea20000300800 */
[----:B------:R-:W-:-:S03]  /*5a90*/  @!P3 IMAD.IADD R9, R9, 0x1, -R11 ;  /* 0x000000010909b824 */ /* 0x000fc600078e0a0b */
[----:B------:R-:W-:-:S07]  /*5aa0*/  ISETP.GT.U32.AND P6, PT, R11, R10, PT ;  /* 0x0000000a0b00720c */ /* 0x000fce0003fc4070 */
[----:B------:R-:W-:-:S06]  /*5ab0*/  @!P2 IMAD.IADD R7, R7, 0x1, -R11 ;  /* 0x000000010707a824 */ /* 0x000fcc00078e0a0b */
[----:B------:R-:W-:Y:S01]  /*5ac0*/  @!P6 IMAD.IADD R10, R10, 0x1, -R11 ;  /* 0x000000010a0ae824 */ /* 0x000fe200078e0a0b */
[----:B------:R-:W-:Y:S01]  /*5ad0*/  ISETP.GE.AND P5, PT, R17, RZ, PT ;  /* 0x000000ff1100720c */ /* 0x000fe20003fa6270 */
[----:B------:R-:W-:Y:S01]  /*5ae0*/  @!P4 IMAD.MOV R9, RZ, RZ, -R9 ;  /* 0x000000ffff09c224 */ /* 0x000fe200078e0a09 */
[----:B------:R-:W-:Y:S02]  /*5af0*/  IABS R12, R17 ;  /* 0x00000011000c7213 */ /* 0x000fe40000000000 */
[----:B------:R-:W3:Y:S04]  /*5b00*/  LDL.LU R17, [R1+0x40] ;  /* 0x0000400001117983 */ /* 0x000ee80000300800 */
[----:B------:R-:W-:Y:S04]  /*5b10*/  STL [R1+0x444], R24 ;  /* 0x0004441801007387 */ /* 0x000fe80000100800 */
[----:B------:R-:W-:Y:S01]  /*5b20*/  STL [R1+0x440], R9 ;  /* 0x0004400901007387 */ /* 0x000fe20000100800 */
[----:B------:R-:W-:-:S04]  /*5b30*/  IMAD.HI.U32 R8, R0, R12, RZ ;  /* 0x0000000c00087227 */ /* 0x000fc800078e00ff */
[----:B------:R-:W-:-:S04]  /*5b40*/  IMAD.MOV R8, RZ, RZ, -R8 ;  /* 0x000000ffff087224 */ /* 0x000fc800078e0a08 */
[----:B------:R-:W-:Y:S01]  /*5b50*/  IMAD R8, R11, R8, R12 ;  /* 0x000000080b087224 */ /* 0x000fe200078e020c */
[----:B----4-:R-:W-:-:S05]  /*5b60*/  IABS R6, R29 ;  /* 0x0000001d00067213 */ /* 0x010fca0000000000 */
[----:B------:R-:W-:-:S04]  /*5b70*/  IMAD.HI.U32 R13, R0, R6, RZ ;  /* 0x00000006000d7227 */ /* 0x000fc800078e00ff */
[----:B------:R-:W-:-:S04]  /*5b80*/  IMAD.MOV R13, RZ, RZ, -R13 ;  /* 0x000000ffff0d7224 */ /* 0x000fc800078e0a0d */
[----:B------:R-:W-:-:S05]  /*5b90*/  IMAD R6, R11, R13, R6 ;  /* 0x0000000d0b067224 */ /* 0x000fca00078e0206 */
[----:B------:R-:W-:Y:S02]  /*5ba0*/  ISETP.GT.U32.AND P3, PT, R11, R6, PT ;  /* 0x000000060b00720c */ /* 0x000fe40003f64070 */
[----:B------:R-:W-:-:S05]  /*5bb0*/  IABS R13, R22 ;  /* 0x00000016000d7213 */ /* 0x000fca0000000000 */
[----:B------:R-:W-:-:S04]  /*5bc0*/  IMAD.HI.U32 R5, R0, R13, RZ ;  /* 0x0000000d00057227 */ /* 0x000fc800078e00ff */
[----:B------:R-:W-:Y:S02]  /*5bd0*/  IMAD.MOV R5, RZ, RZ, -R5 ;  /* 0x000000ffff057224 */ /* 0x000fe400078e0a05 */
[----:B------:R-:W-:Y:S01]  /*5be0*/  @!P3 IMAD.IADD R6, R6, 0x1, -R11 ;  /* 0x000000010606b824 */ /* 0x000fe200078e0a0b */
[C---:B------:R-:W-:Y:S01]  /*5bf0*/  ISETP.GT.U32.AND P3, PT, R11.reuse, R7, PT ;  /* 0x000000070b00720c */ /* 0x040fe20003f64070 */
[----:B------:R-:W-:Y:S02]  /*5c00*/  IMAD R5, R11, R5, R13 ;  /* 0x000000050b057224 */ /* 0x000fe400078e020d */
[----:B------:R-:W-:-:S04]  /*5c10*/  IMAD.MOV.U32 R13, RZ, RZ, R10 ;  /* 0x000000ffff0d7224 */ /* 0x000fc800078e000a */
[----:B------:R-:W-:-:S05]  /*5c20*/  @!P0 IMAD.MOV R13, RZ, RZ, -R13 ;  /* 0x000000ffff0d8224 */ /* 0x000fca00078e0a0d */
[----:B------:R-:W-:Y:S01]  /*5c30*/  STL [R1+0x43c], R13 ;  /* 0x00043c0d01007387 */ /* 0x000fe20000100800 */
[----:B------:R-:W-:Y:S01]  /*5c40*/  @!P3 IMAD.IADD R7, R7, 0x1, -R11 ;  /* 0x000000010707b824 */ /* 0x000fe200078e0a0b */
[----:B------:R-:W-:Y:S02]  /*5c50*/  ISETP.GE.AND P3, PT, R29, RZ, PT ;  /* 0x000000ff1d00720c */ /* 0x000fe40003f66270 */
[----:B------:R-:W4:Y:S01]  /*5c60*/  LDL.LU R29, [R1+0x44] ;  /* 0x00004400011d7983 */ /* 0x000f220000300800 */
[----:B------:R-:W-:Y:S02]  /*5c70*/  IABS R2, R20 ;  /* 0x0000001400027213 */ /* 0x000fe40000000000 */
[----:B------:R-:W-:-:S03]  /*5c80*/  ISETP.GT.U32.AND P1, PT, R11, R8, PT ;  /* 0x000000080b00720c */ /* 0x000fc60003f24070 */
[----:B------:R-:W-:-:S04]  /*5c90*/  IMAD.HI.U32 R12, R0, R2, RZ ;  /* 0x00000002000c7227 */ /* 0x000fc800078e00ff */
[----:B------:R-:W-:-:S04]  /*5ca0*/  IMAD.MOV R12, RZ, RZ, -R12 ;  /* 0x000000ffff0c7224 */ /* 0x000fc800078e0a0c */
[----:B------:R-:W-:Y:S01]  /*5cb0*/  IMAD R2, R11, R12, R2 ;  /* 0x0000000c0b027224 */ /* 0x000fe200078e0202 */
[----:B-----5:R-:W-:Y:S01]  /*5cc0*/  IABS R12, R19 ;  /* 0x00000013000c7213 */ /* 0x020fe20000000000 */
[----:B------:R-:W-:-:S03]  /*5cd0*/  @!P1 IMAD.IADD R8, R8, 0x1, -R11 ;  /* 0x0000000108089824 */ /* 0x000fc600078e0a0b */
[C---:B------:R-:W-:Y:S01]  /*5ce0*/  ISETP.GT.U32.AND P6, PT, R11.reuse, R2, PT ;  /* 0x000000020b00720c */ /* 0x040fe20003fc4070 */
[----:B0-----:R-:W-:Y:S01]  /*5cf0*/  IMAD.HI.U32 R15, R0, R12, RZ ;  /* 0x0000000c000f7227 */ /* 0x001fe200078e00ff */
[----:B------:R-:W-:-:S03]  /*5d00*/  ISETP.GT.U32.AND P2, PT, R11, R8, PT ;  /* 0x000000080b00720c */ /* 0x000fc60003f44070 */
[----:B------:R-:W-:-:S04]  /*5d10*/  IMAD.MOV R15, RZ, RZ, -R15 ;  /* 0x000000ffff0f7224 */ /* 0x000fc800078e0a0f */
[----:B------:R-:W-:-:S04]  /*5d20*/  IMAD R12, R11, R15, R12 ;  /* 0x0000000f0b0c7224 */ /* 0x000fc800078e020c */
[--C-:B------:R-:W-:Y:S02]  /*5d30*/  @!P6 IMAD.IADD R2, R2, 0x1, -R11.reuse ;  /* 0x000000010202e824 */ /* 0x100fe400078e0a0b */
[----:B------:R-:W-:Y:S01]  /*5d40*/  @!P2 IMAD.IADD R8, R8, 0x1, -R11 ;  /* 0x000000010808a824 */ /* 0x000fe200078e0a0b */
[C---:B------:R-:W-:Y:S02]  /*5d50*/  ISETP.GT.U32.AND P2, PT, R11.reuse, R12, PT ;  /* 0x0000000c0b00720c */ /* 0x040fe40003f44070 */
[----:B------:R-:W-:-:S11]  /*5d60*/  ISETP.GT.U32.AND P4, PT, R11, R2, PT ;  /* 0x000000020b00720c */ /* 0x000fd60003f84070 */
[--C-:B------:R-:W-:Y:S02]  /*5d70*/  @!P2 IMAD.IADD R12, R12, 0x1, -R11.reuse ;  /* 0x000000010c0ca824 */ /* 0x100fe400078e0a0b */
[----:B------:R-:W-:Y:S01]  /*5d80*/  @!P4 IMAD.IADD R2, R2, 0x1, -R11 ;  /* 0x000000010202c824 */ /* 0x000fe200078e0a0b */
[----:B------:R-:W-:Y:S02]  /*5d90*/  ISETP.GE.AND P4, PT, R20, RZ, PT ;  /* 0x000000ff1400720c */ /* 0x000fe40003f86270 */
[----:B------:R-:W5:Y:S01]  /*5da0*/  LDL.LU R20, [R1+0x48] ;  /* 0x0000480001147983 */ /* 0x000f620000300800 */
[----:B------:R-:W-:-:S03]  /*5db0*/  ISETP.GE.AND P2, PT, R19, RZ, PT ;  /* 0x000000ff1300720c */ /* 0x000fc60003f46270 */
[----:B------:R-:W5:Y:S01]  /*5dc0*/  LDL.LU R19, [R1+0x54] ;  /* 0x0000540001137983 */ /* 0x000f620000300800 */
[----:B------:R-:W-:Y:S02]  /*5dd0*/  IABS R4, R21 ;  /* 0x0000001500047213 */ /* 0x000fe40000000000 */
[----:B------:R-:W-:-:S03]  /*5de0*/  ISETP.GT.U32.AND P6, PT, R11, R6, PT ;  /* 0x000000060b00720c */ /* 0x000fc60003fc4070 */
[----:B------:R-:W-:Y:S01]  /*5df0*/  IMAD.HI.U32 R14, R0, R4, RZ ;  /* 0x00000004000e7227 */ /* 0x000fe200078e00ff */
[----:B------:R-:W-:-:S03]  /*5e00*/  ISETP.GE.AND P1, PT, R23, RZ, PT ;  /* 0x000000ff1700720c */ /* 0x000fc60003f26270 */
[----:B------:R-:W-:-:S04]  /*5e10*/  IMAD.MOV R14, RZ, RZ, -R14 ;  /* 0x000000ffff0e7224 */ /* 0x000fc800078e0a0e */
[----:B------:R-:W-:Y:S02]  /*5e20*/  IMAD R4, R11, R14, R4 ;  /* 0x0000000e0b047224 */ /* 0x000fe400078e0204 */
[----:B------:R-:W-:-:S03]  /*5e30*/  @!P6 IMAD.IADD R6, R6, 0x1, -R11 ;  /* 0x000000010606e824 */ /* 0x000fc600078e0a0b */
[C---:B------:R-:W-:Y:S01]  /*5e40*/  ISETP.GT.U32.AND P6, PT, R11.reuse, R4, PT ;  /* 0x000000040b00720c */ /* 0x040fe20003fc4070 */
[----:B------:R-:W-:Y:S02]  /*5e50*/  @!P5 IMAD.MOV R8, RZ, RZ, -R8 ;  /* 0x000000ffff08d224 */ /* 0x000fe400078e0a08 */
[----:B------:R-:W-:Y:S01]  /*5e60*/  @!P1 IMAD.MOV R7, RZ, RZ, -R7 ;  /* 0x000000ffff079224 */ /* 0x000fe200078e0a07 */
[C---:B------:R-:W-:Y:S02]  /*5e70*/  ISETP.GT.U32.AND P1, PT, R11.reuse, R12, PT ;  /* 0x0000000c0b00720c */ /* 0x040fe40003f24070 */
[----:B------:R-:W-:Y:S04]  /*5e80*/  STL [R1+0x438], R8 ;  /* 0x0004380801007387 */ /* 0x000fe80000100800 */
[----:B------:R0:W-:Y:S03]  /*5e90*/  STL [R1+0x434], R7 ;  /* 0x0004340701007387 */ /* 0x0001e60000100800 */
[----:B------:R-:W-:Y:S01]  /*5ea0*/  @!P6 IMAD.IADD R4, R4, 0x1, -R11 ;  /* 0x000000010404e824 */ /* 0x000fe200078e0a0b */
[----:B------:R-:W-:Y:S01]  /*5eb0*/  ISETP.GT.U32.AND P0, PT, R11, R5, PT ;  /* 0x000000050b00720c */ /* 0x000fe20003f04070 */
[----:B------:R-:W-:-:S02]  /*5ec0*/  @!P4 IMAD.MOV R2, RZ, RZ, -R2 ;  /* 0x000000ffff02c224 */ /* 0x000fc400078e0a02 */
[----:B0-----:R-:W-:Y:S01]  /*5ed0*/  IMAD.MOV.U32 R7, RZ, RZ, R6 ;  /* 0x000000ffff077224 */ /* 0x001fe200078e0006 */
[----:B------:R-:W-:-:S03]  /*5ee0*/  ISETP.GT.U32.AND P6, PT, R11, R4, PT ;  /* 0x000000040b00720c */ /* 0x000fc60003fc4070 */
[----:B------:R-:W-:Y:S01]  /*5ef0*/  @!P3 IMAD.MOV R7, RZ, RZ, -R7 ;  /* 0x000000ffff07b224 */ /* 0x000fe200078e0a07 */
[----:B--2---:R-:W-:-:S05]  /*5f00*/  IABS R10, R18 ;  /* 0x00000012000a7213 */ /* 0x004fca0000000000 */
[----:B------:R-:W-:-:S04]  /*5f10*/  IMAD.HI.U32 R13, R0, R10, RZ ;  /* 0x0000000a000d7227 */ /* 0x000fc800078e00ff */
[----:B------:R-:W-:Y:S01]  /*5f20*/  IMAD.MOV R13, RZ, RZ, -R13 ;  /* 0x000000ffff0d7224 */ /* 0x000fe200078e0a0d */
[----:B------:R-:W-:Y:S01]  /*5f30*/  STL [R1+0x430], R7 ;  /* 0x0004300701007387 */ /* 0x000fe20000100800 */
[----:B------:R-:W-:Y:S02]  /*5f40*/  @!P1 IMAD.IADD R12, R12, 0x1, -R11 ;  /* 0x000000010c0c9824 */ /* 0x000fe400078e0a0b */
[----:B------:R-:W-:Y:S01]  /*5f50*/  IMAD R10, R11, R13, R10 ;  /* 0x0000000d0b0a7224 */ /* 0x000fe200078e020a */
[----:B------:R-:W-:Y:S01]  /*5f60*/  STL [R1+0x42c], R2 ;  /* 0x00042c0201007387 */ /* 0x000fe20000100800 */
[----:B------:R-:W-:-:S03]  /*5f70*/  ISETP.GE.AND P1, PT, R18, RZ, PT ;  /* 0x000000ff1200720c */ /* 0x000fc60003f26270 */
[----:B------:R-:W2:Y:S01]  /*5f80*/  LDL.LU R18, [R1+0x80] ;  /* 0x0000800001127983 */ /* 0x000ea20000300800 */
[----:B------:R-:W-:Y:S01]  /*5f90*/  ISETP.GT.U32.AND P3, PT, R11, R10, PT ;  /* 0x0000000a0b00720c */ /* 0x000fe20003f64070 */
[--C-:B------:R-:W-:Y:S02]  /*5fa0*/  @!P0 IMAD.IADD R5, R5, 0x1, -R11.reuse ;  /* 0x0000000105058824 */ /* 0x100fe400078e0a0b */
[----:B------:R-:W-:Y:S01]  /*5fb0*/  @!P6 IMAD.IADD R4, R4, 0x1, -R11 ;  /* 0x000000010404e824 */ /* 0x000fe200078e0a0b */
[----:B---3--:R-:W-:Y:S02]  /*5fc0*/  IABS R9, R17 ;  /* 0x0000001100097213 */ /* 0x008fe40000000000 */
[----:B------:R-:W-:Y:S02]  /*5fd0*/  ISETP.GE.AND P6, PT, R17, RZ, PT ;  /* 0x000000ff1100720c */ /* 0x000fe40003fc6270 */
        /* <DEDUP_REMOVED lines=14> */
[----:B------:R-:W-:Y:S01]  /*60c0*/  @!P5 IMAD.IADD R9, R9, 0x1, -R11 ;  /* 0x000000010909d824 */ /* 0x000fe200078e0a0b */
[----:B------:R-:W-:-:S13]  /*60d0*/  ISETP.GT.U32.AND P5, PT, R11, R10, PT ;  /* 0x0000000a0b00720c */ /* 0x000fda0003fa4070 */
[----:B------:R-:W-:Y:S01]  /*60e0*/  @!P5 IMAD.IADD R10, R10, 0x1, -R11 ;  /* 0x000000010a0ad824 */ /* 0x000fe200078e0a0b */
        /* <DEDUP_REMOVED lines=8> */
[----:B0-----:R-:W-:-:S04]  /*6170*/  IMAD.MOV.U32 R4, RZ, RZ, R10 ;  /* 0x000000ffff047224 */ /* 0x001fc800078e000a */
[----:B------:R-:W-:-:S05]  /*6180*/  @!P1 IMAD.MOV R4, RZ, RZ, -R4 ;  /* 0x000000ffff049224 */ /* 0x000fca00078e0a04 */
[----:B------:R-:W-:Y:S01]  /*6190*/  STL [R1+0x414], R4 ;  /* 0x0004140401007387 */ /* 0x000fe20000100800 */
[----:B-----5:R-:W-:Y:S02]  /*61a0*/  IABS R8, R19 ;  /* 0x0000001300087213 */ /* 0x020fe40000000000 */
[----:B------:R-:W-:Y:S02]  /*61b0*/  ISETP.GE.AND P5, PT, R19, RZ, PT ;  /* 0x000000ff1300720c */ /* 0x000fe40003fa6270 */
[----:B------:R-:W5:Y:S01]  /*61c0*/  LDL.LU R19, [R1+0x68] ;  /* 0x0000680001137983 */ /* 0x000f620000300800 */
[----:B------:R-:W-:-:S04]  /*61d0*/  IMAD.HI.U32 R2, R0, R6, RZ ;  /* 0x0000000600027227 */ /* 0x000fc800078e00ff */
[----:B------:R-:W-:-:S04]  /*61e0*/  IMAD.MOV R2, RZ, RZ, -R2 ;  /* 0x000000ffff027224 */ /* 0x000fc800078e0a02 */
[----:B------:R-:W-:-:S05]  /*61f0*/  IMAD R6, R11, R2, R6 ;  /* 0x000000020b067224 */ /* 0x000fca00078e0206 */
[C---:B------:R-:W-:Y:S02]  /*6200*/  ISETP.GT.U32.AND P2, PT, R11.reuse, R6, PT ;  /* 0x000000060b00720c */ /* 0x040fe40003f44070 */
[----:B------:R-:W-:Y:S02]  /*6210*/  ISETP.GT.U32.AND P0, PT, R11, R9, PT ;  /* 0x000000090b00720c */ /* 0x000fe40003f04070 */
[----:B------:R-:W-:Y:S01]  /*6220*/  IABS R7, R20 ;  /* 0x0000001400077213 */ /* 0x000fe20000000000 */
[----:B------:R-:W-:-:S04]  /*6230*/  IMAD.HI.U32 R5, R0, R8, RZ ;  /* 0x0000000800057227 */ /* 0x000fc800078e00ff */
[----:B------:R-:W-:-:S04]  /*6240*/  IMAD.HI.U32 R2, R0, R7, RZ ;  /* 0x0000000700027227 */ /* 0x000fc800078e00ff */
        /* <DEDUP_REMOVED lines=10> */
[--C-:B------:R-:W-:Y:S01]  /*62f0*/  @!P1 IMAD.IADD R6, R6, 0x1, -R11.reuse ;  /* 0x0000000106069824 */ /* 0x100fe200078e0a0b */
[----:B------:R-:W-:Y:S02]  /*6300*/  ISETP.GT.U32.AND P1, PT, R11, R8, PT ;  /* 0x000000080b00720c */ /* 0x000fe40003f24070 */
[----:B------:R-:W-:Y:S02]  /*6310*/  ISETP.GE.AND P4, PT, R20, RZ, PT ;  /* 0x000000ff1400720c */ /* 0x000fe40003f86270 */
[----:B------:R-:W5:Y:S05]  /*6320*/  LDL.LU R20, [R1+0x6c] ;  /* 0x00006c0001147983 */ /* 0x000f6a0000300800 */
[----:B------:R-:W-:-:S04]  /*6330*/  @!P6 IMAD.IADD R7, R7, 0x1, -R11 ;  /* 0x000000010707e824 */ /* 0x000fc800078e0a0b */
[----:B------:R-:W-:Y:S01]  /*6340*/  @!P1 IMAD.IADD R8, R8, 0x1, -R11 ;  /* 0x0000000108089824 */ /* 0x000fe200078e0a0b */
[----:B------:R-:W-:Y:S02]  /*6350*/  ISETP.GT.U32.AND P1, PT, R11, R7, PT ;  /* 0x000000070b00720c */ /* 0x000fe40003f24070 */
[----:B--2---:R-:W-:-:S05]  /*6360*/  IABS R10, R18 ;  /* 0x00000012000a7213 */ /* 0x004fca0000000000 */
[----:B------:R-:W-:-:S04]  /*6370*/  IMAD.HI.U32 R13, R0, R10, RZ ;  /* 0x0000000a000d7227 */ /* 0x000fc800078e00ff */
[----:B------:R-:W-:Y:S01]  /*6380*/  IMAD.MOV R13, RZ, RZ, -R13 ;  /* 0x000000ffff0d7224 */ /* 0x000fe200078e0a0d */
[----:B---3--:R-:W-:-:S03]  /*6390*/  IABS R5, R23 ;  /* 0x0000001700057213 */ /* 0x008fc60000000000 */
[----:B------:R-:W-:Y:S01]  /*63a0*/  IMAD R10, R11, R13, R10 ;  /* 0x0000000d0b0a7224 */ /* 0x000fe200078e020a */
[----:B------:R0:W-:Y:S01]  /*63b0*/  STL [R1+0x410], R14 ;  /* 0x0004100e01007387 */ /* 0x0001e20000100800 */
[----:B------:R-:W-:-:S03]  /*63c0*/  IMAD.MOV.U32 R15, RZ, RZ, R6 ;  /* 0x000000ffff0f7224 */ /* 0x000fc600078e0006 */
[C---:B------:R-:W-:Y:S01]  /*63d0*/  ISETP.GT.U32.AND P6, PT, R11.reuse, R10, PT ;  /* 0x0000000a0b00720c */ /* 0x040fe20003fc4070 */
[----:B------:R-:W-:Y:S01]  /*63e0*/  @!P3 IMAD.MOV R15, RZ, RZ, -R15 ;  /* 0x000000ffff0fb224 */ /* 0x000fe200078e0a0f */
[----:B------:R-:W-:Y:S01]  /*63f0*/  ISETP.GT.U32.AND P3, PT, R11, R8, PT ;  /* 0x000000080b00720c */ /* 0x000fe20003f64070 */
[----:B0-----:R-:W-:-:S04]  /*6400*/  IMAD.HI.U32 R14, R0, R5, RZ ;  /* 0x00000005000e7227 */ /* 0x001fc800078e00ff */
        /* <DEDUP_REMOVED lines=80> */
[----:B------:R-:W-:Y:S02]  /*6910*/  @!P3 IMAD.MOV R5, RZ, RZ, -R5 ;  /* 0x000000ffff05b224 */ /* 0x000fe400078e0a05 */
[----:B------:R-:W-:-:S03]  /*6920*/  @!P1 IMAD.IADD R12, R12, 0x1, -R11 ;  /* 0x000000010c0c9824 */ /* 0x000fc600078e0a0b */
[----:B------:R-:W-:Y:S01]  /*6930*/  STL [R1+0x3d4], R5 ;  /* 0x0003d40501007387 */ /* 0x000fe20000100800 */
[----:B--2---:R-:W-:-:S05]  /*6940*/  IABS R10, R18 ;  /* 0x00000012000a7213 */ /* 0x004fca0000000000 */
[----:B------:R-:W-:-:S04]  /*6950*/  IMAD.HI.U32 R13, R0, R10, RZ ;  /* 0x0000000a000d7227 */ /* 0x000fc800078e00ff */
[----:B------:R-:W-:Y:S01]  /*6960*/  IMAD.MOV R13, RZ, RZ, -R13 ;  /* 0x000000ffff0d7224 */ /* 0x000fe200078e0a0d */
[----:B------:R-:W-:Y:S03]  /*6970*/  STL [R1+0x3d0], R2 ;  /* 0x0003d00201007387 */ /* 0x000fe60000100800 */
[C---:B------:R-:W-:Y:S01]  /*6980*/  IMAD R10, R11.reuse, R13, R10 ;  /* 0x0000000d0b0a7224 */ /* 0x040fe200078e020a */
[----:B------:R-:W-:Y:S02]  /*6990*/  ISETP.GE.AND P1, PT, R18, RZ, PT ;  /* 0x000000ff1200720c */ /* 0x000fe40003f26270 */
[----:B------:R-:W2:Y:S02]  /*69a0*/  LDL.LU R18, [R1+0xb4] ;  /* 0x0000b40001127983 */ /* 0x000ea40000300800 */
[----:B------:R-:W-:Y:S01]  /*69b0*/  ISETP.GT.U32.AND P3, PT, R11, R10, PT ;  /* 0x0000000a0b00720c */ /* 0x000fe20003f64070 */
[----:B------:R-:W-:-:S02]  /*69c0*/  @!P0 IMAD.IADD R7, R7, 0x1, -R11 ;  /* 0x0000000107078824 */ /* 0x000fc400078e0a0b */
        /* <DEDUP_REMOVED lines=58> */
[----:B------:R-:W-:Y:S01]  /*6d70*/  ISETP.GT.U32.AND P1, PT, R11, R5, PT ;  /* 0x000000050b00720c */ /* 0x000fe20003f24070 */
[----:B------:R-:W-:Y:S01]  /*6d80*/  IMAD.MOV.U32 R15, RZ, RZ, R4 ;  /* 0x000000ffff0f7224 */ /* 0x000fe200078e0004 */
[----:B--2---:R-:W-:-:S05]  /*6d90*/  IABS R2, R18 ;  /* 0x0000001200027213 */ /* 0x004fca0000000000 */
[----:B------:R-:W-:-:S04]  /*6da0*/  IMAD.HI.U32 R13, R0, R2, RZ ;  /* 0x00000002000d7227 */ /* 0x000fc800078e00ff */
[----:B------:R-:W-:Y:S01]  /*6db0*/  IMAD.MOV R13, RZ, RZ, -R13 ;  /* 0x000000ffff0d7224 */ /* 0x000fe200078e0a0d */
[----:B------:R0:W-:Y:S03]  /*6dc0*/  STL [R1+0x3b8], R14 ;  /* 0x0003b80e01007387 */ /* 0x0001e60000100800 */
[C---:B------:R-:W-:Y:S01]  /*6dd0*/  IMAD R2, R11.reuse, R13, R2 ;  /* 0x0000000d0b027224 */ /* 0x040fe200078e0202 */
[----:B---3--:R-:W-:Y:S01]  /*6de0*/  IABS R7, R23 ;  /* 0x0000001700077213 */ /* 0x008fe20000000000 */
[----:B------:R-:W-:Y:S01]  /*6df0*/  @!P3 IMAD.MOV R15, RZ, RZ, -R15 ;  /* 0x000000ffff0fb224 */ /* 0x000fe200078e0a0f */
[C---:B------:R-:W-:Y:S02]  /*6e00*/  ISETP.GT.U32.AND P3, PT, R11.reuse, R9, PT ;  /* 0x000000090b00720c */ /* 0x040fe40003f64070 */
        /* <DEDUP_REMOVED lines=14> */
[----:B------:R-:W-:Y:S01]  /*6ef0*/  @!P5 IMAD.IADD R7, R7, 0x1, -R11 ;  /* 0x000000010707d824 */ /* 0x000fe200078e0a0b */
[----:B------:R-:W-:-:S05]  /*6f00*/  ISETP.GE.AND P4, PT, R17, RZ, PT ;  /* 0x000000ff1100720c */ /* 0x000fca0003f86270 */
[----:B------:R-:W-:Y:S01]  /*6f10*/  @!P6 IMAD.IADD R2, R2, 0x1, -R11 ;  /* 0x000000010202e824 */ /* 0x000fe200078e0a0b */
[----:B------:R-:W-:Y:S02]  /*6f20*/  IABS R12, R17 ;  /* 0x00000011000c7213 */ /* 0x000fe40000000000 */
[----:B------:R-:W3:Y:S01]  /*6f30*/  LDL.LU R17, [R1+0xa8] ;  /* 0x0000a80001117983 */ /* 0x000ee20000300800 */
[----:B------:R-:W-:-:S03]  /*6f40*/  @!P2 IMAD.MOV R9, RZ, RZ, -R9 ;  /* 0x000000ffff09a224 */ /* 0x000fc600078e0a09 */
[----:B------:R-:W-:Y:S04]  /*6f50*/  STL [R1+0x3a8], R24 ;  /* 0x0003a81801007387 */ /* 0x000fe80000100800 */
[----:B------:R-:W-:Y:S01]  /*6f60*/  STL [R1+0x3a4], R9 ;  /* 0x0003a40901007387 */ /* 0x000fe20000100800 */
[----:B------:R-:W-:-:S04]  /*6f70*/  IMAD.HI.U32 R8, R0, R12, RZ ;  /* 0x0000000c00087227 */ /* 0x000fc800078e00ff */
[----:B------:R-:W-:-:S04]  /*6f80*/  IMAD.MOV R8, RZ, RZ, -R8 ;  /* 0x000000ffff087224 */ /* 0x000fc800078e0a08 */
[----:B------:R-:W-:-:S05]  /*6f90*/  IMAD R8, R11, R8, R12 ;  /* 0x000000080b087224 */ /* 0x000fca00078e020c */
[----:B------:R-:W-:Y:S02]  /*6fa0*/  ISETP.GT.U32.AND P1, PT, R11, R8, PT ;  /* 0x000000080b00720c */ /* 0x000fe40003f24070 */
        /* <DEDUP_REMOVED lines=17> */
[----:B------:R-:W-:-:S05]  /*70c0*/  IABS R10, R20 ;  /* 0x00000014000a7213 */ /* 0x000fca0000000000 */
        /* <DEDUP_REMOVED lines=22> */
[----:B------:R-:W-:-:S04]  /*7230*/  IMAD.HI.U32 R14, R0, R4, RZ ;  /* 0x00000004000e7227 */ /* 0x000fc800078e00ff */
[----:B------:R-:W-:Y:S01]  /*7240*/  IMAD.MOV R14, RZ, RZ, -R14 ;  /* 0x000000ffff0e7224 */ /* 0x000fe200078e0a0e */
[----:B------:R-:W-:-:S03]  /*7250*/  ISETP.GE.AND P1, PT, R23, RZ, PT ;  /* 0x000000ff1700720c */ /* 0x000fc60003f26270 */
[----:B------:R-:W-:Y:S02]  /*7260*/  IMAD R4, R11, R14, R4 ;  /* 0x0000000e0b047224 */ /* 0x000fe400078e0204 */
[----:B------:R-:W-:-:S03]  /*7270*/  @!P6 IMAD.IADD R6, R6, 0x1, -R11 ;  /* 0x000000010606e824 */ /* 0x000fc600078e0a0b */
[----:B------:R-:W-:Y:S01]  /*7280*/  ISETP.GT.U32.AND P6, PT, R11, R4, PT ;  /* 0x000000040b00720c */ /* 0x000fe20003fc4070 */
[----:B------:R-:W-:-:S04]  /*7290*/  @!P4 IMAD.MOV R8, RZ, RZ, -R8 ;  /* 0x000000ffff08c224 */ /* 0x000fc800078e0a08 */
[----:B------:R-:W-:Y:S01]  /*72a0*/  @!P1 IMAD.MOV R7, RZ, RZ, -R7 ;  /* 0x000000ffff079224 */ /* 0x000fe200078e0a07 */
[----:B------:R-:W-:Y:S01]  /*72b0*/  ISETP.GT.U32.AND P1, PT, R11, R12, PT ;  /* 0x0000000c0b00720c */ /* 0x000fe20003f24070 */
[----:B------:R0:W-:Y:S04]  /*72c0*/  STL [R1+0x248], R8 ;  /* 0x0002480801007387 */ /* 0x0001e80000100800 */
[----:B------:R1:W-:Y:S02]  /*72d0*/  STL [R1+0x25c], R7 ;  /* 0x00025c0701007387 */ /* 0x0003e40000100800 */
[----:B------:R-:W-:Y:S02]  /*72e0*/  @!P6 IMAD.IADD R4, R4, 0x1, -R11 ;  /* 0x000000010404e824 */ /* 0x000fe400078e0a0b */
[----:B0-----:R-:W-:-:S03]  /*72f0*/  IMAD.MOV.U32 R8, RZ, RZ, R6 ;  /* 0x000000ffff087224 */ /* 0x001fc600078e0006 */
[C---:B------:R-:W-:Y:S01]  /*7300*/  ISETP.GT.U32.AND P6, PT, R11.reuse, R4, PT ;  /* 0x000000040b00720c */ /* 0x040fe20003fc4070 */
[----:B-1----:R-:W-:Y:S02]  /*7310*/  IMAD.MOV.U32 R7, RZ, RZ, R10 ;  /* 0x000000ffff077224 */ /* 0x002fe400078e000a */
[----:B------:R-:W-:Y:S01]  /*7320*/  @!P3 IMAD.MOV R8, RZ, RZ, -R8 ;  /* 0x000000ffff08b224 */ /* 0x000fe200078e0a08 */
[----:B------:R-:W-:Y:S01]  /*7330*/  ISETP.GT.U32.AND P0, PT, R11, R5, PT ;  /* 0x000000050b00720c */ /* 0x000fe20003f04070 */
[----:B------:R-:W-:Y:S02]  /*7340*/  @!P2 IMAD.MOV R7, RZ, RZ, -R7 ;  /* 0x000000ffff07a224 */ /* 0x000fe400078e0a07 */
[----:B------:R-:W-:Y:S01]  /*7350*/  @!P1 IMAD.IADD R12, R12, 0x1, -R11 ;  /* 0x000000010c0c9824 */ /* 0x000fe200078e0a0b */
        /* <DEDUP_REMOVED lines=9> */
[----:B------:R-:W-:Y:S01]  /*73f0*/  @!P6 IMAD.IADD R4, R4, 0x1, -R11 ;  /* 0x000000010404e824 */ /* 0x000fe200078e0a0b */
[----:B---3--:R-:W-:-:S02]  /*7400*/  IABS R2, R17 ;  /* 0x0000001100027213 */ /* 0x008fc40000000000 */
[----:B------:R-:W-:Y:S01]  /*7410*/  ISETP.GE.AND P6, PT, R17, RZ, PT ;  /* 0x000000ff1100720c */ /* 0x000fe20003fc6270 */
[--C-:B------:R-:W-:Y:S01]  /*7420*/  @!P0 IMAD.IADD R5, R5, 0x1, -R11.reuse ;  /* 0x0000000105058824 */ /* 0x100fe200078e0a0b */
[----:B------:R-:W3:Y:S04]  /*7430*/  LDL.LU R17, [R1+0xf0] ;  /* 0x0000f00001117983 */ /* 0x000ee80000300800 */
[----:B------:R-:W3:Y:S01]  /*7440*/  LDL.LU R23, [R1+0xc4] ;  /* 0x0000c40001177983 */ /* 0x000ee20000300800 */
[----:B------:R-:W-:Y:S02]  /*7450*/  ISETP.GT.U32.AND P4, PT, R11, R5, PT ;  /* 0x000000050b00720c */ /* 0x000fe40003f84070 */
[----:B------:R-:W-:Y:S01]  /*7460*/  @!P3 IMAD.IADD R9, R9, 0x1, -R11 ;  /* 0x000000010909b824 */ /* 0x000fe200078e0a0b */
[----:B------:R-:W-:-:S02]  /*7470*/  ISETP.GE.AND P0, PT, R22, RZ, PT ;  /* 0x000000ff1600720c */ /* 0x000fc40003f06270 */
[----:B------:R-:W-:Y:S01]  /*7480*/  ISETP.GE.AND P2, PT, R21, RZ, PT ;  /* 0x000000ff1500720c */ /* 0x000fe20003f46270 */
[----:B------:R-:W-:-:S07]  /*7490*/  @!P5 IMAD.MOV R12, RZ, RZ, -R12 ;  /* 0x000000ffff0cd224 */ /* 0x000fce00078e0a0c */
[----:B------:R-:W-:-:S04]  /*74a0*/  @!P4 IMAD.IADD R5, R5, 0x1, -R11 ;  /* 0x000000010505c824 */ /* 0x000fc800078e0a0b */
        /* <DEDUP_REMOVED lines=31> */
[----:B------:R-:W-:Y:S02]  /*76a0*/  @!P5 IMAD.IADD R6, R6, 0x1, -R11 ;  /* 0x000000010606d824 */ /* 0x000fe400078e0a0b */
        /* <DEDUP_REMOVED lines=18> */
[----:B------:R-:W-:Y:S01]  /*77d0*/  IMAD.HI.U32 R2, R0, R12, RZ ;  /* 0x0000000c00027227 */ /* 0x000fe200078e00ff */
[----:B---3--:R-:W-:-:S03]  /*77e0*/  IABS R7, R17 ;  /* 0x0000001100077213 */ /* 0x008fc60000000000 */
[----:B------:R-:W-:Y:S01]  /*77f0*/  IMAD.MOV R2, RZ, RZ, -R2 ;  /* 0x000000ffff027224 */ /* 0x000fe200078e0a02 */
[----:B------:R-:W-:Y:S01]  /*7800*/  IABS R5, R23 ;  /* 0x0000001700057213 */ /* 0x000fe20000000000 */
[C---:B------:R-:W-:Y:S01]  /*7810*/  IMAD.HI.U32 R13, R0.reuse, R7, RZ ;  /* 0x00000007000d7227 */ /* 0x040fe200078e00ff */
[----:B------:R0:W-:Y:S03]  /*7820*/  STL [R1+0x298], R14 ;  /* 0x0002980e01007387 */ /* 0x0001e60000100800 */
[C---:B------:R-:W-:Y:S02]  /*7830*/  IMAD R2, R11.reuse, R2, R12 ;  /* 0x000000020b027224 */ /* 0x040fe400078e020c */
[----:B------:R-:W-:Y:S02]  /*7840*/  IMAD.MOV R13, RZ, RZ, -R13 ;  /* 0x000000ffff0d7224 */ /* 0x000fe400078e0a0d */
[----:B------:R-:W-:Y:S01]  /*7850*/  @!P3 IMAD.MOV R15, RZ, RZ, -R15 ;  /* 0x000000ffff0fb224 */ /* 0x000fe200078e0a0f */
[C---:B------:R-:W-:Y:S01]  /*7860*/  ISETP.GT.U32.AND P6, PT, R11.reuse, R2, PT ;  /* 0x000000020b00720c */ /* 0x040fe20003fc4070 */
[----:B0-----:R-:W-:Y:S01]  /*7870*/  IMAD.HI.U32 R14, R0, R5, RZ ;  /* 0x00000005000e7227 */ /* 0x001fe200078e00ff */
[----:B------:R-:W-:-:S03]  /*7880*/  ISETP.GT.U32.AND P3, PT, R11, R10, PT ;  /* 0x0000000a0b00720c */ /* 0x000fc60003f64070 */
[C---:B------:R-:W-:Y:S02]  /*7890*/  IMAD R7, R11.reuse, R13, R7 ;  /* 0x0000000d0b077224 */ /* 0x040fe400078e0207 */
        /* <DEDUP_REMOVED lines=12> */
[--C-:B------:R-:W-:Y:S01]  /*7960*/  @!P2 IMAD.IADD R5, R5, 0x1, -R11.reuse ;  /* 0x000000010505a824 */ /* 0x100fe200078e0a0b */
[----:B------:R-:W-:Y:S02]  /*7970*/  ISETP.GE.AND P5, PT, R17, RZ, PT ;  /* 0x000000ff1100720c */ /* 0x000fe40003fa6270 */
[----:B------:R-:W3:Y:S03]  /*7980*/  LDL.LU R17, [R1+0xe0] ;  /* 0x0000e00001117983 */ /* 0x000ee60000300800 */
[----:B------:R-:W-:Y:S02]  /*7990*/  @!P6 IMAD.IADD R2, R2, 0x1, -R11 ;  /* 0x000000010202e824 */ /* 0x000fe400078e0a0b */
[----:B------:R-:W-:Y:S01]  /*79a0*/  @!P4 IMAD.MOV R10, RZ, RZ, -R10 ;  /* 0x000000ffff0ac224 */ /* 0x000fe200078e0a0a */
[----:B------:R-:W-:Y:S04]  /*79b0*/  STL [R1+0x2a0], R24 ;  /* 0x0002a01801007387 */ /* 0x000fe80000100800 */
[----:B------:R-:W-:Y:S01]  /*79c0*/  STL [R1+0x2b8], R10 ;  /* 0x0002b80a01007387 */ /* 0x000fe20000100800 */
[----:B------:R-:W-:-:S13]  /*79d0*/  ISETP.GT.U32.AND P1, PT, R11, R7, PT ;  /* 0x000000070b00720c */ /* 0x000fda0003f24070 */
[----:B------:R-:W-:-:S05]  /*79e0*/  @!P1 IMAD.IADD R7, R7, 0x1, -R11 ;  /* 0x0000000107079824 */ /* 0x000fca00078e0a0b */
        /* <DEDUP_REMOVED lines=22> */
[----:B-----5:R-:W-:-:S04]  /*7b50*/  IABS R12, R19 ;  /* 0x00000013000c7213 */ /* 0x020fc80000000000 */
[----:B------:R-:W-:Y:S01]  /*7b60*/  ISETP.GT.U32.AND P6, PT, R11, R9, PT ;  /* 0x000000090b00720c */ /* 0x000fe20003fc4070 */
[----:B0-----:R-:W-:-:S04]  /*7b70*/  IMAD.HI.U32 R15, R0, R12, RZ ;  /* 0x0000000c000f7227 */ /* 0x001fc800078e00ff */
        /* <DEDUP_REMOVED lines=33> */
[----:B------:R-:W-:Y:S04]  /*7d90*/  STL [R1+0x2d8], R7 ;  /* 0x0002d80701007387 */ /* 0x000fe80000100800 */
[----:B------:R-:W-:Y:S01]  /*7da0*/  STL [R1+0x2e0], R5 ;  /* 0x0002e00501007387 */ /* 0x000fe20000100800 */
[----:B--2---:R-:W-:-:S05]  /*7db0*/  IABS R10, R18 ;  /* 0x00000012000a7213 */ /* 0x004fca0000000000 */
[----:B------:R-:W-:-:S04]  /*7dc0*/  IMAD.HI.U32 R13, R0, R10, RZ ;  /* 0x0000000a000d7227 */ /* 0x000fc800078e00ff */
[----:B------:R-:W-:Y:S01]  /*7dd0*/  IMAD.MOV R13, RZ, RZ, -R13 ;  /* 0x000000ffff0d7224 */ /* 0x000fe200078e0a0d */
[----:B------:R-:W-:Y:S02]  /*7de0*/  ISETP.GE.AND P1, PT, R18, RZ, PT ;  /* 0x000000ff1200720c */ /* 0x000fe40003f26270 */
[----:B------:R-:W2:Y:S01]  /*7df0*/  LDL.LU R18, [R1+0x120] ;  /* 0x0001200001127983 */ /* 0x000ea20000300800 */
[----:B------:R-:W-:-:S05]  /*7e00*/  IMAD R10, R11, R13, R10 ;  /* 0x0000000d0b0a7224 */ /* 0x000fca00078e020a */
[----:B------:R-:W-:Y:S01]  /*7e10*/  ISETP.GT.U32.AND P3, PT, R11, R10, PT ;  /* 0x0000000a0b00720c */ /* 0x000fe20003f64070 */
[--C-:B------:R-:W-:Y:S01]  /*7e20*/  @!P6 IMAD.IADD R6, R6, 0x1, -R11.reuse ;  /* 0x000000010606e824 */ /* 0x100fe200078e0a0b */
[----:B---3--:R-:W-:Y:S02]  /*7e30*/  IABS R2, R17 ;  /* 0x0000001100027213 */ /* 0x008fe40000000000 */
[----:B------:R-:W-:Y:S01]  /*7e40*/  ISETP.GE.AND P6, PT, R17, RZ, PT ;  /* 0x000000ff1100720c */ /* 0x000fe20003fc6270 */
[----:B------:R-:W-:Y:S01]  /*7e50*/  @!P0 IMAD.IADD R8, R8, 0x1, -R11 ;  /* 0x0000000108088824 */ /* 0x000fe200078e0a0b */
[----:B------:R-:W3:Y:S04]  /*7e60*/  LDL.LU R17, [R1+0x124] ;  /* 0x0001240001117983 */ /* 0x000ee80000300800 */
[----:B------:R-:W3:Y:S01]  /*7e70*/  LDL.LU R23, [R1+0xf8] ;  /* 0x0000f80001177983 */ /* 0x000ee20000300800 */
[----:B------:R-:W-:-:S02]  /*7e80*/  ISETP.GT.U32.AND P5, PT, R11, R8, PT ;  /* 0x000000080b00720c */ /* 0x000fc40003fa4070 */
[----:B------:R-:W-:Y:S01]  /*7e90*/  @!P3 IMAD.IADD R10, R10, 0x1, -R11 ;  /* 0x000000010a0ab824 */ /* 0x000fe200078e0a0b */
[----:B------:R-:W-:Y:S02]  /*7ea0*/  ISETP.GE.AND P0, PT, R22, RZ, PT ;  /* 0x000000ff1600720c */ /* 0x000fe40003f06270 */
[----:B------:R-:W-:Y:S01]  /*7eb0*/  ISETP.GE.AND P4, PT, R20, RZ, PT ;  /* 0x000000ff1400720c */ /* 0x000fe20003f86270 */
[----:B------:R-:W-:-:S04]  /*7ec0*/  IMAD.HI.U32 R14, R0, R2, RZ ;  /* 0x00000002000e7227 */ /* 0x000fc800078e00ff */
[----:B------:R-:W-:-:S03]  /*7ed0*/  IMAD.MOV R14, RZ, RZ, -R14 ;  /* 0x000000ffff0e7224 */ /* 0x000fc600078e0a0e */
[----:B------:R-:W-:Y:S02]  /*7ee0*/  @!P5 IMAD.IADD R8, R8, 0x1, -R11 ;  /* 0x000000010808d824 */ /* 0x000fe400078e0a0b */
[C---:B------:R-:W-:Y:S02]  /*7ef0*/  IMAD R2, R11.reuse, R14, R2 ;  /* 0x0000000e0b027224 */ /* 0x040fe400078e0202 */
[----:B------:R-:W-:Y:S02]  /*7f00*/  @!P0 IMAD.MOV R8, RZ, RZ, -R8 ;  /* 0x000000ffff088224 */ /* 0x000fe400078e0a08 */
[----:B------:R-:W-:Y:S02]  /*7f10*/  @!P2 IMAD.MOV R12, RZ, RZ, -R12 ;  /* 0x000000ffff0ca224 */ /* 0x000fe400078e0a0c */
[----:B------:R-:W-:Y:S01]  /*7f20*/  @!P4 IMAD.MOV R6, RZ, RZ, -R6 ;  /* 0x000000ffff06c224 */ /* 0x000fe200078e0a06 */
        /* <DEDUP_REMOVED lines=14> */
[----:B------:R0:W-:Y:S01]  /*8010*/  STL [R1+0x30c], R6 ;  /* 0x00030c0601007387 */ /* 0x0001e20000100800 */
        /* <DEDUP_REMOVED lines=29> */
[----:B------:R1:W-:Y:S01]  /*81f0*/  STL [R1+0x314], R14 ;  /* 0x0003140e01007387 */ /* 0x0003e20000100800 */
[----:B--2---:R-:W-:-:S05]  /*8200*/  IABS R12, R18 ;  /* 0x00000012000c7213 */ /* 0x004fca0000000000 */
[----:B------:R-:W-:-:S04]  /*8210*/  IMAD.HI.U32 R2, R0, R12, RZ ;  /* 0x0000000c00027227 */ /* 0x000fc800078e00ff */
[----:B------:R-:W-:Y:S01]  /*8220*/  IMAD.MOV R2, RZ, RZ, -R2 ;  /* 0x000000ffff027224 */ /* 0x000fe200078e0a02 */
[----:B---3--:R-:W-:-:S03]  /*8230*/  IABS R8, R17 ;  /* 0x0000001100087213 */ /* 0x008fc60000000000 */
[----:B------:R-:W-:Y:S01]  /*8240*/  IMAD R2, R11, R2, R12 ;  /* 0x000000020b027224 */ /* 0x000fe200078e020c */
[----:B0-----:R-:W-:Y:S01]  /*8250*/  IABS R6, R23 ;  /* 0x0000001700067213 */ /* 0x001fe20000000000 */
[----:B------:R-:W-:-:S03]  /*8260*/  IMAD.HI.U32 R13, R0, R8, RZ ;  /* 0x00000008000d7227 */ /* 0x000fc600078e00ff */
[----:B------:R-:W-:Y:S01]  /*8270*/  ISETP.GT.U32.AND P6, PT, R11, R2, PT ;  /* 0x000000020b00720c */ /* 0x000fe20003fc4070 */
[----:B------:R-:W-:Y:S02]  /*8280*/  IMAD.MOV R13, RZ, RZ, -R13 ;  /* 0x000000ffff0d7224 */ /* 0x000fe400078e0a0d */
[----:B-1----:R-:W-:-:S04]  /*8290*/  IMAD.HI.U32 R14, R0, R6, RZ ;  /* 0x00000006000e7227 */ /* 0x002fc800078e00ff */
[----:B------:R-:W-:Y:S01]  /*82a0*/  @!P3 IMAD.MOV R15, RZ, RZ, -R15 ;  /* 0x000000ffff0fb224 */ /* 0x000fe200078e0a0f */
[C---:B------:R-:W-:Y:S01]  /*82b0*/  ISETP.GT.U32.AND P3, PT, R11.reuse, R9, PT ;  /* 0x000000090b00720c */ /* 0x040fe20003f64070 */
[----:B------:R-:W-:Y:S02]  /*82c0*/  IMAD R8, R11, R13, R8 ;  /* 0x0000000d0b087224 */ /* 0x000fe400078e0208 */
        /* <DEDUP_REMOVED lines=17> */
[----:B------:R-:W-:Y:S01]  /*83e0*/  STL [R1+0x324], R24 ;  /* 0x0003241801007387 */ /* 0x000fe20000100800 */
[----:B------:R-:W-:-:S03]  /*83f0*/  ISETP.GT.U32.AND P1, PT, R11, R8, PT ;  /* 0x000000080b00720c */ /* 0x000fc60003f24070 */
[----:B------:R-:W-:Y:S10]  /*8400*/  STL [R1+0x32c], R9 ;  /* 0x00032c0901007387 */ /* 0x000ff40000100800 */
        /* <DEDUP_REMOVED lines=13> */
[----:B------:R-:W-:Y:S01]  /*84e0*/  IMAD.MOV.U32 R13, RZ, RZ, R2 ;  /* 0x000000ffff0d7224 */ /* 0x000fe200078e0002 */
[----:B------:R-:W-:-:S03]  /*84f0*/  IABS R10, R20 ;  /* 0x00000014000a7213 */ /* 0x000fc60000000000 */
[----:B------:R-:W-:Y:S02]  /*8500*/  @!P0 IMAD.MOV R13, RZ, RZ, -R13 ;  /* 0x000000ffff0d8224 */ /* 0x000fe400078e0a0d */
[----:B------:R-:W-:-:S03]  /*8510*/  IMAD.HI.U32 R12, R0, R10, RZ ;  /* 0x0000000a000c7227 */ /* 0x000fc600078e00ff */
[----:B------:R-:W-:Y:S01]  /*8520*/  STL [R1+0x334], R13 ;  /* 0x0003340d01007387 */ /* 0x000fe20000100800 */
[----:B------:R-:W-:Y:S01]  /*8530*/  @!P3 IMAD.IADD R6, R6, 0x1, -R11 ;  /* 0x000000010606b824 */ /* 0x000fe200078e0a0b */
[----:B------:R-:W-:Y:S02]  /*8540*/  ISETP.GE.AND P3, PT, R29, RZ, PT ;  /* 0x000000ff1d00720c */ /* 0x000fe40003f66270 */
[----:B------:R-:W4:Y:S01]  /*8550*/  LDL.LU R29, [R1+0x118] ;  /* 0x00011800011d7983 */ /* 0x000f220000300800 */
        /* <DEDUP_REMOVED lines=17> */
[----:B------:R-:W-:Y:S02]  /*8670*/  ISETP.GT.U32.AND P6, PT, R11, R4, PT ;  /* 0x000000040b00720c */ /* 0x000fe40003fc4070 */
[----:B------:R-:W-:-:S05]  /*8680*/  IABS R5, R21 ;  /* 0x0000001500057213 */ /* 0x000fca0000000000 */
        /* <DEDUP_REMOVED lines=8> */
[C---:B------:R-:W-:Y:S01]  /*8710*/  ISETP.GT.U32.AND P1, PT, R11.reuse, R12, PT ;  /* 0x0000000c0b00720c */ /* 0x040fe20003f24070 */
[----:B------:R0:W-:Y:S01]  /*8720*/  STL [R1+0x340], R8 ;  /* 0x0003400801007387 */ /* 0x0001e20000100800 */
[----:B------:R-:W-:-:S03]  /*8730*/  ISETP.GT.U32.AND P0, PT, R11, R7, PT ;  /* 0x000000070b00720c */ /* 0x000fc60003f04070 */
[----:B------:R1:W-:Y:S02]  /*8740*/  STL [R1+0x344], R6 ;  /* 0x0003440601007387 */ /* 0x0003e40000100800 */
[----:B------:R-:W-:Y:S02]  /*8750*/  @!P6 IMAD.IADD R5, R5, 0x1, -R11 ;  /* 0x000000010505e824 */ /* 0x000fe400078e0a0b */
[----:B0-----:R-:W-:-:S03]  /*8760*/  IMAD.MOV.U32 R8, RZ, RZ, R4 ;  /* 0x000000ffff087224 */ /* 0x001fc600078e0004 */
[----:B------:R-:W-:Y:S01]  /*8770*/  ISETP.GT.U32.AND P6, PT, R11, R5, PT ;  /* 0x000000050b00720c */ /* 0x000fe20003fc4070 */
[----:B-1----:R-:W-:Y:S02]  /*8780*/  IMAD.MOV.U32 R6, RZ, RZ, R10 ;  /* 0x000000ffff067224 */ /* 0x002fe400078e000a */
[----:B------:R-:W-:Y:S02]  /*8790*/  @!P3 IMAD.MOV R8, RZ, RZ, -R8 ;  /* 0x000000ffff08b224 */ /* 0x000fe400078e0a08 */
[----:B------:R-:W-:Y:S02]  /*87a0*/  @!P5 IMAD.MOV R6, RZ, RZ, -R6 ;  /* 0x000000ffff06d224 */ /* 0x000fe400078e0a06 */
[--C-:B------:R-:W-:Y:S01]  /*87b0*/  @!P1 IMAD.IADD R12, R12, 0x1, -R11.reuse ;  /* 0x000000010c0c9824 */ /* 0x100fe200078e0a0b */
[----:B------:R-:W-:Y:S01]  /*87c0*/  STL [R1+0x34c], R8 ;  /* 0x00034c0801007387 */ /* 0x000fe20000100800 */
[----:B------:R-:W-:-:S03]  /*87d0*/  @!P0 IMAD.IADD R7, R7, 0x1, -R11 ;  /* 0x0000000107078824 */ /* 0x000fc600078e0a0b */
[----:B------:R-:W-:Y:S01]  /*87e0*/  STL [R1+0x360], R6 ;  /* 0x0003600601007387 */ /* 0x000fe20000100800 */
[----:B------:R-:W-:Y:S01]  /*87f0*/  @!P6 IMAD.IADD R5, R5, 0x1, -R11 ;  /* 0x000000010505e824 */ /* 0x000fe200078e0a0b */
[----:B--2---:R-:W-:-:S05]  /*8800*/  IABS R9, R18 ;  /* 0x0000001200097213 */ /* 0x004fca0000000000 */
[----:B------:R-:W-:-:S04]  /*8810*/  IMAD.HI.U32 R13, R0, R9, RZ ;  /* 0x00000009000d7227 */ /* 0x000fc800078e00ff */
[----:B------:R-:W-:Y:S01]  /*8820*/  IMAD.MOV R13, RZ, RZ, -R13 ;  /* 0x000000ffff0d7224 */ /* 0x000fe200078e0a0d */
[----:B------:R-:W-:Y:S02]  /*8830*/  ISETP.GE.AND P1, PT, R18, RZ, PT ;  /* 0x000000ff1200720c */ /* 0x000fe40003f26270 */
[----:B------:R-:W2:Y:S01]  /*8840*/  LDL.LU R18, [R1+0x154] ;  /* 0x0001540001127983 */ /* 0x000ea20000300800 */
[----:B------:R-:W-:Y:S01]  /*8850*/  IMAD R9, R11, R13, R9 ;  /* 0x0000000d0b097224 */ /* 0x000fe200078e0209 */
[----:B---3--:R-:W-:-:S04]  /*8860*/  IABS R2, R17 ;  /* 0x0000001100027213 */ /* 0x008fc80000000000 */
[----:B------:R-:W-:Y:S02]  /*8870*/  ISETP.GT.U32.AND P3, PT, R11, R9, PT ;  /* 0x000000090b00720c */ /* 0x000fe40003f64070 */
[----:B------:R-:W-:Y:S01]  /*8880*/  ISETP.GE.AND P6, PT, R17, RZ, PT ;  /* 0x000000ff1100720c */ /* 0x000fe20003fc6270 */
[----:B------:R-:W-:Y:S01]  /*8890*/  IMAD.HI.U32 R14, R0, R2, RZ ;  /* 0x00000002000e7227 */ /* 0x000fe200078e00ff */
[C---:B------:R-:W-:Y:S01]  /*88a0*/  ISETP.GT.U32.AND P2, PT, R11.reuse, R7, PT ;  /* 0x000000070b00720c */ /* 0x040fe20003f44070 */
[----:B------:R-:W3:Y:S02]  /*88b0*/  LDL.LU R17, [R1+0x158] ;  /* 0x0001580001117983 */ /* 0x000ee40000300800 */
[----:B------:R-:W-:Y:S02]  /*88c0*/  IMAD.MOV R14, RZ, RZ, -R14 ;  /* 0x000000ffff0e7224 */ /* 0x000fe400078e0a0e */
[----:B------:R-:W3:Y:S01]  /*88d0*/  LDL.LU R23, [R1+0x12c] ;  /* 0x00012c0001177983 */ /* 0x000ee20000300800 */
[----:B------:R-:W-:Y:S01]  /*88e0*/  ISETP.GE.AND P0, PT, R22, RZ, PT ;  /* 0x000000ff1600720c */ /* 0x000fe20003f06270 */
[----:B------:R-:W-:-:S02]  /*88f0*/  IMAD R2, R11, R14, R2 ;  /* 0x0000000e0b027224 */ /* 0x000fc400078e0202 */
[----:B------:R-:W-:Y:S01]  /*8900*/  @!P3 IMAD.IADD R9, R9, 0x1, -R11 ;  /* 0x000000010909b824 */ /* 0x000fe200078e0a0b */
[----:B------:R-:W-:-:S03]  /*8910*/  ISETP.GE.AND P5, PT, R21, RZ, PT ;  /* 0x000000ff1500720c */ /* 0x000fc60003fa6270 */
[----:B------:R-:W-:Y:S01]  /*8920*/  @!P2 IMAD.IADD R7, R7, 0x1, -R11 ;  /* 0x000000010707a824 */ /* 0x000fe200078e0a0b */
[----:B------:R-:W-:Y:S01]  /*8930*/  ISETP.GT.U32.AND P2, PT, R11, R2, PT ;  /* 0x000000020b00720c */ /* 0x000fe20003f44070 */
[----:B------:R-:W-:-:S04]  /*8940*/  @!P4 IMAD.MOV R12, RZ, RZ, -R12 ;  /* 0x000000ffff0cc224 */ /* 0x000fc800078e0a0c */
[----:B------:R-:W-:-:S04]  /*8950*/  @!P0 IMAD.MOV R7, RZ, RZ, -R7 ;  /* 0x000000ffff078224 */ /* 0x000fc800078e0a07 */
[----:B------:R-:W-:-:S04]  /*8960*/  @!P5 IMAD.MOV R5, RZ, RZ, -R5 ;  /* 0x000000ffff05d224 */ /* 0x000fc800078e0a05 */
        /* <DEDUP_REMOVED lines=41> */
[C---:B------:R-:W-:Y:S01]  /*8c00*/  ISETP.GT.U32.AND P1, PT, R11.reuse, R8, PT ;  /* 0x000000080b00720c */ /* 0x040fe20003f24070 */
        /* <DEDUP_REMOVED lines=26> */
[----:B------:R-:W-:Y:S02]  /*8db0*/  ISETP.GT.U32.AND P6, PT, R11, R2, PT ;  /* 0x000000020b00720c */ /* 0x000fe40003fc4070 */
[----:B------:R-:W-:Y:S02]  /*8dc0*/  ISETP.GE.AND P4, PT, R17, RZ, PT ;  /* 0x000000ff1100720c */ /* 0x000fe40003f86270 */
[----:B------:R-:W3:Y:S03]  /*8dd0*/  LDL.LU R17, [R1+0x148] ;  /* 0x0001480001117983 */ /* 0x000ee60000300800 */
[----:B------:R-:W-:Y:S01]  /*8de0*/  @!P5 IMAD.IADD R5, R5, 0x1, -R11 ;  /* 0x000000010505d824 */ /* 0x000fe200078e0a0b */
[----:B------:R-:W-:-:S05]  /*8df0*/  ISETP.GT.U32.AND P1, PT, R11, R7, PT ;  /* 0x000000070b00720c */ /* 0x000fca0003f24070 */
[--C-:B------:R-:W-:Y:S02]  /*8e00*/  @!P6 IMAD.IADD R2, R2, 0x1, -R11.reuse ;  /* 0x000000010202e824 */ /* 0x100fe400078e0a0b */
[----:B------:R-:W-:Y:S01]  /*8e10*/  @!P2 IMAD.MOV R10, RZ, RZ, -R10 ;  /* 0x000000ffff0aa224 */ /* 0x000fe200078e0a0a */
[----:B------:R-:W-:Y:S04]  /*8e20*/  STL [R1+0x390], R24 ;  /* 0x0003901801007387 */ /* 0x000fe80000100800 */
[----:B------:R-:W-:Y:S01]  /*8e30*/  STL [R1+0x394], R10 ;  /* 0x0003940a01007387 */ /* 0x000fe20000100800 */
[----:B------:R-:W-:-:S05]  /*8e40*/  @!P1 IMAD.IADD R7, R7, 0x1, -R11 ;  /* 0x0000000107079824 */ /* 0x000fca00078e0a0b */
[----:B------:R-:W-:-:S13]  /*8e50*/  ISETP.GT.U32.AND P5, PT, R11, R7, PT ;  /* 0x000000070b00720c */ /* 0x000fda0003fa4070 */
[----:B------:R-:W-:Y:S01]  /*8e60*/  @!P5 IMAD.IADD R7, R7, 0x1, -R11 ;  /* 0x000000010707d824 */ /* 0x000fe200078e0a0b */
[----:B----4-:R-:W-:-:S05]  /*8e70*/  IABS R4, R29 ;  /* 0x0000001d00047213 */ /* 0x010fca0000000000 */
[----:B------:R-:W-:-:S04]  /*8e80*/  IMAD.HI.U32 R13, R0, R4, RZ ;  /* 0x00000004000d7227 */ /* 0x000fc800078e00ff */
[----:B------:R-:W-:-:S04]  /*8e90*/  IMAD.MOV R13, RZ, RZ, -R13 ;  /* 0x000000ffff0d7224 */ /* 0x000fc800078e0a0d */
[----:B------:R-:W-:-:S05]  /*8ea0*/  IMAD R4, R11, R13, R4 ;  /* 0x0000000d0b047224 */ /* 0x000fca00078e0204 */
[----:B------:R-:W-:Y:S02]  /*8eb0*/  ISETP.GT.U32.AND P3, PT, R11, R4, PT ;  /* 0x000000040b00720c */ /* 0x000fe40003f64070 */
[----:B------:R-:W-:Y:S02]  /*8ec0*/  IABS R13, R22 ;  /* 0x00000016000d7213 */ /* 0x000fe40000000000 */
[----:B------:R-:W-:-:S03]  /*8ed0*/  IABS R9, R21 ;  /* 0x0000001500097213 */ /* 0x000fc60000000000 */
[----:B------:R-:W-:-:S04]  /*8ee0*/  IMAD.HI.U32 R8, R0, R13, RZ ;  /* 0x0000000d00087227 */ /* 0x000fc800078e00ff */
[----:B------:R-:W-:-:S04]  /*8ef0*/  IMAD.HI.U32 R12, R0, R9, RZ ;  /* 0x00000009000c7227 */ /* 0x000fc800078e00ff */
[----:B------:R-:W-:Y:S01]  /*8f00*/  @!P3 IMAD.IADD R4, R4, 0x1, -R11 ;  /* 0x000000010404b824 */ /* 0x000fe200078e0a0b */
[C---:B------:R-:W-:Y:S01]  /*8f10*/  ISETP.GT.U32.AND P3, PT, R11.reuse, R5, PT ;  /* 0x000000050b00720c */ /* 0x040fe20003f64070 */
[----:B------:R-:W-:Y:S02]  /*8f20*/  IMAD.MOV R8, RZ, RZ, -R8 ;  /* 0x000000ffff087224 */ /* 0x000fe400078e0a08 */
[----:B------:R-:W-:Y:S02]  /*8f30*/  IMAD.MOV R12, RZ, RZ, -R12 ;  /* 0x000000ffff0c7224 */ /* 0x000fe400078e0a0c */
[C---:B------:R-:W-:Y:S02]  /*8f40*/  IMAD R8, R11.reuse, R8, R13 ;  /* 0x000000080b087224 */ /* 0x040fe400078e020d */
[----:B------:R-:W-:Y:S02]  /*8f50*/  IMAD.MOV.U32 R13, RZ, RZ, R2 ;  /* 0x000000ffff0d7224 */ /* 0x000fe400078e0002 */
[----:B------:R-:W-:-:S02]  /*8f60*/  IMAD R9, R11, R12, R9 ;  /* 0x0000000c0b097224 */ /* 0x000fc400078e0209 */
[----:B------:R-:W-:Y:S02]  /*8f70*/  @!P0 IMAD.MOV R13, RZ, RZ, -R13 ;  /* 0x000000ffff0d8224 */ /* 0x000fe400078e0a0d */
[----:B------:R-:W-:Y:S01]  /*8f80*/  @!P3 IMAD.IADD R5, R5, 0x1, -R11 ;  /* 0x000000010505b824 */ /* 0x000fe200078e0a0b */
[----:B------:R-:W-:Y:S02]  /*8f90*/  ISETP.GT.U32.AND P6, PT, R11, R9, PT ;  /* 0x000000090b00720c */ /* 0x000fe40003fc4070 */
[----:B-----5:R-:W-:Y:S01]  /*8fa0*/  IABS R12, R19 ;  /* 0x00000013000c7213 */ /* 0x020fe20000000000 */
[----:B------:R-:W-:Y:S01]  /*8fb0*/  STL [R1+0x398], R13 ;  /* 0x0003980d01007387 */ /* 0x000fe20000100800 */
[----:B------:R-:W-:-:S03]  /*8fc0*/  ISETP.GE.AND P3, PT, R29, RZ, PT ;  /* 0x000000ff1d00720c */ /* 0x000fc60003f66270 */
[----:B------:R-:W4:Y:S01]  /*8fd0*/  LDL.LU R29, [R1+0x14c] ;  /* 0x00014c00011d7983 */ /* 0x000f220000300800 */
[----:B0-----:R-:W-:-:S04]  /*8fe0*/  IMAD.HI.U32 R15, R0, R12, RZ ;  /* 0x0000000c000f7227 */ /* 0x001fc800078e00ff */
[----:B------:R-:W-:Y:S02]  /*8ff0*/  IMAD.MOV R15, RZ, RZ, -R15 ;  /* 0x000000ffff0f7224 */ /* 0x000fe400078e0a0f */
[----:B------:R-:W-:Y:S02]  /*9000*/  @!P6 IMAD.IADD R9, R9, 0x1, -R11 ;  /* 0x000000010909e824 */ /* 0x000fe400078e0a0b */
[----:B------:R-:W-:-:S03]  /*9010*/  IMAD R12, R11, R15, R12 ;  /* 0x0000000f0b0c7224 */ /* 0x000fc600078e020c */
[C---:B------:R-:W-:Y:S02]  /*9020*/  ISETP.GT.U32.AND P2, PT, R11.reuse, R9, PT ;  /* 0x000000090b00720c */ /* 0x040fe40003f44070 */
[----:B------:R-:W-:-:S11]  /*9030*/  ISETP.GT.U32.AND P5, PT, R11, R12, PT ;  /* 0x0000000c0b00720c */ /* 0x000fd60003fa4070 */
[--C-:B------:R-:W-:Y:S01]  /*9040*/  @!P2 IMAD.IADD R9, R9, 0x1, -R11.reuse ;  /* 0x000000010909a824 */ /* 0x100fe200078e0a0b */
[----:B------:R-:W-:Y:S01]  /*9050*/  ISETP.GE.AND P2, PT, R21, RZ, PT ;  /* 0x000000ff1500720c */ /* 0x000fe20003f46270 */
[----:B------:R-:W-:Y:S01]  /*9060*/  @!P5 IMAD.IADD R12, R12, 0x1, -R11 ;  /* 0x000000010c0cd824 */ /* 0x000fe200078e0a0b */
[----:B------:R-:W5:Y:S01]  /*9070*/  LDL.LU R21, [R1+0x150] ;  /* 0x0001500001157983 */ /* 0x000f620000300800 */
[----:B------:R-:W-:-:S03]  /*9080*/  ISETP.GE.AND P5, PT, R19, RZ, PT ;  /* 0x000000ff1300720c */ /* 0x000fc60003fa6270 */
[----:B------:R-:W5:Y:S01]  /*9090*/  LDL.LU R19, [R1+0x15c] ;  /* 0x00015c0001137983 */ /* 0x000f620000300800 */
[----:B------:R-:W-:Y:S02]  /*90a0*/  ISETP.GT.U32.AND P6, PT, R11, R4, PT ;  /* 0x000000040b00720c */ /* 0x000fe40003fc4070 */
[----:B------:R-:W-:-:S05]  /*90b0*/  IABS R6, R20 ;  /* 0x0000001400067213 */ /* 0x000fca0000000000 */
[----:B------:R-:W-:Y:S01]  /*90c0*/  IMAD.HI.U32 R14, R0, R6, RZ ;  /* 0x00000006000e7227 */ /* 0x000fe200078e00ff */
[----:B------:R-:W-:-:S03]  /*90d0*/  ISETP.GE.AND P1, PT, R23, RZ, PT ;  /* 0x000000ff1700720c */ /* 0x000fc60003f26270 */
[----:B------:R-:W-:-:S04]  /*90e0*/  IMAD.MOV R14, RZ, RZ, -R14 ;  /* 0x000000ffff0e7224 */ /* 0x000fc800078e0a0e */
[----:B------:R-:W-:Y:S02]  /*90f0*/  IMAD R6, R11, R14, R6 ;  /* 0x0000000e0b067224 */ /* 0x000fe400078e0206 */
[----:B------:R-:W-:-:S03]  /*9100*/  @!P6 IMAD.IADD R4, R4, 0x1, -R11 ;  /* 0x000000010404e824 */ /* 0x000fc600078e0a0b */
[C---:B------:R-:W-:Y:S01]  /*9110*/  ISETP.GT.U32.AND P6, PT, R11.reuse, R6, PT ;  /* 0x000000060b00720c */ /* 0x040fe20003fc4070 */
[----:B------:R-:W-:Y:S01]  /*9120*/  @!P4 IMAD.MOV R7, RZ, RZ, -R7 ;  /* 0x000000ffff07c224 */ /* 0x000fe200078e0a07 */
[C---:B------:R-:W-:Y:S01]  /*9130*/  ISETP.GT.U32.AND P0, PT, R11.reuse, R8, PT ;  /* 0x000000080b00720c */ /* 0x040fe20003f04070 */
[----:B------:R-:W-:Y:S01]  /*9140*/  @!P1 IMAD.MOV R5, RZ, RZ, -R5 ;  /* 0x000000ffff059224 */ /* 0x000fe200078e0a05 */
[----:B------:R-:W-:Y:S02]  /*9150*/  ISETP.GT.U32.AND P1, PT, R11, R12, PT ;  /* 0x0000000c0b00720c */ /* 0x000fe40003f24070 */
[----:B------:R0:W-:Y:S04]  /*9160*/  STL [R1+0x39c], R7 ;  /* 0x00039c0701007387 */ /* 0x0001e80000100800 */
[----:B------:R1:W-:Y:S03]  /*9170*/  STL [R1+0x38c], R5 ;  /* 0x00038c0501007387 */ /* 0x0003e60000100800 */
[----:B------:R-:W-:-:S02]  /*9180*/  @!P6 IMAD.IADD R6, R6, 0x1, -R11 ;  /* 0x000000010606e824 */ /* 0x000fc400078e0a0b */
[----:B0-----:R-:W-:Y:S02]  /*9190*/  IMAD.MOV.U32 R7, RZ, RZ, R4 ;  /* 0x000000ffff077224 */ /* 0x001fe400078e0004 */
[----:B-1----:R-:W-:Y:S02]  /*91a0*/  IMAD.MOV.U32 R5, RZ, RZ, R9 ;  /* 0x000000ffff057224 */ /* 0x002fe400078e0009 */
[----:B------:R-:W-:Y:S01]  /*91b0*/  @!P3 IMAD.MOV R7, RZ, RZ, -R7 ;  /* 0x000000ffff07b224 */ /* 0x000fe200078e0a07 */
[----:B------:R-:W-:Y:S01]  /*91c0*/  ISETP.GT.U32.AND P6, PT, R11, R6, PT ;  /* 0x000000060b00720c */ /* 0x000fe20003fc4070 */
[----:B------:R-:W-:Y:S02]  /*91d0*/  @!P2 IMAD.MOV R5, RZ, RZ, -R5 ;  /* 0x000000ffff05a224 */ /* 0x000fe400078e0a05 */
[--C-:B------:R-:W-:Y:S01]  /*91e0*/  @!P0 IMAD.IADD R8, R8, 0x1, -R11.reuse ;  /* 0x0000000108088824 */ /* 0x100fe200078e0a0b */
[----:B------:R-:W-:Y:S01]  /*91f0*/  STL [R1+0x384], R7 ;  /* 0x0003840701007387 */ /* 0x000fe20000100800 */
[----:B------:R-:W-:-:S03]  /*9200*/  @!P1 IMAD.IADD R12, R12, 0x1, -R11 ;  /* 0x000000010c0c9824 */ /* 0x000fc600078e0a0b */
[----:B------:R0:W-:Y:S01]  /*9210*/  STL [R1+0x37c], R5 ;  /* 0x00037c0501007387 */ /* 0x0001e20000100800 */
[----:B------:R-:W-:-:S04]  /*9220*/  ISETP.GT.U32.AND P4, PT, R11, R8, PT ;  /* 0x000000080b00720c */ /* 0x000fc80003f84070 */
[----:B------:R-:W-:Y:S01]  /*9230*/  @!P6 IMAD.IADD R6, R6, 0x1, -R11 ;  /* 0x000000010606e824 */ /* 0x000fe200078e0a0b */
[----:B------:R-:W-:Y:S02]  /*9240*/  ISETP.GE.AND P0, PT, R22, RZ, PT ;  /* 0x000000ff1600720c */ /* 0x000fe40003f06270 */
[----:B--2---:R-:W-:-:S05]  /*9250*/  IABS R10, R18 ;  /* 0x00000012000a7213 */ /* 0x004fca0000000000 */
[----:B------:R-:W-:Y:S01]  /*9260*/  IMAD.HI.U32 R13, R0, R10, RZ ;  /* 0x0000000a000d7227 */ /* 0x000fe200078e00ff */
[----:B---3--:R-:W-:-:S03]  /*9270*/  IABS R2, R17 ;  /* 0x0000001100027213 */ /* 0x008fc60000000000 */
[----:B------:R-:W-:Y:S01]  /*9280*/  IMAD.MOV R13, RZ, RZ, -R13 ;  /* 0x000000ffff0d7224 */ /* 0x000fe200078e0a0d */
[----:B------:R-:W-:Y:S02]  /*9290*/  ISETP.GE.AND P1, PT, R18, RZ, PT ;  /* 0x000000ff1200720c */ /* 0x000fe40003f26270 */
[----:B------:R-:W2:Y:S01]  /*92a0*/  LDL.LU R18, [R1+0x18c] ;  /* 0x00018c0001127983 */ /* 0x000ea20000300800 */
[----:B------:R-:W-:Y:S02]  /*92b0*/  IMAD R10, R11, R13, R10 ;  /* 0x0000000d0b0a7224 */ /* 0x000fe400078e020a */
[----:B------:R-:W-:-:S03]  /*92c0*/  IMAD.HI.U32 R14, R0, R2, RZ ;  /* 0x00000002000e7227 */ /* 0x000fc600078e00ff */
[----:B------:R-:W-:Y:S01]  /*92d0*/  ISETP.GT.U32.AND P3, PT, R11, R10, PT ;  /* 0x0000000a0b00720c */ /* 0x000fe20003f64070 */
[----:B------:R-:W-:Y:S01]  /*92e0*/  IMAD.MOV R14, RZ, RZ, -R14 ;  /* 0x000000ffff0e7224 */ /* 0x000fe200078e0a0e */
[----:B------:R-:W-:Y:S02]  /*92f0*/  ISETP.GE.AND P6, PT, R17, RZ, PT ;  /* 0x000000ff1100720c */ /* 0x000fe40003fc6270 */
[----:B------:R-:W3:Y:S01]  /*9300*/  LDL.LU R17, [R1+0x190] ;  /* 0x0001900001117983 */ /* 0x000ee20000300800 */
[C---:B------:R-:W-:Y:S02]  /*9310*/  IMAD R2, R11.reuse, R14, R2 ;  /* 0x0000000e0b027224 */ /* 0x040fe400078e0202 */
[----:B------:R-:W-:Y:S01]  /*9320*/  @!P4 IMAD.IADD R8, R8, 0x1, -R11 ;  /* 0x000000010808c824 */ /* 0x000fe200078e0a0b */
[----:B------:R-:W3:Y:S02]  /*9330*/  LDL.LU R23, [R1+0x160] ;  /* 0x0001600001177983 */ /* 0x000ee40000300800 */
[----:B------:R-:W-:-:S03]  /*9340*/  ISETP.GT.U32.AND P4, PT, R11, R2, PT ;  /* 0x000000020b00720c */ /* 0x000fc60003f84070 */
[----:B------:R-:W-:Y:S01]  /*9350*/  @!P3 IMAD.IADD R10, R10, 0x1, -R11 ;  /* 0x000000010a0ab824 */ /* 0x000fe200078e0a0b */
[----:B------:R-:W-:Y:S01]  /*9360*/  ISETP.GE.AND P2, PT, R20, RZ, PT ;  /* 0x000000ff1400720c */ /* 0x000fe20003f46270 */
[----:B------:R-:W-:-:S08]  /*9370*/  @!P0 IMAD.MOV R8, RZ, RZ, -R8 ;  /* 0x000000ffff088224 */ /* 0x000fd000078e0a08 */
[----:B------:R-:W-:Y:S01]  /*9380*/  @!P4 IMAD.IADD R2, R2, 0x1, -R11 ;  /* 0x000000010202c824 */ /* 0x000fe200078e0a0b */
[----:B------:R-:W-:Y:S01]  /*9390*/  ISETP.GT.U32.AND P4, PT, R11, R10, PT ;  /* 0x0000000a0b00720c */ /* 0x000fe20003f84070 */
[----:B------:R-:W-:Y:S02]  /*93a0*/  @!P5 IMAD.MOV R12, RZ, RZ, -R12 ;  /* 0x000000ffff0cd224 */ /* 0x000fe400078e0a0c */
[----:B------:R-:W-:-:S10]  /*93b0*/  @!P2 IMAD.MOV R6, RZ, RZ, -R6 ;  /* 0x000000ffff06a224 */ /* 0x000fd400078e0a06 */
[----:B------:R-:W-:-:S04]  /*93c0*/  @!P4 IMAD.IADD R10, R10, 0x1, -R11 ;  /* 0x000000010a0ac824 */ /* 0x000fc800078e0a0b */
[----:B------:R-:W-:Y:S01]  /*93d0*/  @!P1 IMAD.MOV R10, RZ, RZ, -R10 ;  /* 0x000000ffff0a9224 */ /* 0x000fe200078e0a0a */
[----:B----4-:R-:W-:Y:S02]  /*93e0*/  IABS R4, R29 ;  /* 0x0000001d00047213 */ /* 0x010fe40000000000 */
[----:B------:R-:W-:Y:S02]  /*93f0*/  ISETP.GE.AND P3, PT, R29, RZ, PT ;  /* 0x000000ff1d00720c */ /* 0x000fe40003f66270 */
[----:B------:R-:W4:Y:S04]  /*9400*/  LDL.LU R29, [R1+0x164] ;  /* 0x00016400011d7983 */ /* 0x000f280000300800 */
[----:B------:R1:W-:Y:S04]  /*9410*/  STL [R1+0x36c], R8 ;  /* 0x00036c0801007387 */ /* 0x0003e80000100800 */
[----:B------:R-:W4:Y:S04]  /*9420*/  LDL.LU R20, [R1+0x168] ;  /* 0x0001680001147983 */ /* 0x000f280000300800 */
[----:B------:R-:W-:Y:S04]  /*9430*/  STL [R1+0x364], R12 ;  /* 0x0003640c01007387 */ /* 0x000fe80000100800 */
[----:B------:R1:W-:Y:S04]  /*9440*/  STL [R1+0x35c], R6 ;  /* 0x00035c0601007387 */ /* 0x0003e80000100800 */
[----:B------:R-:W4:Y:S04]  /*9450*/  LDL.LU R22, [R1+0x16c] ;  /* 0x00016c0001167983 */ /* 0x000f280000300800 */
[----:B------:R-:W-:Y:S01]  /*9460*/  STL [R1+0x358], R10 ;  /* 0x0003580a01007387 */ /* 0x000fe20000100800 */
[----:B-----5:R-:W-:-:S02]  /*9470*/  IABS R9, R19 ;  /* 0x0000001300097213 */ /* 0x020fc40000000000 */
[----:B------:R-:W-:Y:S02]  /*9480*/  ISETP.GE.AND P4, PT, R19, RZ, PT ;  /* 0x000000ff1300720c */ /* 0x000fe40003f86270 */
[----:B------:R-:W5:Y:S01]  /*9490*/  LDL.LU R19, [R1+0x170] ;  /* 0x0001700001137983 */ /* 0x000f620000300800 */
[----:B0-----:R-:W-:-:S04]  /*94a0*/  IMAD.HI.U32 R5, R0, R4, RZ ;  /* 0x0000000400057227 */ /* 0x001fc800078e00ff */
[----:B------:R-:W-:-:S04]  /*94b0*/  IMAD.MOV R5, RZ, RZ, -R5 ;  /* 0x000000ffff057224 */ /* 0x000fc800078e0a05 */
[----:B------:R-:W-:-:S05]  /*94c0*/  IMAD R4, R11, R5, R4 ;  /* 0x000000050b047224 */ /* 0x000fca00078e0204 */
[C---:B------:R-:W-:Y:S02]  /*94d0*/  ISETP.GT.U32.AND P5, PT, R11.reuse, R4, PT ;  /* 0x000000040b00720c */ /* 0x040fe40003fa4070 */
[----:B------:R-:W-:Y:S02]  /*94e0*/  ISETP.GT.U32.AND P0, PT, R11, R2, PT ;  /* 0x000000020b00720c */ /* 0x000fe40003f04070 */
[----:B------:R-:W-:Y:S01]  /*94f0*/  IABS R7, R21 ;  /* 0x0000001500077213 */ /* 0x000fe20000000000 */
[----:B-1----:R-:W-:-:S04]  /*9500*/  IMAD.HI.U32 R8, R0, R9, RZ ;  /* 0x0000000900087227 */ /* 0x002fc800078e00ff */
        /* <DEDUP_REMOVED lines=13> */
[----:B------:R-:W-:Y:S01]  /*95e0*/  ISETP.GE.AND P2, PT, R21, RZ, PT ;  /* 0x000000ff1500720c */ /* 0x000fe20003f46270 */
[----:B------:R-:W-:Y:S01]  /*95f0*/  IMAD.MOV.U32 R15, RZ, RZ, R4 ;  /* 0x000000ffff0f7224 */ /* 0x000fe200078e0004 */
[----:B------:R-:W5:Y:S05]  /*9600*/  LDL.LU R21, [R1+0x174] ;  /* 0x0001740001157983 */ /* 0x000f6a0000300800 */
[----:B------:R-:W-:-:S04]  /*9610*/  @!P6 IMAD.IADD R6, R6, 0x1, -R11 ;  /* 0x000000010606e824 */ /* 0x000fc800078e0a0b */
[----:B------:R-:W-:Y:S01]  /*9620*/  @!P1 IMAD.IADD R5, R5, 0x1, -R11 ;  /* 0x0000000105059824 */ /* 0x000fe200078e0a0b */
[C---:B------:R-:W-:Y:S01]  /*9630*/  ISETP.GT.U32.AND P1, PT, R11.reuse, R6, PT ;  /* 0x000000060b00720c */ /* 0x040fe20003f24070 */
[----:B------:R-:W-:Y:S01]  /*9640*/  @!P3 IMAD.MOV R15, RZ, RZ, -R15 ;  /* 0x000000ffff0fb224 */ /* 0x000fe200078e0a0f */
[----:B------:R0:W-:Y:S02]  /*9650*/  STL [R1+0x354], R14 ;  /* 0x0003540e01007387 */ /* 0x0001e40000100800 */
[----:B------:R-:W-:Y:S02]  /*9660*/  ISETP.GT.U32.AND P3, PT, R11, R5, PT ;  /* 0x000000050b00720c */ /* 0x000fe40003f64070 */
[----:B------:R1:W-:Y:S07]  /*9670*/  STL [R1+0x350], R15 ;  /* 0x0003500f01007387 */ /* 0x0003ee0000100800 */
[----:B------:R-:W-:Y:S01]  /*9680*/  @!P1 IMAD.IADD R6, R6, 0x1, -R11 ;  /* 0x0000000106069824 */ /* 0x000fe200078e0a0b */
[----:B--2---:R-:W-:-:S05]  /*9690*/  IABS R12, R18 ;  /* 0x00000012000c7213 */ /* 0x004fca0000000000 */
[----:B------:R-:W-:-:S04]  /*96a0*/  IMAD.HI.U32 R2, R0, R12, RZ ;  /* 0x0000000c00027227 */ /* 0x000fc800078e00ff */
[----:B------:R-:W-:Y:S01]  /*96b0*/  IMAD.MOV R2, RZ, RZ, -R2 ;  /* 0x000000ffff027224 */ /* 0x000fe200078e0a02 */
[----:B---3--:R-:W-:-:S03]  /*96c0*/  IABS R9, R17 ;  /* 0x0000001100097213 */ /* 0x008fc60000000000 */
[----:B------:R-:W-:Y:S01]  /*96d0*/  IMAD R2, R11, R2, R12 ;  /* 0x000000020b027224 */ /* 0x000fe200078e020c */
[----:B------:R-:W-:Y:S01]  /*96e0*/  IABS R8, R23 ;  /* 0x0000001700087213 */ /* 0x000fe20000000000 */
[----:B------:R-:W-:-:S03]  /*96f0*/  IMAD.HI.U32 R13, R0, R9, RZ ;  /* 0x00000009000d7227 */ /* 0x000fc600078e00ff */
[----:B------:R-:W-:Y:S01]  /*9700*/  ISETP.GT.U32.AND P6, PT, R11, R2, PT ;  /* 0x000000020b00720c */ /* 0x000fe20003fc4070 */
[----:B------:R-:W-:Y:S01]  /*9710*/  IMAD.MOV R13, RZ, RZ, -R13 ;  /* 0x000000ffff0d7224 */ /* 0x000fe200078e0a0d */
[----:B------:R-:W-:Y:S01]  /*9720*/  ISETP.GE.AND P0, PT, R18, RZ, PT ;  /* 0x000000ff1200720c */ /* 0x000fe20003f06270 */
[----:B0-----:R-:W-:Y:S01]  /*9730*/  IMAD.HI.U32 R14, R0, R8, RZ ;  /* 0x00000008000e7227 */ /* 0x001fe200078e00ff */
[----:B------:R-:W2:Y:S01]  /*9740*/  LDL.LU R18, [R1+0x178] ;  /* 0x0001780001127983 */ /* 0x000ea20000300800 */
[----:B------:R-:W-:Y:S02]  /*9750*/  ISETP.GE.AND P5, PT, R17, RZ, PT ;  /* 0x000000ff1100720c */ /* 0x000fe40003fa6270 */
[----:B------:R-:W-:Y:S01]  /*9760*/  IMAD R9, R11, R13, R9 ;  /* 0x0000000d0b097224 */ /* 0x000fe200078e0209 */
[----:B------:R-:W3:Y:S01]  /*9770*/  LDL.LU R17, [R1+0x17c] ;  /* 0x00017c0001117983 */ /* 0x000ee20000300800 */
[----:B------:R-:W-:Y:S02]  /*9780*/  IMAD.MOV R14, RZ, RZ, -R14 ;  /* 0x000000ffff0e7224 */ /* 0x000fe400078e0a0e */
[----:B------:R-:W-:-:S02]  /*9790*/  IMAD.MOV.U32 R24, RZ, RZ, R6 ;  /* 0x000000ffff187224 */ /* 0x000fc400078e0006 */
[C---:B------:R-:W-:Y:S02]  /*97a0*/  IMAD R8, R11.reuse, R14, R8 ;  /* 0x0000000e0b087224 */ /* 0x040fe400078e0208 */
[--C-:B------:R-:W-:Y:S02]  /*97b0*/  @!P6 IMAD.IADD R2, R2, 0x1, -R11.reuse ;  /* 0x000000010202e824 */ /* 0x100fe400078e0a0b */
[----:B------:R-:W-:Y:S01]  /*97c0*/  @!P2 IMAD.MOV R24, RZ, RZ, -R24 ;  /* 0x000000ffff18a224 */ /* 0x000fe200078e0a18 */
[----:B------:R-:W-:Y:S01]  /*97d0*/  ISETP.GT.U32.AND P2, PT, R11, R8, PT ;  /* 0x000000080b00720c */ /* 0x000fe20003f44070 */
[----:B------:R-:W-:Y:S01]  /*97e0*/  @!P3 IMAD.IADD R5, R5, 0x1, -R11 ;  /* 0x000000010505b824 */ /* 0x000fe200078e0a0b */
[C---:B------:R-:W-:Y:S02]  /*97f0*/  ISETP.GT.U32.AND P6, PT, R11.reuse, R2, PT ;  /* 0x000000020b00720c */ /* 0x040fe40003fc4070 */
[----:B------:R-:W-:-:S09]  /*9800*/  ISETP.GT.U32.AND P1, PT, R11, R9, PT ;  /* 0x000000090b00720c */ /* 0x000fd20003f24070 */
[--C-:B------:R-:W-:Y:S02]  /*9810*/  @!P2 IMAD.IADD R8, R8, 0x1, -R11.reuse ;  /* 0x000000010808a824 */ /* 0x100fe400078e0a0b */
[--C-:B------:R-:W-:Y:S02]  /*9820*/  @!P6 IMAD.IADD R2, R2, 0x1, -R11.reuse ;  /* 0x000000010202e824 */ /* 0x100fe400078e0a0b */
[----:B------:R-:W-:-:S05]  /*9830*/  @!P1 IMAD.IADD R9, R9, 0x1, -R11 ;  /* 0x0000000109099824 */ /* 0x000fca00078e0a0b */
[----:B------:R-:W-:Y:S01]  /*9840*/  ISETP.GT.U32.AND P2, PT, R11, R9, PT ;  /* 0x000000090b00720c */ /* 0x000fe20003f44070 */
[----:B------:R-:W-:Y:S01]  /*9850*/  @!P4 IMAD.MOV R5, RZ, RZ, -R5 ;  /* 0x000000ffff05c224 */ /* 0x000fe200078e0a05 */
[----:B------:R-:W-:Y:S04]  /*9860*/  STL [R1+0x348], R24 ;  /* 0x0003481801007387 */ /* 0x000fe80000100800 */
[----:B------:R-:W-:Y:S07]  /*9870*/  STL [R1+0x33c], R5 ;  /* 0x00033c0501007387 */ /* 0x000fee0000100800 */
[----:B------:R-:W-:Y:S01]  /*9880*/  @!P2 IMAD.IADD R9, R9, 0x1, -R11 ;  /* 0x000000010909a824 */ /* 0x000fe200078e0a0b */
[----:B----4-:R-:W-:-:S05]  /*9890*/  IABS R7, R29 ;  /* 0x0000001d00077213 */ /* 0x010fca0000000000 */
[----:B------:R-:W-:-:S04]  /*98a0*/  IMAD.HI.U32 R13, R0, R7, RZ ;  /* 0x00000007000d7227 */ /* 0x000fc800078e00ff */
[----:B------:R-:W-:Y:S01]  /*98b0*/  IMAD.MOV R13, RZ, RZ, -R13 ;  /* 0x000000ffff0d7224 */ /* 0x000fe200078e0a0d */
[----:B------:R-:W-:-:S03]  /*98c0*/  IABS R10, R20 ;  /* 0x00000014000a7213 */ /* 0x000fc60000000000 */
[----:B------:R-:W-:Y:S02]  /*98d0*/  IMAD R7, R11, R13, R7 ;  /* 0x0000000d0b077224 */ /* 0x000fe400078e0207 */
[----:B------:R-:W-:-:S03]  /*98e0*/  IMAD.HI.U32 R12, R0, R10, RZ ;  /* 0x0000000a000c7227 */ /* 0x000fc600078e00ff */
[----:B------:R-:W-:Y:S01]  /*98f0*/  ISETP.GT.U32.AND P3, PT, R11, R7, PT ;  /* 0x000000070b00720c */ /* 0x000fe20003f64070 */
[----:B------:R-:W-:Y:S01]  /*9900*/  IMAD.MOV R12, RZ, RZ, -R12 ;  /* 0x000000ffff0c7224 */ /* 0x000fe200078e0a0c */
[----:B------:R-:W-:-:S03]  /*9910*/  IABS R13, R22 ;  /* 0x00000016000d7213 */ /* 0x000fc60000000000 */
[----:B------:R-:W-:Y:S02]  /*9920*/  IMAD R10, R11, R12, R10 ;  /* 0x0000000c0b0a7224 */ /* 0x000fe400078e020a */
[----:B------:R-:W-:-:S03]  /*9930*/  IMAD.HI.U32 R6, R0, R13, RZ ;  /* 0x0000000d00067227 */ /* 0x000fc600078e00ff */
[----:B------:R-:W-:Y:S01]  /*9940*/  ISETP.GT.U32.AND P6, PT, R11, R10, PT ;  /* 0x0000000a0b00720c */ /* 0x000fe20003fc4070 */
[----:B------:R-:W-:Y:S02]  /*9950*/  IMAD.MOV R6, RZ, RZ, -R6 ;  /* 0x000000ffff067224 */ /* 0x000fe400078e0a06 */
[----:B------:R-:W-:Y:S01]  /*9960*/  @!P3 IMAD.IADD R7, R7, 0x1, -R11 ;  /* 0x000000010707b824 */ /* 0x000fe200078e0a0b */
[----:B-----5:R-:W-:Y:S02]  /*9970*/  IABS R12, R19 ;  /* 0x00000013000c7213 */ /* 0x020fe40000000000 */
[C---:B------:R-:W-:Y:S01]  /*9980*/  ISETP.GT.U32.AND P3, PT, R11.reuse, R8, PT ;  /* 0x000000080b00720c */ /* 0x040fe20003f64070 */
[----:B------:R-:W-:Y:S02]  /*9990*/  IMAD R6, R11, R6, R13 ;  /* 0x000000060b067224 */ /* 0x000fe400078e020d */
[----:B-1----:R-:W-:-:S04]  /*99a0*/  IMAD.HI.U32 R15, R0, R12, RZ ;  /* 0x0000000c000f7227 */ /* 0x002fc800078e00ff */
[----:B------:R-:W-:Y:S02]  /*99b0*/  IMAD.MOV.U32 R13, RZ, RZ, R2 ;  /* 0x000000ffff0d7224 */ /* 0x000fe400078e0002 */
[----:B------:R-:W-:Y:S02]  /*99c0*/  IMAD.MOV R15, RZ, RZ, -R15 ;  /* 0x000000ffff0f7224 */ /* 0x000fe400078e0a0f */
[----:B------:R-:W-:Y:S02]  /*99d0*/  @!P0 IMAD.MOV R13, RZ, RZ, -R13 ;  /* 0x000000ffff0d8224 */ /* 0x000fe400078e0a0d */
[--C-:B------:R-:W-:Y:S02]  /*99e0*/  @!P6 IMAD.IADD R10, R10, 0x1, -R11.reuse ;  /* 0x000000010a0ae824 */ /* 0x100fe400078e0a0b */
[----:B------:R-:W-:Y:S01]  /*99f0*/  IMAD R12, R11, R15, R12 ;  /* 0x0000000f0b0c7224 */ /* 0x000fe200078e020c */
[----:B------:R-:W-:Y:S01]  /*9a00*/  STL [R1+0x338], R13 ;  /* 0x0003380d01007387 */ /* 0x000fe20000100800 */
[----:B------:R-:W-:Y:S01]  /*9a10*/  @!P3 IMAD.IADD R8, R8, 0x1, -R11 ;  /* 0x000000010808b824 */ /* 0x000fe200078e0a0b */
[----:B------:R-:W-:-:S02]  /*9a20*/  ISETP.GE.AND P3, PT, R29, RZ, PT ;  /* 0x000000ff1d00720c */ /* 0x000fc40003f66270 */
[----:B------:R-:W4:Y:S01]  /*9a30*/  LDL.LU R29, [R1+0x180] ;  /* 0x00018000011d7983 */ /* 0x000f220000300800 */
        /* <DEDUP_REMOVED lines=8> */
[C---:B------:R-:W-:Y:S02]  /*9ac0*/  ISETP.GT.U32.AND P0, PT, R11.reuse, R6, PT ;  /* 0x000000060b00720c */ /* 0x040fe40003f04070 */
[----:B------:R-:W-:Y:S02]  /*9ad0*/  ISETP.GT.U32.AND P6, PT, R11, R7, PT ;  /* 0x000000070b00720c */ /* 0x000fe40003fc4070 */
[----:B------:R-:W-:-:S05]  /*9ae0*/  IABS R4, R21 ;  /* 0x0000001500047213 */ /* 0x000fca0000000000 */
[----:B------:R-:W-:Y:S01]  /*9af0*/  IMAD.HI.U32 R14, R0, R4, RZ ;  /* 0x00000004000e7227 */ /* 0x000fe200078e00ff */
[----:B------:R-:W-:-:S03]  /*9b00*/  ISETP.GE.AND P1, PT, R23, RZ, PT ;  /* 0x000000ff1700720c */ /* 0x000fc60003f26270 */
[----:B------:R-:W-:Y:S02]  /*9b10*/  IMAD.MOV R14, RZ, RZ, -R14 ;  /* 0x000000ffff0e7224 */ /* 0x000fe400078e0a0e */
[--C-:B------:R-:W-:Y:S02]  /*9b20*/  @!P0 IMAD.IADD R6, R6, 0x1, -R11.reuse ;  /* 0x0000000106068824 */ /* 0x100fe400078e0a0b */
[----:B------:R-:W-:Y:S02]  /*9b30*/  IMAD R4, R11, R14, R4 ;  /* 0x0000000e0b047224 */ /* 0x000fe400078e0204 */
[----:B------:R-:W-:Y:S02]  /*9b40*/  @!P6 IMAD.IADD R7, R7, 0x1, -R11 ;  /* 0x000000010707e824 */ /* 0x000fe400078e0a0b */
[----:B------:R-:W-:Y:S01]  /*9b50*/  @!P5 IMAD.MOV R9, RZ, RZ, -R9 ;  /* 0x000000ffff09d224 */ /* 0x000fe200078e0a09 */
[C---:B------:R-:W-:Y:S02]  /*9b60*/  ISETP.GT.U32.AND P6, PT, R11.reuse, R4, PT ;  /* 0x000000040b00720c */ /* 0x040fe40003fc4070 */
[C---:B------:R-:W-:Y:S01]  /*9b70*/  ISETP.GT.U32.AND P5, PT, R11.reuse, R6, PT ;  /* 0x000000060b00720c */ /* 0x040fe20003fa4070 */
[----:B------:R-:W-:Y:S01]  /*9b80*/  @!P1 IMAD.MOV R8, RZ, RZ, -R8 ;  /* 0x000000ffff089224 */ /* 0x000fe200078e0a08 */
[----:B------:R0:W-:Y:S01]  /*9b90*/  STL [R1+0x330], R9 ;  /* 0x0003300901007387 */ /* 0x0001e20000100800 */
[----:B------:R-:W-:-:S03]  /*9ba0*/  ISETP.GT.U32.AND P1, PT, R11, R12, PT ;  /* 0x0000000c0b00720c */ /* 0x000fc60003f24070 */
[----:B------:R1:W-:Y:S01]  /*9bb0*/  STL [R1+0x328], R8 ;  /* 0x0003280801007387 */ /* 0x0003e20000100800 */
[----:B0-----:R-:W-:-:S04]  /*9bc0*/  IMAD.MOV.U32 R9, RZ, RZ, R7 ;  /* 0x000000ffff097224 */ /* 0x001fc800078e0007 */
[----:B------:R-:W-:Y:S02]  /*9bd0*/  @!P3 IMAD.MOV R9, RZ, RZ, -R9 ;  /* 0x000000ffff09b224 */ /* 0x000fe400078e0a09 */
[----:B-1----:R-:W-:Y:S02]  /*9be0*/  IMAD.MOV.U32 R8, RZ, RZ, R10 ;  /* 0x000000ffff087224 */ /* 0x002fe400078e000a */
[--C-:B------:R-:W-:Y:S02]  /*9bf0*/  @!P6 IMAD.IADD R4, R4, 0x1, -R11.reuse ;  /* 0x000000010404e824 */ /* 0x100fe400078e0a0b */
[--C-:B------:R-:W-:Y:S02]  /*9c00*/  @!P5 IMAD.IADD R6, R6, 0x1, -R11.reuse ;  /* 0x000000010606d824 */ /* 0x100fe400078e0a0b */
[----:B------:R-:W-:Y:S01]  /*9c10*/  @!P4 IMAD.MOV R8, RZ, RZ, -R8 ;  /* 0x000000ffff08c224 */ /* 0x000fe200078e0a08 */
[----:B------:R-:W-:Y:S01]  /*9c20*/  ISETP.GT.U32.AND P6, PT, R11, R4, PT ;  /* 0x000000040b00720c */ /* 0x000fe20003fc4070 */
[----:B------:R5:W-:Y:S01]  /*9c30*/  STL [R1+0x31c], R9 ;  /* 0x00031c0901007387 */ /* 0x000be20000100800 */
[----:B------:R-:W-:Y:S01]  /*9c40*/  @!P1 IMAD.IADD R12, R12, 0x1, -R11 ;  /* 0x000000010c0c9824 */ /* 0x000fe200078e0a0b */
[----:B--2---:R-:W-:-:S02]  /*9c50*/  IABS R2, R18 ;  /* 0x0000001200027213 */ /* 0x004fc40000000000 */
[----:B---3--:R-:W-:-:S03]  /*9c60*/  IABS R5, R17 ;  /* 0x0000001100057213 */ /* 0x008fc60000000000 */
[----:B------:R-:W-:-:S04]  /*9c70*/  IMAD.HI.U32 R13, R0, R2, RZ ;  /* 0x00000002000d7227 */ /* 0x000fc800078e00ff */
[----:B------:R-:W-:Y:S02]  /*9c80*/  IMAD.MOV R13, RZ, RZ, -R13 ;  /* 0x000000ffff0d7224 */ /* 0x000fe400078e0a0d */
[----:B------:R-:W-:-:S04]  /*9c90*/  IMAD.HI.U32 R14, R0, R5, RZ ;  /* 0x00000005000e7227 */ /* 0x000fc800078e00ff */
[----:B------:R-:W-:Y:S02]  /*9ca0*/  IMAD R2, R11, R13, R2 ;  /* 0x0000000d0b027224 */ /* 0x000fe400078e0202 */
[----:B------:R-:W-:-:S03]  /*9cb0*/  IMAD.MOV R14, RZ, RZ, -R14 ;  /* 0x000000ffff0e7224 */ /* 0x000fc600078e0a0e */
[C---:B------:R-:W-:Y:S01]  /*9cc0*/  ISETP.GT.U32.AND P3, PT, R11.reuse, R2, PT ;  /* 0x000000020b00720c */ /* 0x040fe20003f64070 */
[----:B------:R-:W-:-:S05]  /*9cd0*/  IMAD R5, R11, R14, R5 ;  /* 0x0000000e0b057224 */ /* 0x000fca00078e0205 */
[----:B------:R-:W-:Y:S01]  /*9ce0*/  ISETP.GT.U32.AND P5, PT, R11, R5, PT ;  /* 0x000000050b00720c */ /* 0x000fe20003fa4070 */
[----:B------:R-:W-:Y:S01]  /*9cf0*/  STL [R1+0x318], R8 ;  /* 0x0003180801007387 */ /* 0x000fe20000100800 */
[----:B------:R-:W-:-:S03]  /*9d00*/  ISETP.GE.AND P1, PT, R18, RZ, PT ;  /* 0x000000ff1200720c */ /* 0x000fc60003f26270 */
[----:B------:R-:W2:Y:S01]  /*9d10*/  LDL.LU R18, [R1+0x198] ;  /* 0x0001980001127983 */ /* 0x000ea20000300800 */
[----:B------:R-:W-:Y:S01]  /*9d20*/  ISETP.GE.AND P0, PT, R22, RZ, PT ;  /* 0x000000ff1600720c */ /* 0x000fe20003f06270 */
[--C-:B------:R-:W-:Y:S01]  /*9d30*/  @!P3 IMAD.IADD R2, R2, 0x1, -R11.reuse ;  /* 0x000000010202b824 */ /* 0x100fe200078e0a0b */
[----:B------:R-:W-:Y:S01]  /*9d40*/  ISETP.GE.AND P4, PT, R21, RZ, PT ;  /* 0x000000ff1500720c */ /* 0x000fe20003f86270 */
[----:B------:R-:W-:-:S04]  /*9d50*/  @!P6 IMAD.IADD R4, R4, 0x1, -R11 ;  /* 0x000000010404e824 */ /* 0x000fc800078e0a0b */
[----:B------:R-:W-:Y:S01]  /*9d60*/  @!P5 IMAD.IADD R5, R5, 0x1, -R11 ;  /* 0x000000010505d824 */ /* 0x000fe200078e0a0b */
[----:B------:R-:W-:Y:S01]  /*9d70*/  ISETP.GT.U32.AND P5, PT, R11, R2, PT ;  /* 0x000000020b00720c */ /* 0x000fe20003fa4070 */
[----:B------:R-:W-:Y:S01]  /*9d80*/  IMAD.MOV.U32 R13, RZ, RZ, R6 ;  /* 0x000000ffff0d7224 */ /* 0x000fe200078e0006 */
[----:B------:R-:W-:Y:S02]  /*9d90*/  ISETP.GE.AND P6, PT, R17, RZ, PT ;  /* 0x000000ff1100720c */ /* 0x000fe40003fc6270 */
[----:B------:R-:W3:Y:S01]  /*9da0*/  LDL.LU R17, [R1+0x19c] ;  /* 0x00019c0001117983 */ /* 0x000ee20000300800 */
[----:B------:R-:W-:-:S03]  /*9db0*/  @!P0 IMAD.MOV R13, RZ, RZ, -R13 ;  /* 0x000000ffff0d8224 */ /* 0x000fc600078e0a0d */
[----:B------:R-:W3:Y:S01]  /*9dc0*/  LDL.LU R23, [R1+0x194] ;  /* 0x0001940001177983 */ /* 0x000ee20000300800 */
[----:B------:R-:W-:Y:S02]  /*9dd0*/  @!P2 IMAD.MOV R12, RZ, RZ, -R12 ;  /* 0x000000ffff0ca224 */ /* 0x000fe400078e0a0c */
[----:B------:R-:W-:Y:S02]  /*9de0*/  @!P4 IMAD.MOV R4, RZ, RZ, -R4 ;  /* 0x000000ffff04c224 */ /* 0x000fe400078e0a04 */
[----:B------:R-:W-:Y:S01]  /*9df0*/  @!P5 IMAD.IADD R2, R2, 0x1, -R11 ;  /* 0x000000010202d824 */ /* 0x000fe200078e0a0b */
[----:B----4-:R-:W-:Y:S02]  /*9e00*/  IABS R7, R29 ;  /* 0x0000001d00077213 */ /* 0x010fe40000000000 */
[----:B------:R-:W-:Y:S02]  /*9e10*/  ISETP.GE.AND P3, PT, R29, RZ, PT ;  /* 0x000000ff1d00720c */ /* 0x000fe40003f66270 */
[----:B------:R-:W4:Y:S04]  /*9e20*/  LDL.LU R29, [R1+0x1a0] ;  /* 0x0001a000011d7983 */ /* 0x000f280000300800 */
[----:B------:R-:W-:Y:S04]  /*9e30*/  STL [R1+0x310], R13 ;  /* 0x0003100d01007387 */ /* 0x000fe80000100800 */
[----:B------:R-:W4:Y:S04]  /*9e40*/  LDL.LU R21, [R1+0x1a4] ;  /* 0x0001a40001157983 */ /* 0x000f280000300800 */
[----:B------:R-:W-:Y:S04]  /*9e50*/  STL [R1+0x308], R12 ;  /* 0x0003080c01007387 */ /* 0x000fe80000100800 */
[----:B------:R0:W-:Y:S01]  /*9e60*/  STL [R1+0x304], R4 ;  /* 0x0003040401007387 */ /* 0x0001e20000100800 */
[----:B-----5:R-:W-:-:S02]  /*9e70*/  IABS R9, R19 ;  /* 0x0000001300097213 */ /* 0x020fc40000000000 */
[----:B------:R-:W-:Y:S01]  /*9e80*/  ISETP.GE.AND P5, PT, R19, RZ, PT ;  /* 0x000000ff1300720c */ /* 0x000fe20003fa6270 */
[----:B------:R-:W5:Y:S01]  /*9e90*/  LDL.LU R22, [R1+0x1a8] ;  /* 0x0001a80001167983 */ /* 0x000f620000300800 */
[----:B0-----:R-:W-:-:S04]  /*9ea0*/  IMAD.MOV.U32 R4, RZ, RZ, R2 ;  /* 0x000000ffff047224 */ /* 0x001fc800078e0002 */
[----:B------:R-:W-:Y:S01]  /*9eb0*/  @!P1 IMAD.MOV R4, RZ, RZ, -R4 ;  /* 0x000000ffff049224 */ /* 0x000fe200078e0a04 */
[----:B------:R-:W-:Y:S02]  /*9ec0*/  IABS R10, R20 ;  /* 0x00000014000a7213 */ /* 0x000fe40000000000 */
[----:B------:R-:W-:Y:S02]  /*9ed0*/  ISETP.GE.AND P4, PT, R20, RZ, PT ;  /* 0x000000ff1400720c */ /* 0x000fe40003f86270 */
[----:B------:R-:W-:Y:S04]  /*9ee0*/  STL [R1+0x300], R4 ;  /* 0x0003000401007387 */ /* 0x000fe80000100800 */
[----:B------:R-:W5:Y:S04]  /*9ef0*/  LDL.LU R19, [R1+0x1ac] ;  /* 0x0001ac0001137983 */ /* 0x000f680000300800 */
[----:B------:R-:W5:Y:S01]  /*9f00*/  LDL.LU R20, [R1+0x1b0] ;  /* 0x0001b00001147983 */ /* 0x000f620000300800 */
[----:B------:R-:W-:-:S04]  /*9f10*/  IMAD.HI.U32 R8, R0, R7, RZ ;  /* 0x0000000700087227 */ /* 0x000fc800078e00ff */
[----:B------:R-:W-:-:S04]  /*9f20*/  IMAD.MOV R8, RZ, RZ, -R8 ;  /* 0x000000ffff087224 */ /* 0x000fc800078e0a08 */
[----:B------:R-:W-:-:S05]  /*9f30*/  IMAD R7, R11, R8, R7 ;  /* 0x000000080b077224 */ /* 0x000fca00078e0207 */
[C---:B------:R-:W-:Y:S02]  /*9f40*/  ISETP.GT.U32.AND P2, PT, R11.reuse, R7, PT ;  /* 0x000000070b00720c */ /* 0x040fe40003f44070 */
[----:B------:R-:W-:Y:S01]  /*9f50*/  ISETP.GT.U32.AND P0, PT, R11, R5, PT ;  /* 0x000000050b00720c */ /* 0x000fe20003f04070 */
[----:B------:R-:W-:Y:S02]  /*9f60*/  IMAD.MOV.U32 R6, RZ, RZ, R9 ;  /* 0x000000ffff067224 */ /* 0x000fe400078e0009 */
[----:B------:R-:W-:-:S08]  /*9f70*/  IMAD.HI.U32 R8, R0, R10, RZ ;  /* 0x0000000a00087227 */ /* 0x000fd000078e00ff */
[----:B------:R-:W-:Y:S02]  /*9f80*/  @!P2 IMAD.IADD R7, R7, 0x1, -R11 ;  /* 0x000000010707a824 */ /* 0x000fe400078e0a0b */
[----:B------:R-:W-:-:S03]  /*9f90*/  IMAD.HI.U32 R9, R0, R6, RZ ;  /* 0x0000000600097227 */ /* 0x000fc600078e00ff */
[----:B------:R-:W-:Y:S01]  /*9fa0*/  ISETP.GT.U32.AND P1, PT, R11, R7, PT ;  /* 0x000000070b00720c */ /* 0x000fe20003f24070 */
[----:B------:R-:W-:Y:S02]  /*9fb0*/  IMAD.MOV R8, RZ, RZ, -R8 ;  /* 0x000000ffff087224 */ /* 0x000fe400078e0a08 */
[----:B------:R-:W-:Y:S02]  /*9fc0*/  @!P0 IMAD.IADD R5, R5, 0x1, -R11 ;  /* 0x0000000105058824 */ /* 0x000fe400078e0a0b */
[----:B------:R-:W-:Y:S02]  /*9fd0*/  IMAD.MOV R9, RZ, RZ, -R9 ;  /* 0x000000ffff097224 */ /* 0x000fe400078e0a09 */
[C---:B------:R-:W-:Y:S02]  /*9fe0*/  IMAD R10, R11.reuse, R8, R10 ;  /* 0x000000080b0a7224 */ /* 0x040fe400078e020a */
[----:B------:R-:W-:Y:S02]  /*9ff0*/  IMAD.MOV.U32 R14, RZ, RZ, R5 ;  /* 0x000000ffff0e7224 */ /* 0x000fe400078e0005 */
[----:B------:R-:W-:-:S02]  /*a000*/  IMAD R6, R11, R9, R6 ;  /* 0x000000090b067224 */ /* 0x000fc400078e0206 */
[----:B------:R-:W-:Y:S01]  /*a010*/  @!P6 IMAD.MOV R14, RZ, RZ, -R14 ;  /* 0x000000ffff0ee224 */ /* 0x000fe200078e0a0e */
[----:B------:R-:W-:Y:S01]  /*a020*/  ISETP.GT.U32.AND P6, PT, R11, R10, PT ;  /* 0x0000000a0b00720c */ /* 0x000fe20003fc4070 */
[----:B------:R-:W-:Y:S01]  /*a030*/  @!P1 IMAD.IADD R7, R7, 0x1, -R11 ;  /* 0x0000000107079824 */ /* 0x000fe200078e0a0b */
[----:B------:R-:W-:-:S11]  /*a040*/  ISETP.GT.U32.AND P1, PT, R11, R6, PT ;  /* 0x000000060b00720c */ /* 0x000fd60003f24070 */
[--C-:B------:R-:W-:Y:S02]  /*a050*/  @!P6 IMAD.IADD R10, R10, 0x1, -R11.reuse ;  /* 0x000000010a0ae824 */ /* 0x100fe400078e0a0b */
[----:B------:R-:W-:-:S03]  /*a060*/  @!P1 IMAD.IADD R6, R6, 0x1, -R11 ;  /* 0x0000000106069824 */ /* 0x000fc600078e0a0b */
[----:B------:R-:W-:Y:S01]  /*a070*/  ISETP.GT.U32.AND P1, PT, R11, R10, PT ;  /* 0x0000000a0b00720c */ /* 0x000fe20003f24070 */
[----:B------:R-:W-:Y:S01]  /*a080*/  IMAD.MOV.U32 R15, RZ, RZ, R7 ;  /* 0x000000ffff0f7224 */ /* 0x000fe200078e0007 */
[----:B------:R0:W-:Y:S01]  /*a090*/  STL [R1+0x2fc], R14 ;  /* 0x0002fc0e01007387 */ /* 0x0001e20000100800 */
[----:B--2---:R-:W-:-:S05]  /*a0a0*/  IABS R2, R18 ;  /* 0x0000001200027213 */ /* 0x004fca0000000000 */
[----:B------:R-:W-:-:S04]  /*a0b0*/  IMAD.HI.U32 R13, R0, R2, RZ ;  /* 0x00000002000d7227 */ /* 0x000fc800078e00ff */
[----:B------:R-:W-:-:S04]  /*a0c0*/  IMAD.MOV R13, RZ, RZ, -R13 ;  /* 0x000000ffff0d7224 */ /* 0x000fc800078e0a0d */
[----:B------:R-:W-:Y:S01]  /*a0d0*/  IMAD R2, R11, R13, R2 ;  /* 0x0000000d0b027224 */ /* 0x000fe200078e0202 */
[----:B---3--:R-:W-:Y:S01]  /*a0e0*/  IABS R9, R23 ;  /* 0x0000001700097213 */ /* 0x008fe20000000000 */
[----:B------:R-:W-:-:S03]  /*a0f0*/  @!P3 IMAD.MOV R15, RZ, RZ, -R15 ;  /* 0x000000ffff0fb224 */ /* 0x000fc600078e0a0f */
[C---:B------:R-:W-:Y:S01]  /*a100*/  ISETP.GT.U32.AND P6, PT, R11.reuse, R2, PT ;  /* 0x000000020b00720c */ /* 0x040fe20003fc4070 */
[----:B0-----:R-:W-:Y:S01]  /*a110*/  IMAD.HI.U32 R14, R0, R9, RZ ;  /* 0x00000009000e7227 */ /* 0x001fe200078e00ff */
[----:B------:R-:W-:-:S03]  /*a120*/  ISETP.GT.U32.AND P3, PT, R11, R6, PT ;  /* 0x000000060b00720c */ /* 0x000fc60003f64070 */
        /* <DEDUP_REMOVED lines=20> */
[----:B------:R-:W-:Y:S01]  /*a270*/  IMAD.HI.U32 R5, R0, R12, RZ ;  /* 0x0000000c00057227 */ /* 0x000fe200078e00ff */
[----:B----4-:R-:W-:-:S05]  /*a280*/  IABS R8, R29 ;  /* 0x0000001d00087213 */ /* 0x010fca0000000000 */
[----:B------:R-:W-:-:S04]  /*a290*/  IMAD.HI.U32 R13, R0, R8, RZ ;  /* 0x00000008000d7227 */ /* 0x000fc800078e00ff */
[----:B------:R-:W-:-:S04]  /*a2a0*/  IMAD.MOV R13, RZ, RZ, -R13 ;  /* 0x000000ffff0d7224 */ /* 0x000fc800078e0a0d */
[----:B------:R-:W-:-:S05]  /*a2b0*/  IMAD R8, R11, R13, R8 ;  /* 0x0000000d0b087224 */ /* 0x000fca00078e0208 */
[----:B------:R-:W-:Y:S02]  /*a2c0*/  ISETP.GT.U32.AND P3, PT, R11, R8, PT ;  /* 0x000000080b00720c */ /* 0x000fe40003f64070 */
[----:B-----5:R-:W-:Y:S02]  /*a2d0*/  IABS R13, R19 ;  /* 0x00000013000d7213 */ /* 0x020fe40000000000 */
[----:B------:R-:W-:-:S03]  /*a2e0*/  IABS R14, R20 ;  /* 0x00000014000e7213 */ /* 0x000fc60000000000 */
[----:B------:R-:W-:Y:S02]  /*a2f0*/  IMAD.MOV.U32 R7, RZ, RZ, R13 ;  /* 0x000000ffff077224 */ /* 0x000fe400078e000d */
[----:B------:R-:W-:-:S04]  /*a300*/  IMAD.MOV.U32 R13, RZ, RZ, R14 ;  /* 0x000000ffff0d7224 */ /* 0x000fc800078e000e */
[----:B------:R-:W-:-:S04]  /*a310*/  IMAD.HI.U32 R10, R0, R13, RZ ;  /* 0x0000000d000a7227 */ /* 0x000fc800078e00ff */
[----:B------:R-:W-:Y:S01]  /*a320*/  @!P3 IMAD.IADD R8, R8, 0x1, -R11 ;  /* 0x000000010808b824 */ /* 0x000fe200078e0a0b */
[----:B------:R-:W-:Y:S01]  /*a330*/  ISETP.GT.U32.AND P3, PT, R11, R9, PT ;  /* 0x000000090b00720c */ /* 0x000fe20003f64070 */
[----:B------:R-:W-:-:S04]  /*a340*/  IMAD.MOV R10, RZ, RZ, -R10 ;  /* 0x000000ffff0a7224 */ /* 0x000fc800078e0a0a */
[----:B------:R-:W-:Y:S02]  /*a350*/  IMAD R10, R11, R10, R13 ;  /* 0x0000000a0b0a7224 */ /* 0x000fe400078e020d */
[----:B------:R-:W-:-:S04]  /*a360*/  IMAD.MOV.U32 R13, RZ, RZ, R2 ;  /* 0x000000ffff0d7224 */ /* 0x000fc800078e0002 */
[----:B------:R-:W-:Y:S02]  /*a370*/  @!P0 IMAD.MOV R13, RZ, RZ, -R13 ;  /* 0x000000ffff0d8224 */ /* 0x000fe400078e0a0d */
[----:B------:R-:W-:Y:S01]  /*a380*/  @!P3 IMAD.IADD R9, R9, 0x1, -R11 ;  /* 0x000000010909b824 */ /* 0x000fe200078e0a0b */
[----:B------:R-:W-:Y:S02]  /*a390*/  ISETP.GE.AND P3, PT, R29, RZ, PT ;  /* 0x000000ff1d00720c */ /* 0x000fe40003f66270 */
[----:B------:R1:W-:Y:S04]  /*a3a0*/  STL [R1+0x2dc], R13 ;  /* 0x0002dc0d01007387 */ /* 0x0003e80000100800 */
[----:B------:R-:W4:Y:S01]  /*a3b0*/  LDL.LU R29, [R1+0x1bc] ;  /* 0x0001bc00011d7983 */ /* 0x000f220000300800 */
[----:B------:R-:W-:Y:S01]  /*a3c0*/  IMAD.MOV R5, RZ, RZ, -R5 ;  /* 0x000000ffff057224 */ /* 0x000fe200078e0a05 */
[----:B------:R-:W-:-:S03]  /*a3d0*/  IABS R4, R21 ;  /* 0x0000001500047213 */ /* 0x000fc60000000000 */
[----:B------:R-:W-:Y:S02]  /*a3e0*/  IMAD R5, R11, R5, R12 ;  /* 0x000000050b057224 */ /* 0x000fe400078e020c */
[----:B------:R-:W-:-:S03]  /*a3f0*/  IMAD.HI.U32 R12, R0, R4, RZ ;  /* 0x00000004000c7227 */ /* 0x000fc600078e00ff */
[----:B------:R-:W-:Y:S01]  /*a400*/  ISETP.GT.U32.AND P1, PT, R11, R5, PT ;  /* 0x000000050b00720c */ /* 0x000fe20003f24070 */
[----:B------:R-:W-:-:S04]  /*a410*/  IMAD.MOV R12, RZ, RZ, -R12 ;  /* 0x000000ffff0c7224 */ /* 0x000fc800078e0a0c */
[----:B------:R-:W-:-:S05]  /*a420*/  IMAD R4, R11, R12, R4 ;  /* 0x0000000c0b047224 */ /* 0x000fca00078e0204 */
[----:B------:R-:W-:-:S03]  /*a430*/  ISETP.GT.U32.AND P6, PT, R11, R4, PT ;  /* 0x000000040b00720c */ /* 0x000fc60003fc4070 */
[----:B------:R-:W-:Y:S02]  /*a440*/  @!P1 IMAD.IADD R5, R5, 0x1, -R11 ;  /* 0x0000000105059824 */ /* 0x000fe400078e0a0b */
[----:B------:R-:W-:-:S03]  /*a450*/  IMAD.HI.U32 R14, R0, R7, RZ ;  /* 0x00000007000e7227 */ /* 0x000fc600078e00ff */
[----:B------:R-:W-:Y:S01]  /*a460*/  ISETP.GT.U32.AND P4, PT, R11, R5, PT ;  /* 0x000000050b00720c */ /* 0x000fe20003f84070 */
[----:B------:R-:W-:-:S04]  /*a470*/  IMAD.MOV R14, RZ, RZ, -R14 ;  /* 0x000000ffff0e7224 */ /* 0x000fc800078e0a0e */
[----:B------:R-:W-:Y:S02]  /*a480*/  @!P6 IMAD.IADD R4, R4, 0x1, -R11 ;  /* 0x000000010404e824 */ /* 0x000fe400078e0a0b */
[----:B------:R-:W-:-:S03]  /*a490*/  IMAD R7, R11, R14, R7 ;  /* 0x0000000e0b077224 */ /* 0x000fc600078e0207 */
[----:B------:R-:W-:-:S03]  /*a4a0*/  ISETP.GT.U32.AND P5, PT, R11, R4, PT ;  /* 0x000000040b00720c */ /* 0x000fc60003fa4070 */
[----:B------:R-:W-:Y:S01]  /*a4b0*/  @!P4 IMAD.IADD R5, R5, 0x1, -R11 ;  /* 0x000000010505c824 */ /* 0x000fe200078e0a0b */
[----:B------:R-:W-:-:S09]  /*a4c0*/  ISETP.GT.U32.AND P4, PT, R11, R7, PT ;  /* 0x000000070b00720c */ /* 0x000fd20003f84070 */
[--C-:B------:R-:W-:Y:S01]  /*a4d0*/  @!P5 IMAD.IADD R4, R4, 0x1, -R11.reuse ;  /* 0x000000010404d824 */ /* 0x100fe200078e0a0b */
[----:B------:R-:W-:Y:S02]  /*a4e0*/  ISETP.GE.AND P5, PT, R21, RZ, PT ;  /* 0x000000ff1500720c */ /* 0x000fe40003fa6270 */
[----:B------:R-:W5:Y:S01]  /*a4f0*/  LDL.LU R21, [R1+0x1c0] ;  /* 0x0001c00001157983 */ /* 0x000f620000300800 */
[----:B------:R-:W-:Y:S01]  /*a500*/  @!P4 IMAD.IADD R7, R7, 0x1, -R11 ;  /* 0x000000010707c824 */ /* 0x000fe200078e0a0b */
[----:B------:R-:W-:Y:S02]  /*a510*/  ISETP.GE.AND P4, PT, R19, RZ, PT ;  /* 0x000000ff1300720c */ /* 0x000fe40003f86270 */
[----:B------:R-:W5:Y:S01]  /*a520*/  LDL.LU R19, [R1+0x1c4] ;  /* 0x0001c40001137983 */ /* 0x000f620000300800 */
[----:B------:R-:W-:Y:S02]  /*a530*/  ISETP.GE.AND P1, PT, R23, RZ, PT ;  /* 0x000000ff1700720c */ /* 0x000fe40003f26270 */
[----:B------:R-:W-:-:S02]  /*a540*/  IABS R12, R22 ;  /* 0x00000016000c7213 */ /* 0x000fc40000000000 */
[----:B------:R-:W-:-:S03]  /*a550*/  ISETP.GT.U32.AND P6, PT, R11, R8, PT ;  /* 0x000000080b00720c */ /* 0x000fc60003fc4070 */
[----:B0-----:R-:W-:-:S04]  /*a560*/  IMAD.HI.U32 R15, R0, R12, RZ ;  /* 0x0000000c000f7227 */ /* 0x001fc800078e00ff */
[----:B------:R-:W-:Y:S02]  /*a570*/  IMAD.MOV R15, RZ, RZ, -R15 ;  /* 0x000000ffff0f7224 */ /* 0x000fe400078e0a0f */
[----:B------:R-:W-:Y:S01]  /*a580*/  @!P1 IMAD.MOV R9, RZ, RZ, -R9 ;  /* 0x000000ffff099224 */ /* 0x000fe200078e0a09 */
[C---:B------:R-:W-:Y:S01]  /*a590*/  ISETP.GT.U32.AND P1, PT, R11.reuse, R7, PT ;  /* 0x000000070b00720c */ /* 0x040fe20003f24070 */
[C---:B------:R-:W-:Y:S02]  /*a5a0*/  IMAD R12, R11.reuse, R15, R12 ;  /* 0x0000000f0b0c7224 */ /* 0x040fe400078e020c */
[----:B------:R-:W-:Y:S02]  /*a5b0*/  IMAD.MOV.U32 R15, RZ, RZ, R5 ;  /* 0x000000ffff0f7224 */ /* 0x000fe400078e0005 */
[----:B------:R-:W-:Y:S01]  /*a5c0*/  @!P6 IMAD.IADD R8, R8, 0x1, -R11 ;  /* 0x000000010808e824 */ /* 0x000fe200078e0a0b */
[----:B------:R-:W-:Y:S01]  /*a5d0*/  ISETP.GT.U32.AND P6, PT, R11, R10, PT ;  /* 0x0000000a0b00720c */ /* 0x000fe20003fc4070 */
[----:B------:R-:W-:-:S02]  /*a5e0*/  @!P2 IMAD.MOV R15, RZ, RZ, -R15 ;  /* 0x000000ffff0fa224 */ /* 0x000fc400078e0a0f */
[----:B------:R-:W-:Y:S02]  /*a5f0*/  @!P3 IMAD.MOV R8, RZ, RZ, -R8 ;  /* 0x000000ffff08b224 */ /* 0x000fe400078e0a08 */
[----:B------:R-:W-:Y:S01]  /*a600*/  @!P5 IMAD.MOV R4, RZ, RZ, -R4 ;  /* 0x000000ffff04d224 */ /* 0x000fe200078e0a04 */
[----:B------:R-:W-:Y:S01]  /*a610*/  STL [R1+0x2d4], R15 ;  /* 0x0002d40f01007387 */ /* 0x000fe20000100800 */
[----:B------:R-:W-:-:S03]  /*a620*/  @!P1 IMAD.IADD R7, R7, 0x1, -R11 ;  /* 0x0000000107079824 */ /* 0x000fc600078e0a0b */
[----:B------:R4:W-:Y:S01]  /*a630*/  STL [R1+0x2c8], R9 ;  /* 0x0002c80901007387 */ /* 0x0009e20000100800 */
[----:B--2---:R-:W-:-:S03]  /*a640*/  IABS R2, R18 ;  /* 0x0000001200027213 */ /* 0x004fc60000000000 */
[----:B------:R-:W-:Y:S01]  /*a650*/  STL [R1+0x2c4], R8 ;  /* 0x0002c40801007387 */ /* 0x000fe20000100800 */
[----:B------:R-:W-:-:S03]  /*a660*/  ISETP.GE.AND P1, PT, R18, RZ, PT ;  /* 0x000000ff1200720c */ /* 0x000fc60003f26270 */
[----:B------:R-:W-:Y:S01]  /*a670*/  STL [R1+0x2bc], R4 ;  /* 0x0002bc0401007387 */ /* 0x000fe20000100800 */
[----:B-1----:R-:W-:-:S03]  /*a680*/  IMAD.HI.U32 R13, R0, R2, RZ ;  /* 0x00000002000d7227 */ /* 0x002fc600078e00ff */
[----:B------:R-:W2:Y:S01]  /*a690*/  LDL.LU R18, [R1+0x1c8] ;  /* 0x0001c80001127983 */ /* 0x000ea20000300800 */
[----:B------:R-:W-:Y:S02]  /*a6a0*/  @!P6 IMAD.IADD R10, R10, 0x1, -R11 ;  /* 0x000000010a0ae824 */ /* 0x000fe400078e0a0b */
[----:B------:R-:W-:-:S03]  /*a6b0*/  IMAD.MOV R14, RZ, RZ, -R13 ;  /* 0x000000ffff0e7224 */ /* 0x000fc600078e0a0d */
[C---:B------:R-:W-:Y:S01]  /*a6c0*/  ISETP.GT.U32.AND P6, PT, R11.reuse, R10, PT ;  /* 0x0000000a0b00720c */ /* 0x040fe20003fc4070 */
[----:B------:R-:W-:-:S05]  /*a6d0*/  IMAD R2, R11, R14, R2 ;  /* 0x0000000e0b027224 */ /* 0x000fca00078e0202 */
[----:B------:R-:W-:Y:S02]  /*a6e0*/  ISETP.GT.U32.AND P3, PT, R11, R2, PT ;  /* 0x000000020b00720c */ /* 0x000fe40003f64070 */
[----:B---3--:R-:W-:-:S05]  /*a6f0*/  IABS R6, R17 ;  /* 0x0000001100067213 */ /* 0x008fca0000000000 */
[--C-:B------:R-:W-:Y:S01]  /*a700*/  @!P6 IMAD.IADD R10, R10, 0x1, -R11.reuse ;  /* 0x000000010a0ae824 */ /* 0x100fe200078e0a0b */
[----:B------:R-:W-:Y:S02]  /*a710*/  ISETP.GE.AND P6, PT, R17, RZ, PT ;  /* 0x000000ff1100720c */ /* 0x000fe40003fc6270 */
[----:B------:R-:W3:Y:S04]  /*a720*/  LDL.LU R17, [R1+0x1cc] ;  /* 0x0001cc0001117983 */ /* 0x000ee80000300800 */
[----:B------:R-:W3:Y:S01]  /*a730*/  LDL.LU R23, [R1+0x1d0] ;  /* 0x0001d00001177983 */ /* 0x000ee20000300800 */
[----:B------:R-:W-:Y:S01]  /*a740*/  @!P3 IMAD.IADD R2, R2, 0x1, -R11 ;  /* 0x000000010202b824 */ /* 0x000fe200078e0a0b */
[----:B------:R-:W-:Y:S01]  /*a750*/  ISETP.GT.U32.AND P0, PT, R11, R12, PT ;  /* 0x0000000c0b00720c */ /* 0x000fe20003f04070 */
[----:B------:R-:W-:-:S12]  /*a760*/  IMAD.HI.U32 R13, R0, R6, RZ ;  /* 0x00000006000d7227 */ /* 0x000fd800078e00ff */
[----:B------:R-:W-:-:S05]  /*a770*/  @!P0 IMAD.IADD R12, R12, 0x1, -R11 ;  /* 0x000000010c0c8824 */ /* 0x000fca00078e0a0b */
[----:B------:R-:W-:Y:S01]  /*a780*/  ISETP.GT.U32.AND P2, PT, R11, R12, PT ;  /* 0x0000000c0b00720c */ /* 0x000fe20003f44070 */
[----:B------:R-:W-:-:S04]  /*a790*/  IMAD.MOV R5, RZ, RZ, -R13 ;  /* 0x000000ffff057224 */ /* 0x000fc800078e0a0d */
[----:B------:R-:W-:Y:S01]  /*a7a0*/  IMAD R6, R11, R5, R6 ;  /* 0x000000050b067224 */ /* 0x000fe200078e0206 */
[----:B------:R-:W-:-:S07]  /*a7b0*/  ISETP.GE.AND P0, PT, R22, RZ, PT ;  /* 0x000000ff1600720c */ /* 0x000fce0003f06270 */
[----:B------:R-:W-:Y:S01]  /*a7c0*/  @!P2 IMAD.IADD R12, R12, 0x1, -R11 ;  /* 0x000000010c0ca824 */ /* 0x000fe200078e0a0b */
[----:B------:R-:W-:Y:S02]  /*a7d0*/  ISETP.GT.U32.AND P2, PT, R11, R6, PT ;  /* 0x000000060b00720c */ /* 0x000fe40003f44070 */
[----:B------:R-:W-:-:S03]  /*a7e0*/  ISETP.GE.AND P5, PT, R20, RZ, PT ;  /* 0x000000ff1400720c */ /* 0x000fc60003fa6270 */
[----:B------:R-:W-:-:S08]  /*a7f0*/  @!P0 IMAD.MOV R12, RZ, RZ, -R12 ;  /* 0x000000ffff0c8224 */ /* 0x000fd000078e0a0c */
[----:B------:R-:W-:Y:S01]  /*a800*/  @!P2 IMAD.IADD R6, R6, 0x1, -R11 ;  /* 0x000000010606a824 */ /* 0x000fe200078e0a0b */
[----:B------:R-:W-:Y:S01]  /*a810*/  ISETP.GT.U32.AND P2, PT, R11, R2, PT ;  /* 0x000000020b00720c */ /* 0x000fe20003f44070 */
[----:B------:R-:W-:-:S12]  /*a820*/  @!P5 IMAD.MOV R10, RZ, RZ, -R10 ;  /* 0x000000ffff0ad224 */ /* 0x000fd800078e0a0a */
[----:B------:R-:W-:Y:S01]  /*a830*/  @!P2 IMAD.IADD R2, R2, 0x1, -R11 ;  /* 0x000000010202a824 */ /* 0x000fe200078e0a0b */
[----:B----4-:R-:W-:Y:S02]  /*a840*/  IABS R9, R29 ;  /* 0x0000001d00097213 */ /* 0x010fe40000000000 */
[----:B------:R-:W-:Y:S02]  /*a850*/  ISETP.GE.AND P3, PT, R29, RZ, PT ;  /* 0x000000ff1d00720c */ /* 0x000fe40003f66270 */
[----:B------:R-:W4:Y:S04]  /*a860*/  LDL.LU R29, [R1+0x1d4] ;  /* 0x0001d400011d7983 */ /* 0x000f280000300800 */
[----:B------:R0:W-:Y:S04]  /*a870*/  STL [R1+0x2b4], R12 ;  /* 0x0002b40c01007387 */ /* 0x0001e80000100800 */
[----:B------:R-:W4:Y:S01]  /*a880*/  LDL.LU R20, [R1+0x1d8] ;  /* 0x0001d80001147983 */ /* 0x000f220000300800 */
[----:B0-----:R-:W-:-:S04]  /*a890*/  IMAD.MOV.U32 R12, RZ, RZ, R7 ;  /* 0x000000ffff0c7224 */ /* 0x001fc800078e0007 */
[----:B------:R-:W-:-:S05]  /*a8a0*/  @!P4 IMAD.MOV R12, RZ, RZ, -R12 ;  /* 0x000000ffff0cc224 */ /* 0x000fca00078e0a0c */
        /* <DEDUP_REMOVED lines=23> */
[----:B------:R-:W-:Y:S01]  /*aa20*/  IMAD.MOV.U32 R14, RZ, RZ, R6 ;  /* 0x000000ffff0e7224 */ /* 0x000fe200078e0006 */
[----:B------:R-:W-:Y:S01]  /*aa30*/  ISETP.GE.AND P5, PT, R21, RZ, PT ;  /* 0x000000ff1500720c */ /* 0x000fe20003fa6270 */
[C---:B------:R-:W-:Y:S01]  /*aa40*/  IMAD R4, R11.reuse, R7, R4 ;  /* 0x000000070b047224 */ /* 0x040fe200078e0204 */
[----:B--2---:R-:W-:Y:S01]  /*aa50*/  IABS R2, R18 ;  /* 0x0000001200027213 */ /* 0x004fe20000000000 */
[----:B------:R-:W2:Y:S01]  /*aa60*/  LDL.LU R21, [R1+0x1e4] ;  /* 0x0001e40001157983 */ /* 0x000ea20000300800 */
[----:B------:R-:W-:Y:S01]  /*aa70*/  @!P6 IMAD.MOV R14, RZ, RZ, -R14 ;  /* 0x000000ffff0ee224 */ /* 0x000fe200078e0a0e */
[----:B------:R-:W-:-:S02]  /*aa80*/  ISETP.GT.U32.AND P6, PT, R11, R5, PT ;  /* 0x000000050b00720c */ /* 0x000fc40003fc4070 */
[----:B------:R-:W-:-:S04]  /*aa90*/  IMAD.HI.U32 R12, R0, R2, RZ ;  /* 0x00000002000c7227 */ /* 0x000fc800078e00ff */
[----:B------:R-:W-:Y:S01]  /*aaa0*/  @!P4 IMAD.IADD R9, R9, 0x1, -R11 ;  /* 0x000000010909c824 */ /* 0x000fe200078e0a0b */
[----:B------:R-:W-:Y:S01]  /*aab0*/  ISETP.GT.U32.AND P4, PT, R11, R4, PT ;  /* 0x000000040b00720c */ /* 0x000fe20003f84070 */
[----:B------:R-:W-:-:S04]  /*aac0*/  IMAD.MOV R12, RZ, RZ, -R12 ;  /* 0x000000ffff0c7224 */ /* 0x000fc800078e0a0c */
[----:B------:R-:W-:Y:S02]  /*aad0*/  IMAD R2, R11, R12, R2 ;  /* 0x0000000c0b027224 */ /* 0x000fe400078e0202 */
[----:B------:R-:W-:-:S03]  /*aae0*/  @!P6 IMAD.IADD R5, R5, 0x1, -R11 ;  /* 0x000000010505e824 */ /* 0x000fc600078e0a0b */
[----:B------:R-:W-:-:S03]  /*aaf0*/  ISETP.GT.U32.AND P6, PT, R11, R2, PT ;  /* 0x000000020b00720c */ /* 0x000fc60003fc4070 */
[----:B------:R-:W-:Y:S01]  /*ab00*/  @!P4 IMAD.IADD R4, R4, 0x1, -R11 ;  /* 0x000000010404c824 */ /* 0x000fe200078e0a0b */
[----:B------:R-:W-:Y:S02]  /*ab10*/  ISETP.GT.U32.AND P4, PT, R11, R5, PT ;  /* 0x000000050b00720c */ /* 0x000fe40003f84070 */
[----:B---3--:R-:W-:Y:S01]  /*ab20*/  IABS R10, R23 ;  /* 0x00000017000a7213 */ /* 0x008fe20000000000 */
[----:B------:R0:W-:Y:S01]  /*ab30*/  STL [R1+0x2a4], R14 ;  /* 0x0002a40e01007387 */ /* 0x0001e20000100800 */
[----:B------:R-:W-:-:S05]  /*ab40*/  IMAD.MOV.U32 R15, RZ, RZ, R9 ;  /* 0x000000ffff0f7224 */ /* 0x000fca00078e0009 */
[----:B------:R-:W-:Y:S01]  /*ab50*/  @!P6 IMAD.IADD R2, R2, 0x1, -R11 ;  /* 0x000000010202e824 */ /* 0x000fe200078e0a0b */
[----:B------:R-:W-:Y:S01]  /*ab60*/  ISETP.GT.U32.AND P6, PT, R11, R4, PT ;  /* 0x000000040b00720c */ /* 0x000fe20003fc4070 */
[----:B0-----:R-:W-:-:S04]  /*ab70*/  IMAD.HI.U32 R14, R0, R10, RZ ;  /* 0x0000000a000e7227 */ /* 0x001fc800078e00ff */
[----:B------:R-:W-:Y:S02]  /*ab80*/  IMAD.MOV R14, RZ, RZ, -R14 ;  /* 0x000000ffff0e7224 */ /* 0x000fe400078e0a0e */
[----:B------:R-:W-:Y:S02]  /*ab90*/  @!P4 IMAD.IADD R5, R5, 0x1, -R11 ;  /* 0x000000010505c824 */ /* 0x000fe400078e0a0b */
[C---:B------:R-:W-:Y:S02]  /*aba0*/  IMAD R10, R11.reuse, R14, R10 ;  /* 0x0000000e0b0a7224 */ /* 0x040fe400078e020a */
[----:B------:R-:W-:Y:S02]  /*abb0*/  @!P3 IMAD.MOV R15, RZ, RZ, -R15 ;  /* 0x000000ffff0fb224 */ /* 0x000fe400078e0a0f */
[----:B------:R-:W-:Y:S01]  /*abc0*/  IMAD.MOV.U32 R24, RZ, RZ, R5 ;  /* 0x000000ffff187224 */ /* 0x000fe200078e0005 */
[----:B------:R-:W-:Y:S02]  /*abd0*/  ISETP.GE.AND P0, PT, R18, RZ, PT ;  /* 0x000000ff1200720c */ /* 0x000fe40003f06270 */
[----:B------:R-:W-:Y:S01]  /*abe0*/  STL [R1+0x294], R15 ;  /* 0x0002940f01007387 */ /* 0x000fe20000100800 */
[----:B------:R-:W-:Y:S01]  /*abf0*/  @!P5 IMAD.MOV R24, RZ, RZ, -R24 ;  /* 0x000000ffff18d224 */ /* 0x000fe200078e0a18 */
[----:B------:R-:W-:-:S02]  /*ac00*/  ISETP.GT.U32.AND P5, PT, R11, R10, PT ;  /* 0x0000000a0b00720c */ /* 0x000fc40003fa4070 */
[----:B------:R-:W3:Y:S01]  /*ac10*/  LDL.LU R18, [R1+0x1e8] ;  /* 0x0001e80001127983 */ /* 0x000ee20000300800 */
[----:B------:R-:W-:Y:S01]  /*ac20*/  @!P6 IMAD.IADD R4, R4, 0x1, -R11 ;  /* 0x000000010404e824 */ /* 0x000fe200078e0a0b */
[----:B------:R-:W-:-:S03]  /*ac30*/  ISETP.GT.U32.AND P3, PT, R11, R2, PT ;  /* 0x000000020b00720c */ /* 0x000fc60003f64070 */
[----:B------:R-:W-:-:S06]  /*ac40*/  @!P2 IMAD.MOV R4, RZ, RZ, -R4 ;  /* 0x000000ffff04a224 */ /* 0x000fcc00078e0a04 */
[--C-:B------:R-:W-:Y:S01]  /*ac50*/  @!P5 IMAD.IADD R10, R10, 0x1, -R11.reuse ;  /* 0x000000010a0ad824 */ /* 0x100fe200078e0a0b */
[----:B------:R-:W-:Y:S02]  /*ac60*/  ISETP.GE.AND P1, PT, R17, RZ, PT ;  /* 0x000000ff1100720c */ /* 0x000fe40003f26270 */
[----:B------:R-:W-:Y:S01]  /*ac70*/  IABS R13, R17 ;  /* 0x00000011000d7213 */ /* 0x000fe20000000000 */
[----:B------:R-:W-:Y:S01]  /*ac80*/  @!P3 IMAD.IADD R2, R2, 0x1, -R11 ;  /* 0x000000010202b824 */ /* 0x000fe200078e0a0b */
[----:B------:R-:W3:Y:S04]  /*ac90*/  LDL.LU R17, [R1+0x1ec] ;  /* 0x0001ec0001117983 */ /* 0x000ee80000300800 */
[----:B------:R-:W-:Y:S04]  /*aca0*/  STL [R1+0x290], R24 ;  /* 0x0002901801007387 */ /* 0x000fe80000100800 */
[----:B------:R0:W-:Y:S02]  /*acb0*/  STL [R1+0x28c], R4 ;  /* 0x00028c0401007387 */ /* 0x0001e40000100800 */
[----:B0-----:R-:W-:-:S04]  /*acc0*/  IMAD.MOV.U32 R4, RZ, RZ, R2 ;  /* 0x000000ffff047224 */ /* 0x001fc800078e0002 */
[----:B------:R-:W-:-:S05]  /*acd0*/  @!P0 IMAD.MOV R4, RZ, RZ, -R4 ;  /* 0x000000ffff048224 */ /* 0x000fca00078e0a04 */
[----:B------:R0:W-:Y:S01]  /*ace0*/  STL [R1+0x27c], R4 ;  /* 0x00027c0401007387 */ /* 0x0001e20000100800 */
[----:B------:R-:W-:-:S04]  /*acf0*/  IMAD.HI.U32 R7, R0, R13, RZ ;  /* 0x0000000d00077227 */ /* 0x000fc800078e00ff */
[----:B------:R-:W-:-:S04]  /*ad00*/  IMAD.MOV R7, RZ, RZ, -R7 ;  /* 0x000000ffff077224 */ /* 0x000fc800078e0a07 */
[----:B------:R-:W-:Y:S01]  /*ad10*/  IMAD R13, R11, R7, R13 ;  /* 0x000000070b0d7224 */ /* 0x000fe200078e020d */
[----:B----4-:R-:W-:-:S05]  /*ad20*/  IABS R8, R29 ;  /* 0x0000001d00087213 */ /* 0x010fca0000000000 */
[----:B------:R-:W-:-:S04]  /*ad30*/  IMAD.HI.U32 R12, R0, R8, RZ ;  /* 0x00000008000c7227 */ /* 0x000fc800078e00ff */
[----:B------:R-:W-:-:S04]  /*ad40*/  IMAD.MOV R12, RZ, RZ, -R12 ;  /* 0x000000ffff0c7224 */ /* 0x000fc800078e0a0c */
[----:B------:R-:W-:-:S05]  /*ad50*/  IMAD R8, R11, R12, R8 ;  /* 0x0000000c0b087224 */ /* 0x000fca00078e0208 */
[----:B------:R-:W-:-:S13]  /*ad60*/  ISETP.GT.U32.AND P6, PT, R11, R8, PT ;  /* 0x000000080b00720c */ /* 0x000fda0003fc4070 */
[----:B------:R-:W-:Y:S01]  /*ad70*/  @!P6 IMAD.IADD R8, R8, 0x1, -R11 ;  /* 0x000000010808e824 */ /* 0x000fe200078e0a0b */
[----:B------:R-:W-:-:S13]  /*ad80*/  ISETP.GT.U32.AND P6, PT, R11, R10, PT ;  /* 0x0000000a0b00720c */ /* 0x000fda0003fc4070 */
        /* <DEDUP_REMOVED lines=11> */
[----:B------:R-:W-:Y:S01]  /*ae40*/  IMAD.HI.U32 R14, R0, R7, RZ ;  /* 0x00000007000e7227 */ /* 0x000fe200078e00ff */
        /* <DEDUP_REMOVED lines=13> */
[----:B--2---:R-:W-:Y:S02]  /*af20*/  IABS R9, R21 ;  /* 0x0000001500097213 */ /* 0x004fe40000000000 */
[----:B------:R-:W-:-:S03]  /*af30*/  ISETP.GT.U32.AND P3, PT, R11, R8, PT ;  /* 0x000000080b00720c */ /* 0x000fc60003f64070 */
[----:B------:R-:W-:-:S04]  /*af40*/  IMAD.HI.U32 R5, R0, R9, RZ ;  /* 0x0000000900057227 */ /* 0x000fc800078e00ff */
[----:B------:R-:W-:-:S04]  /*af50*/  IMAD.MOV R5, RZ, RZ, -R5 ;  /* 0x000000ffff057224 */ /* 0x000fc800078e0a05 */
[----:B------:R-:W-:Y:S02]  /*af60*/  IMAD R9, R11, R5, R9 ;  /* 0x000000050b097224 */ /* 0x000fe400078e0209 */
[----:B------:R-:W-:-:S03]  /*af70*/  @!P3 IMAD.IADD R8, R8, 0x1, -R11 ;  /* 0x000000010808b824 */ /* 0x000fc600078e0a0b */
[----:B------:R-:W-:Y:S02]  /*af80*/  ISETP.GT.U32.AND P3, PT, R11, R9, PT ;  /* 0x000000090b00720c */ /* 0x000fe40003f64070 */
[----:B------:R-:W-:Y:S01]  /*af90*/  ISETP.GE.AND P4, PT, R23, RZ, PT ;  /* 0x000000ff1700720c */ /* 0x000fe20003f86270 */
[----:B------:R-:W-:-:S10]  /*afa0*/  @!P1 IMAD.MOV R13, RZ, RZ, -R13 ;  /* 0x000000ffff0d9224 */ /* 0x000fd400078e0a0d */
[--C-:B------:R-:W-:Y:S01]  /*afb0*/  @!P3 IMAD.IADD R9, R9, 0x1, -R11.reuse ;  /* 0x000000010909b824 */ /* 0x100fe200078e0a0b */
[----:B------:R-:W-:Y:S01]  /*afc0*/  ISETP.GT.U32.AND P3, PT, R11, R7, PT ;  /* 0x000000070b00720c */ /* 0x000fe20003f64070 */
[----:B------:R-:W-:Y:S02]  /*afd0*/  @!P4 IMAD.MOV R10, RZ, RZ, -R10 ;  /* 0x000000ffff0ac224 */ /* 0x000fe400078e0a0a */
[----:B------:R-:W-:Y:S02]  /*afe0*/  @!P6 IMAD.MOV R8, RZ, RZ, -R8 ;  /* 0x000000ffff08e224 */ /* 0x000fe400078e0a08 */
[----:B------:R-:W-:Y:S01]  /*aff0*/  @!P2 IMAD.MOV R6, RZ, RZ, -R6 ;  /* 0x000000ffff06a224 */ /* 0x000fe200078e0a06 */
[----:B------:R-:W-:Y:S04]  /*b000*/  STL [R1+0x274], R13 ;  /* 0x0002740d01007387 */ /* 0x000fe80000100800 */
[----:B------:R4:W-:Y:S03]  /*b010*/  STL [R1+0x270], R10 ;  /* 0x0002700a01007387 */ /* 0x0009e60000100800 */
[----:B------:R-:W-:Y:S01]  /*b020*/  @!P3 IMAD.IADD R7, R7, 0x1, -R11 ;  /* 0x000000010707b824 */ /* 0x000fe200078e0a0b */
[----:B---3--:R-:W-:Y:S01]  /*b030*/  IABS R2, R18 ;  /* 0x0000001200027213 */ /* 0x008fe20000000000 */
[----:B------:R-:W-:Y:S01]  /*b040*/  STL [R1+0x268], R8 ;  /* 0x0002680801007387 */ /* 0x000fe20000100800 */
[----:B------:R-:W-:-:S03]  /*b050*/  ISETP.GE.AND P3, PT, R18, RZ, PT ;  /* 0x000000ff1200720c */ /* 0x000fc60003f66270 */
[----:B------:R-:W-:Y:S01]  /*b060*/  STL [R1+0x260], R6 ;  /* 0x0002600601007387 */ /* 0x000fe20000100800 */
[----:B------:R-:W-:-:S03]  /*b070*/  IMAD.HI.U32 R14, R0, R2, RZ ;  /* 0x00000002000e7227 */ /* 0x000fc600078e00ff */
[----:B------:R-:W2:Y:S01]  /*b080*/  LDL.LU R18, [R1+0x1fc] ;  /* 0x0001fc0001127983 */ /* 0x000ea20000300800 */
[----:B------:R-:W-:Y:S01]  /*b090*/  IMAD.MOV R14, RZ, RZ, -R14 ;  /* 0x000000ffff0e7224 */ /* 0x000fe200078e0a0e */
[----:B------:R-:W-:-:S03]  /*b0a0*/  ISETP.GT.U32.AND P4, PT, R11, R9, PT ;  /* 0x000000090b00720c */ /* 0x000fc60003f84070 */
[----:B------:R-:W-:-:S05]  /*b0b0*/  IMAD R2, R11, R14, R2 ;  /* 0x0000000e0b027224 */ /* 0x000fca00078e0202 */
[----:B------:R-:W-:Y:S02]  /*b0c0*/  ISETP.GT.U32.AND P6, PT, R11, R2, PT ;  /* 0x000000020b00720c */ /* 0x000fe40003fc4070 */
[----:B------:R-:W-:-:S03]  /*b0d0*/  IABS R5, R17 ;  /* 0x0000001100057213 */ /* 0x000fc60000000000 */
[--C-:B------:R-:W-:Y:S01]  /*b0e0*/  @!P4 IMAD.IADD R9, R9, 0x1, -R11.reuse ;  /* 0x000000010909c824 */ /* 0x100fe200078e0a0b */
[----:B------:R-:W-:Y:S02]  /*b0f0*/  ISETP.GE.AND P4, PT, R17, RZ, PT ;  /* 0x000000ff1100720c */ /* 0x000fe40003f86270 */
[----:B------:R-:W3:Y:S04]  /*b100*/  LDL.LU R17, [R1+0x200] ;  /* 0x0002000001117983 */ /* 0x000ee80000300800 */
[----:B------:R-:W3:Y:S01]  /*b110*/  LDL.LU R23, [R1+0x204] ;  /* 0x0002040001177983 */ /* 0x000ee20000300800 */
[----:B------:R-:W-:Y:S01]  /*b120*/  @!P6 IMAD.IADD R2, R2, 0x1, -R11 ;  /* 0x000000010202e824 */ /* 0x000fe200078e0a0b */
[----:B------:R-:W-:-:S05]  /*b130*/  IABS R12, R22 ;  /* 0x00000016000c7213 */ /* 0x000fca0000000000 */
[----:B------:R-:W-:-:S04]  /*b140*/  IMAD.HI.U32 R15, R0, R12, RZ ;  /* 0x0000000c000f7227 */ /* 0x000fc800078e00ff */
[----:B------:R-:W-:-:S04]  /*b150*/  IMAD.MOV R15, RZ, RZ, -R15 ;  /* 0x000000ffff0f7224 */ /* 0x000fc800078e0a0f */
[----:B------:R-:W-:-:S05]  /*b160*/  IMAD R12, R11, R15, R12 ;  /* 0x0000000f0b0c7224 */ /* 0x000fca00078e020c */
[----:B------:R-:W-:Y:S01]  /*b170*/  ISETP.GT.U32.AND P0, PT, R11, R12, PT ;  /* 0x0000000c0b00720c */ /* 0x000fe20003f04070 */
[----:B0-----:R-:W-:-:S12]  /*b180*/  IMAD.HI.U32 R4, R0, R5, RZ ;  /* 0x0000000500047227 */ /* 0x001fd800078e00ff */
        /* <DEDUP_REMOVED lines=48> */
[----:B------:R-:W-:Y:S02]  /*b490*/  ISETP.GT.U32.AND P5, PT, R11, R4, PT ;  /* 0x000000040b00720c */ /* 0x000fe40003fa4070 */
[----:B--2---:R-:W-:-:S05]  /*b4a0*/  IABS R2, R18 ;  /* 0x0000001200027213 */ /* 0x004fca0000000000 */
[----:B------:R-:W-:Y:S01]  /*b4b0*/  IMAD.HI.U32 R12, R0, R2, RZ ;  /* 0x00000002000c7227 */ /* 0x000fe200078e00ff */
[----:B------:R-:W-:Y:S02]  /*b4c0*/  ISETP.GE.AND P2, PT, R20, RZ, PT ;  /* 0x000000ff1400720c */ /* 0x000fe40003f46270 */
[----:B------:R-:W2:Y:S01]  /*b4d0*/  LDL.LU R20, [R1+0x21c] ;  /* 0x00021c0001147983 */ /* 0x000ea20000300800 */
[----:B------:R-:W-:Y:S02]  /*b4e0*/  IMAD.MOV R12, RZ, RZ, -R12 ;  /* 0x000000ffff0c7224 */ /* 0x000fe400078e0a0c */
[--C-:B------:R-:W-:Y:S02]  /*b4f0*/  @!P4 IMAD.IADD R6, R6, 0x1, -R11.reuse ;  /* 0x000000010606c824 */ /* 0x100fe400078e0a0b */
[C---:B------:R-:W-:Y:S02]  /*b500*/  IMAD R2, R11.reuse, R12, R2 ;  /* 0x0000000c0b027224 */ /* 0x040fe400078e0202 */
[----:B------:R-:W-:Y:S01]  /*b510*/  @!P5 IMAD.IADD R4, R4, 0x1, -R11 ;  /* 0x000000010404d824 */ /* 0x000fe200078e0a0b */
[----:B------:R-:W-:-:S02]  /*b520*/  ISETP.GT.U32.AND P5, PT, R11, R6, PT ;  /* 0x000000060b00720c */ /* 0x000fc40003fa4070 */
[----:B------:R-:W-:Y:S02]  /*b530*/  ISETP.GT.U32.AND P4, PT, R11, R2, PT ;  /* 0x000000020b00720c */ /* 0x000fe40003f84070 */
[----:B---3--:R-:W-:Y:S01]  /*b540*/  IABS R9, R23 ;  /* 0x0000001700097213 */ /* 0x008fe20000000000 */
[----:B------:R0:W-:Y:S01]  /*b550*/  STL [R1+0x240], R14 ;  /* 0x0002400e01007387 */ /* 0x0001e20000100800 */
[----:B------:R-:W-:-:S07]  /*b560*/  IMAD.MOV.U32 R15, RZ, RZ, R10 ;  /* 0x000000ffff0f7224 */ /* 0x000fce00078e000a */
[--C-:B------:R-:W-:Y:S02]  /*b570*/  @!P5 IMAD.IADD R6, R6, 0x1, -R11.reuse ;  /* 0x000000010606d824 */ /* 0x100fe400078e0a0b */
[----:B------:R-:W-:Y:S02]  /*b580*/  @!P4 IMAD.IADD R2, R2, 0x1, -R11 ;  /* 0x000000010202c824 */ /* 0x000fe400078e0a0b */
[----:B0-----:R-:W-:Y:S01]  /*b590*/  IMAD.HI.U32 R14, R0, R9, RZ ;  /* 0x00000009000e7227 */ /* 0x001fe200078e00ff */
[----:B------:R-:W-:-:S03]  /*b5a0*/  ISETP.GT.U32.AND P4, PT, R11, R4, PT ;  /* 0x000000040b00720c */ /* 0x000fc60003f84070 */
[----:B------:R-:W-:Y:S02]  /*b5b0*/  IMAD.MOV R14, RZ, RZ, -R14 ;  /* 0x000000ffff0e7224 */ /* 0x000fe400078e0a0e */
[----:B------:R-:W-:Y:S02]  /*b5c0*/  @!P6 IMAD.MOV R15, RZ, RZ, -R15 ;  /* 0x000000ffff0fe224 */ /* 0x000fe400078e0a0f */
[C---:B------:R-:W-:Y:S02]  /*b5d0*/  IMAD R9, R11.reuse, R14, R9 ;  /* 0x0000000e0b097224 */ /* 0x040fe400078e0209 */
[----:B------:R-:W-:Y:S01]  /*b5e0*/  IMAD.MOV.U32 R24, RZ, RZ, R6 ;  /* 0x000000ffff187224 */ /* 0x000fe200078e0006 */
[----:B------:R-:W-:Y:S01]  /*b5f0*/  ISETP.GE.AND P0, PT, R18, RZ, PT ;  /* 0x000000ff1200720c */ /* 0x000fe20003f06270 */
[----:B------:R-:W-:Y:S02]  /*b600*/  STL [R1+0x238], R15 ;  /* 0x0002380f01007387 */ /* 0x000fe40000100800 */
[----:B------:R-:W-:Y:S01]  /*b610*/  @!P2 IMAD.MOV R24, RZ, RZ, -R24 ;  /* 0x000000ffff18a224 */ /* 0x000fe200078e0a18 */
[C---:B------:R-:W-:Y:S01]  /*b620*/  ISETP.GT.U32.AND P2, PT, R11.reuse, R9, PT ;  /* 0x000000090b00720c */ /* 0x040fe20003f44070 */
[----:B------:R-:W3:Y:S01]  /*b630*/  LDL.LU R18, [R1+0x220] ;  /* 0x0002200001127983 */ /* 0x000ee20000300800 */
[----:B------:R-:W-:Y:S01]  /*b640*/  @!P4 IMAD.IADD R4, R4, 0x1, -R11 ;  /* 0x000000010404c824 */ /* 0x000fe200078e0a0b */
[----:B------:R-:W-:-:S03]  /*b650*/  ISETP.GT.U32.AND P6, PT, R11, R2, PT ;  /* 0x000000020b00720c */ /* 0x000fc60003fc4070 */
[----:B------:R-:W-:Y:S01]  /*b660*/  @!P1 IMAD.MOV R4, RZ, RZ, -R4 ;  /* 0x000000ffff049224 */ /* 0x000fe200078e0a04 */
[----:B------:R-:W-:-:S06]  /*b670*/  ISETP.GE.AND P3, PT, R17, RZ, PT ;  /* 0x000000ff1100720c */ /* 0x000fcc0003f66270 */
[--C-:B------:R-:W-:Y:S01]  /*b680*/  @!P2 IMAD.IADD R9, R9, 0x1, -R11.reuse ;  /* 0x000000010909a824 */ /* 0x100fe200078e0a0b */
[----:B------:R-:W-:Y:S02]  /*b690*/  IABS R13, R17 ;  /* 0x00000011000d7213 */ /* 0x000fe40000000000 */
        /* <DEDUP_REMOVED lines=43> */
[----:B--2---:R-:W-:-:S05]  /*b950*/  IABS R10, R20 ;  /* 0x00000014000a7213 */ /* 0x004fca0000000000 */
[----:B------:R-:W-:-:S04]  /*b960*/  IMAD.HI.U32 R6, R0, R10, RZ ;  /* 0x0000000a00067227 */ /* 0x000fc800078e00ff */
[----:B------:R-:W-:-:S04]  /*b970*/  IMAD.MOV R6, RZ, RZ, -R6 ;  /* 0x000000ffff067224 */ /* 0x000fc800078e0a06 */
[----:B------:R-:W-:Y:S02]  /*b980*/  IMAD R10, R11, R6, R10 ;  /* 0x000000060b0a7224 */ /* 0x000fe400078e020a */
[----:B------:R-:W-:-:S03]  /*b990*/  @!P6 IMAD.IADD R8, R8, 0x1, -R11 ;  /* 0x000000010808e824 */ /* 0x000fc600078e0a0b */
[----:B------:R-:W-:Y:S02]  /*b9a0*/  ISETP.GT.U32.AND P6, PT, R11, R10, PT ;  /* 0x0000000a0b00720c */ /* 0x000fe40003fc4070 */
[----:B------:R-:W-:Y:S01]  /*b9b0*/  ISETP.GE.AND P5, PT, R23, RZ, PT ;  /* 0x000000ff1700720c */ /* 0x000fe20003fa6270 */
[----:B------:R-:W-:-:S10]  /*b9c0*/  @!P3 IMAD.MOV R13, RZ, RZ, -R13 ;  /* 0x000000ffff0db224 */ /* 0x000fd400078e0a0d */
[----:B------:R-:W-:Y:S01]  /*b9d0*/  @!P6 IMAD.IADD R10, R10, 0x1, -R11 ;  /* 0x000000010a0ae824 */ /* 0x000fe200078e0a0b */
[----:B------:R-:W-:Y:S02]  /*b9e0*/  ISETP.GT.U32.AND P6, PT, R11, R7, PT ;  /* 0x000000070b00720c */ /* 0x000fe40003fc4070 */
[----:B---3--:R-:W-:Y:S01]  /*b9f0*/  IABS R2, R18 ;  /* 0x0000001200027213 */ /* 0x008fe20000000000 */
[----:B------:R-:W-:-:S04]  /*ba00*/  @!P5 IMAD.MOV R9, RZ, RZ, -R9 ;  /* 0x000000ffff09d224 */ /* 0x000fc800078e0a09 */
[----:B------:R-:W-:-:S04]  /*ba10*/  IMAD.HI.U32 R14, R0, R2, RZ ;  /* 0x00000002000e7227 */ /* 0x000fc800078e00ff */
[----:B------:R-:W-:Y:S02]  /*ba20*/  IMAD.MOV R14, RZ, RZ, -R14 ;  /* 0x000000ffff0e7224 */ /* 0x000fe400078e0a0e */
[----:B------:R-:W-:Y:S02]  /*ba30*/  @!P4 IMAD.MOV R8, RZ, RZ, -R8 ;  /* 0x000000ffff08c224 */ /* 0x000fe400078e0a08 */
[----:B------:R-:W-:Y:S01]  /*ba40*/  @!P1 IMAD.MOV R5, RZ, RZ, -R5 ;  /* 0x000000ffff059224 */ /* 0x000fe200078e0a05 */
[----:B------:R-:W-:Y:S01]  /*ba50*/  STL [R1+0x218], R13 ;  /* 0x0002180d01007387 */ /* 0x000fe20000100800 */
[C---:B------:R-:W-:Y:S01]  /*ba60*/  IMAD R2, R11.reuse, R14, R2 ;  /* 0x0000000e0b027224 */ /* 0x040fe200078e0202 */
[----:B------:R-:W-:Y:S01]  /*ba70*/  ISETP.GT.U32.AND P5, PT, R11, R10, PT ;  /* 0x0000000a0b00720c */ /* 0x000fe20003fa4070 */
[----:B------:R-:W-:Y:S01]  /*ba80*/  @!P6 IMAD.IADD R7, R7, 0x1, -R11 ;  /* 0x000000010707e824 */ /* 0x000fe200078e0a0b */
[----:B------:R4:W-:Y:S01]  /*ba90*/  STL [R1+0x214], R9 ;  /* 0x0002140901007387 */ /* 0x0009e20000100800 */
[----:B------:R-:W-:-:S03]  /*baa0*/  ISETP.GE.AND P6, PT, R18, RZ, PT ;  /* 0x000000ff1200720c */ /* 0x000fc60003fc6270 */
[----:B------:R-:W-:Y:S01]  /*bab0*/  STL [R1+0x210], R8 ;  /* 0x0002100801007387 */ /* 0x000fe20000100800 */
[----:B------:R-:W-:-:S03]  /*bac0*/  ISETP.GT.U32.AND P4, PT, R11, R2, PT ;  /* 0x000000020b00720c */ /* 0x000fc60003f84070 */
[----:B------:R-:W-:Y:S04]  /*bad0*/  STL [R1+0x204], R5 ;  /* 0x0002040501007387 */ /* 0x000fe80000100800 */
[----:B------:R-:W2:Y:S01]  /*bae0*/  LDL.LU R18, [R1+0x3b0] ;  /* 0x0003b00001127983 */ /* 0x000ea20000300800 */
[----:B------:R-:W-:Y:S01]  /*baf0*/  IABS R12, R22 ;  /* 0x00000016000c7213 */ /* 0x000fe20000000000 */
[----:B------:R-:W-:Y:S01]  /*bb00*/  @!P5 IMAD.IADD R10, R10, 0x1, -R11 ;  /* 0x000000010a0ad824 */ /* 0x000fe200078e0a0b */
[----:B------:R-:W-:Y:S02]  /*bb10*/  IABS R6, R17 ;  /* 0x0000001100067213 */ /* 0x000fe40000000000 */
[----:B------:R-:W-:Y:S01]  /*bb20*/  ISETP.GE.AND P5, PT, R17, RZ, PT ;  /* 0x000000ff1100720c */ /* 0x000fe20003fa6270 */
[----:B------:R-:W-:Y:S01]  /*bb30*/  IMAD.HI.U32 R15, R0, R12, RZ ;  /* 0x0000000c000f7227 */ /* 0x000fe200078e00ff */
[----:B------:R-:W3:Y:S03]  /*bb40*/  LDL.LU R17, [R1+0x3b4] ;  /* 0x0003b40001117983 */ /* 0x000ee60000300800 */
[----:B------:R-:W-:Y:S01]  /*bb50*/  IMAD.MOV R15, RZ, RZ, -R15 ;  /* 0x000000ffff0f7224 */ /* 0x000fe200078e0a0f */
[----:B------:R-:W3:Y:S01]  /*bb60*/  LDL.LU R23, [R1+0x3cc] ;  /* 0x0003cc0001177983 */ /* 0x000ee20000300800 */
[----:B------:R-:W-:-:S02]  /*bb70*/  @!P4 IMAD.IADD R2, R2, 0x1, -R11 ;  /* 0x000000010202c824 */ /* 0x000fc400078e0a0b */
        /* <DEDUP_REMOVED lines=63> */
[----:B------:R-:W-:Y:S02]  /*bf70*/  IMAD R2, R11, R12, R2 ;  /* 0x0000000c0b027224 */ /* 0x000fe400078e0202 */
[----:B0-----:R-:W-:-:S03]  /*bf80*/  IMAD.HI.U32 R14, R0, R10, RZ ;  /* 0x0000000a000e7227 */ /* 0x001fc600078e00ff */
[C---:B------:R-:W-:Y:S01]  /*bf90*/  ISETP.GT.U32.AND P5, PT, R11.reuse, R2, PT ;  /* 0x000000020b00720c */ /* 0x040fe20003fa4070 */
[----:B------:R-:W-:Y:S01]  /*bfa0*/  @!P4 IMAD.MOV R15, RZ, RZ, -R15 ;  /* 0x000000ffff0fc224 */ /* 0x000fe200078e0a0f */
[----:B------:R-:W-:Y:S01]  /*bfb0*/  ISETP.GT.U32.AND P4, PT, R11, R4, PT ;  /* 0x000000040b00720c */ /* 0x000fe20003f84070 */
[----:B------:R-:W-:Y:S02]  /*bfc0*/  IMAD.MOV R14, RZ, RZ, -R14 ;  /* 0x000000ffff0e7224 */ /* 0x000fe400078e0a0e */
[----:B------:R-:W-:Y:S02]  /*bfd0*/  @!P6 IMAD.IADD R5, R5, 0x1, -R11 ;  /* 0x000000010505e824 */ /* 0x000fe400078e0a0b */
[C---:B------:R-:W-:Y:S02]  /*bfe0*/  IMAD R10, R11.reuse, R14, R10 ;  /* 0x0000000e0b0a7224 */ /* 0x040fe400078e020a */
[----:B------:R-:W-:Y:S01]  /*bff0*/  IMAD.MOV.U32 R24, RZ, RZ, R5 ;  /* 0x000000ffff187224 */ /* 0x000fe200078e0005 */
[----:B------:R-:W-:Y:S01]  /*c000*/  ISETP.GE.AND P0, PT, R18, RZ, PT ;  /* 0x000000ff1200720c */ /* 0x000fe20003f06270 */
[----:B------:R-:W-:Y:S02]  /*c010*/  STL [R1+0x1d8], R15 ;  /* 0x0001d80f01007387 */ /* 0x000fe40000100800 */
[----:B------:R-:W-:Y:S01]  /*c020*/  @!P1 IMAD.MOV R24, RZ, RZ, -R24 ;  /* 0x000000ffff189224 */ /* 0x000fe200078e0a18 */
[----:B------:R-:W-:Y:S01]  /*c030*/  ISETP.GT.U32.AND P1, PT, R11, R10, PT ;  /* 0x0000000a0b00720c */ /* 0x000fe20003f24070 */
[--C-:B------:R-:W-:Y:S01]  /*c040*/  @!P5 IMAD.IADD R2, R2, 0x1, -R11.reuse ;  /* 0x000000010202d824 */ /* 0x100fe200078e0a0b */
[----:B------:R-:W2:Y:S01]  /*c050*/  LDL.LU R18, [R1+0x404] ;  /* 0x0004040001127983 */ /* 0x000ea20000300800 */
[----:B------:R-:W-:-:S03]  /*c060*/  @!P4 IMAD.IADD R4, R4, 0x1, -R11 ;  /* 0x000000010404c824 */ /* 0x000fc600078e0a0b */
[----:B------:R-:W-:Y:S01]  /*c070*/  ISETP.GT.U32.AND P5, PT, R11, R2, PT ;  /* 0x000000020b00720c */ /* 0x000fe20003fa4070 */
[----:B------:R-:W-:-:S06]  /*c080*/  @!P3 IMAD.MOV R4, RZ, RZ, -R4 ;  /* 0x000000ffff04b224 */ /* 0x000fcc00078e0a04 */
[--C-:B------:R-:W-:Y:S01]  /*c090*/  @!P1 IMAD.IADD R10, R10, 0x1, -R11.reuse ;  /* 0x000000010a0a9824 */ /* 0x100fe200078e0a0b */
[----:B------:R-:W-:Y:S02]  /*c0a0*/  ISETP.GE.AND P2, PT, R17, RZ, PT ;  /* 0x000000ff1100720c */ /* 0x000fe40003f46270 */
[----:B------:R-:W-:Y:S02]  /*c0b0*/  IABS R13, R17 ;  /* 0x00000011000d7213 */ /* 0x000fe40000000000 */
[----:B------:R-:W3:Y:S01]  /*c0c0*/  LDL.LU R17, [R1+0x408] ;  /* 0x0004080001117983 */ /* 0x000ee20000300800 */
[----:B------:R-:W-:-:S03]  /*c0d0*/  @!P5 IMAD.IADD R2, R2, 0x1, -R11 ;  /* 0x000000010202d824 */ /* 0x000fc600078e0a0b */
        /* <DEDUP_REMOVED lines=39> */
[----:B------:R-:W5:Y:S01]  /*c350*/  LDL R19, [R1+0x41c] ;  /* 0x00041c0001137983 */ /* 0x000f620000100800 */
[----:B------:R-:W-:Y:S02]  /*c360*/  IABS R9, R21 ;  /* 0x0000001500097213 */ /* 0x000fe40000000000 */
[----:B------:R-:W-:-:S03]  /*c370*/  ISETP.GT.U32.AND P5, PT, R11, R8, PT ;  /* 0x000000080b00720c */ /* 0x000fc60003fa4070 */
[----:B------:R-:W-:-:S04]  /*c380*/  IMAD.HI.U32 R5, R0, R9, RZ ;  /* 0x0000000900057227 */ /* 0x000fc800078e00ff */
[----:B------:R-:W-:-:S04]  /*c390*/  IMAD.MOV R5, RZ, RZ, -R5 ;  /* 0x000000ffff057224 */ /* 0x000fc800078e0a05 */
[----:B------:R-:W-:Y:S02]  /*c3a0*/  IMAD R9, R11, R5, R9 ;  /* 0x000000050b097224 */ /* 0x000fe400078e0209 */
[----:B------:R-:W-:-:S03]  /*c3b0*/  @!P5 IMAD.IADD R8, R8, 0x1, -R11 ;  /* 0x000000010808d824 */ /* 0x000fc600078e0a0b */
[----:B------:R-:W-:Y:S02]  /*c3c0*/  ISETP.GT.U32.AND P5, PT, R11, R9, PT ;  /* 0x000000090b00720c */ /* 0x000fe40003fa4070 */
[----:B------:R-:W-:Y:S01]  /*c3d0*/  ISETP.GE.AND P6, PT, R23, RZ, PT ;  /* 0x000000ff1700720c */ /* 0x000fe20003fc6270 */
[----:B------:R-:W-:Y:S01]  /*c3e0*/  @!P2 IMAD.MOV R13, RZ, RZ, -R13 ;  /* 0x000000ffff0da224 */ /* 0x000fe200078e0a0d */
[----:B------:R-:W-:-:S09]  /*c3f0*/  IABS R12, R22 ;  /* 0x00000016000c7213 */ /* 0x000fd20000000000 */
[----:B------:R-:W-:Y:S01]  /*c400*/  @!P5 IMAD.IADD R9, R9, 0x1, -R11 ;  /* 0x000000010909d824 */ /* 0x000fe200078e0a0b */
[C---:B------:R-:W-:Y:S01]  /*c410*/  ISETP.GT.U32.AND P5, PT, R11.reuse, R7, PT ;  /* 0x000000070b00720c */ /* 0x040fe20003fa4070 */
[----:B------:R-:W-:Y:S02]  /*c420*/  @!P6 IMAD.MOV R10, RZ, RZ, -R10 ;  /* 0x000000ffff0ae224 */ /* 0x000fe400078e0a0a */
[----:B------:R-:W-:Y:S02]  /*c430*/  @!P4 IMAD.MOV R8, RZ, RZ, -R8 ;  /* 0x000000ffff08c224 */ /* 0x000fe400078e0a08 */
[----:B------:R-:W-:Y:S01]  /*c440*/  @!P3 IMAD.MOV R6, RZ, RZ, -R6 ;  /* 0x000000ffff06b224 */ /* 0x000fe200078e0a06 */
[----:B------:R-:W-:Y:S01]  /*c450*/  STL [R1+0x1b4], R13 ;  /* 0x0001b40d01007387 */ /* 0x000fe20000100800 */
[----:B------:R-:W-:Y:S01]  /*c460*/  IMAD.HI.U32 R15, R0, R12, RZ ;  /* 0x0000000c000f7227 */ /* 0x000fe200078e00ff */
[----:B------:R-:W-:Y:S02]  /*c470*/  ISETP.GT.U32.AND P6, PT, R11, R9, PT ;  /* 0x000000090b00720c */ /* 0x000fe40003fc4070 */
[----:B------:R4:W-:Y:S01]  /*c480*/  STL [R1+0x1b0], R10 ;  /* 0x0001b00a01007387 */ /* 0x0009e20000100800 */
[----:B------:R-:W-:-:S02]  /*c490*/  IMAD.MOV R15, RZ, RZ, -R15 ;  /* 0x000000ffff0f7224 */ /* 0x000fc400078e0a0f */
        /* <DEDUP_REMOVED lines=8> */
[C---:B------:R-:W-:Y:S02]  /*c520*/  IMAD R2, R11.reuse, R14, R2 ;  /* 0x0000000e0b027224 */ /* 0x040fe400078e0202 */
[----:B------:R-:W-:-:S03]  /*c530*/  IMAD R12, R11, R15, R12 ;  /* 0x0000000f0b0c7224 */ /* 0x000fc600078e020c */
[----:B------:R-:W-:Y:S01]  /*c540*/  ISETP.GT.U32.AND P4, PT, R11, R2, PT ;  /* 0x000000020b00720c */ /* 0x000fe20003f84070 */
[--C-:B------:R-:W-:Y:S01]  /*c550*/  @!P6 IMAD.IADD R9, R9, 0x1, -R11.reuse ;  /* 0x000000010909e824 */ /* 0x100fe200078e0a0b */
[----:B------:R-:W-:Y:S02]  /*c560*/  ISETP.GT.U32.AND P0, PT, R11, R12, PT ;  /* 0x0000000c0b00720c */ /* 0x000fe40003f04070 */
[----:B---3--:R-:W-:Y:S02]  /*c570*/  IABS R5, R17 ;  /* 0x0000001100057213 */ /* 0x008fe40000000000 */
[----:B------:R-:W-:Y:S02]  /*c580*/  ISETP.GE.AND P6, PT, R17, RZ, PT ;  /* 0x000000ff1100720c */ /* 0x000fe40003fc6270 */
[----:B------:R-:W3:Y:S04]  /*c590*/  LDL.LU R17, [R1+0x450] ;  /* 0x0004500001117983 */ /* 0x000ee80000300800 */
[----:B------:R-:W3:Y:S01]  /*c5a0*/  LDL.LU R23, [R1+0x458] ;  /* 0x0004580001177983 */ /* 0x000ee20000300800 */
[----:B------:R-:W-:-:S02]  /*c5b0*/  @!P4 IMAD.IADD R2, R2, 0x1, -R11 ;  /* 0x000000010202c824 */ /* 0x000fc400078e0a0b */
[----:B------:R-:W-:Y:S02]  /*c5c0*/  @!P0 IMAD.IADD R12, R12, 0x1, -R11 ;  /* 0x000000010c0c8824 */ /* 0x000fe400078e0a0b */
[----:B0-----:R-:W-:-:S03]  /*c5d0*/  IMAD.HI.U32 R4, R0, R5, RZ ;  /* 0x0000000500047227 */ /* 0x001fc600078e00ff */
        /* <DEDUP_REMOVED lines=82> */
[----:B------:R-:W-:Y:S01]  /*cb00*/  STL [R1+0x160], R24 ;  /* 0x0001601801007387 */ /* 0x000fe20000100800 */
[----:B------:R-:W-:-:S03]  /*cb10*/  IMAD.HI.U32 R7, R0, R13, RZ ;  /* 0x0000000d00077227 */ /* 0x000fc600078e00ff */
[----:B------:R0:W-:Y:S01]  /*cb20*/  STL [R1+0x15c], R4 ;  /* 0x00015c0401007387 */ /* 0x0001e20000100800 */
[----:B------:R-:W-:Y:S02]  /*cb30*/  IMAD.MOV R7, RZ, RZ, -R7 ;  /* 0x000000ffff077224 */ /* 0x000fe400078e0a07 */
[----:B0-----:R-:W-:-:S04]  /*cb40*/  IMAD.MOV.U32 R4, RZ, RZ, R2 ;  /* 0x000000ffff047224 */ /* 0x001fc800078e0002 */
[----:B------:R-:W-:Y:S02]  /*cb50*/  @!P0 IMAD.MOV R4, RZ, RZ, -R4 ;  /* 0x000000ffff048224 */ /* 0x000fe400078e0a04 */
[----:B------:R-:W-:-:S03]  /*cb60*/  IMAD R13, R11, R7, R13 ;  /* 0x000000070b0d7224 */ /* 0x000fc600078e020d */
[----:B------:R0:W-:Y:S02]  /*cb70*/  STL [R1+0x158], R4 ;  /* 0x0001580401007387 */ /* 0x0001e40000100800 */
[----:B------:R-:W-:-:S13]  /*cb80*/  ISETP.GT.U32.AND P5, PT, R11, R13, PT ;  /* 0x0000000d0b00720c */ /* 0x000fda0003fa4070 */
[----:B------:R-:W-:Y:S01]  /*cb90*/  @!P5 IMAD.IADD R13, R13, 0x1, -R11 ;  /* 0x000000010d0dd824 */ /* 0x000fe200078e0a0b */
[----:B----4-:R-:W-:-:S05]  /*cba0*/  IABS R8, R29 ;  /* 0x0000001d00087213 */ /* 0x010fca0000000000 */
[----:B------:R-:W-:-:S04]  /*cbb0*/  IMAD.HI.U32 R12, R0, R8, RZ ;  /* 0x00000008000c7227 */ /* 0x000fc800078e00ff */
[----:B------:R-:W-:-:S04]  /*cbc0*/  IMAD.MOV R12, RZ, RZ, -R12 ;  /* 0x000000ffff0c7224 */ /* 0x000fc800078e0a0c */
[----:B------:R-:W-:-:S05]  /*cbd0*/  IMAD R8, R11, R12, R8 ;  /* 0x0000000c0b087224 */ /* 0x000fca00078e0208 */
[----:B------:R-:W-:-:S13]  /*cbe0*/  ISETP.GT.U32.AND P4, PT, R11, R8, PT ;  /* 0x000000080b00720c */ /* 0x000fda0003f84070 */
[----:B------:R-:W-:Y:S01]  /*cbf0*/  @!P4 IMAD.IADD R8, R8, 0x1, -R11 ;  /* 0x000000010808c824 */ /* 0x000fe200078e0a0b */
[----:B------:R-:W-:Y:S02]  /*cc00*/  ISETP.GT.U32.AND P4, PT, R11, R9, PT ;  /* 0x000000090b00720c */ /* 0x000fe40003f84070 */
[----:B------:R-:W-:-:S05]  /*cc10*/  IABS R5, R21 ;  /* 0x0000001500057213 */ /* 0x000fca0000000000 */
[----:B------:R-:W-:-:S06]  /*cc20*/  IMAD.HI.U32 R7, R0, R5, RZ ;  /* 0x0000000500077227 */ /* 0x000fcc00078e00ff */
[----:B------:R-:W-:Y:S01]  /*cc30*/  @!P4 IMAD.IADD R9, R9, 0x1, -R11 ;  /* 0x000000010909c824 */ /* 0x000fe200078e0a0b */
[----:B------:R-:W-:Y:S02]  /*cc40*/  ISETP.GE.AND P4, PT, R29, RZ, PT ;  /* 0x000000ff1d00720c */ /* 0x000fe40003f86270 */
[----:B------:R-:W4:Y:S01]  /*cc50*/  LDL.LU R29, [R1+0x4a0] ;  /* 0x0004a000011d7983 */ /* 0x000f220000300800 */
[----:B------:R-:W-:-:S04]  /*cc60*/  IMAD.MOV R7, RZ, RZ, -R7 ;  /* 0x000000ffff077224 */ /* 0x000fc800078e0a07 */
[----:B------:R-:W-:Y:S01]  /*cc70*/  IMAD R5, R11, R7, R5 ;  /* 0x000000070b057224 */ /* 0x000fe200078e0205 */
[----:B-----5:R-:W-:-:S04]  /*cc80*/  IABS R7, R19 ;  /* 0x0000001300077213 */ /* 0x020fc80000000000 */
[C---:B------:R-:W-:Y:S02]  /*cc90*/  ISETP.GT.U32.AND P6, PT, R11.reuse, R5, PT ;  /* 0x000000050b00720c */ /* 0x040fe40003fc4070 */
[----:B------:R-:W-:Y:S01]  /*cca0*/  ISETP.GT.U32.AND P3, PT, R11, R13, PT ;  /* 0x0000000d0b00720c */ /* 0x000fe20003f64070 */
[----:B------:R-:W-:-:S04]  /*ccb0*/  IMAD.HI.U32 R14, R0, R7, RZ ;  /* 0x00000007000e7227 */ /* 0x000fc800078e00ff */
[----:B------:R-:W-:-:S04]  /*ccc0*/  IMAD.MOV R14, RZ, RZ, -R14 ;  /* 0x000000ffff0e7224 */ /* 0x000fc800078e0a0e */
[----:B------:R-:W-:Y:S02]  /*ccd0*/  IMAD R7, R11, R14, R7 ;  /* 0x0000000e0b077224 */ /* 0x000fe400078e0207 */
        /* <DEDUP_REMOVED lines=13> */
[----:B------:R-:W-:-:S04]  /*cdb0*/  IMAD.MOV R6, RZ, RZ, -R6 ;  /* 0x000000ffff067224 */ /* 0x000fc800078e0a06 */
[----:B------:R-:W-:Y:S02]  /*cdc0*/  IMAD R10, R11, R6, R10 ;  /* 0x000000060b0a7224 */ /* 0x000fe400078e020a */
[----:B------:R-:W-:-:S03]  /*cdd0*/  @!P6 IMAD.IADD R8, R8, 0x1, -R11 ;  /* 0x000000010808e824 */ /* 0x000fc600078e0a0b */
[----:B------:R-:W-:Y:S02]  /*cde0*/  ISETP.GT.U32.AND P6, PT, R11, R10, PT ;  /* 0x0000000a0b00720c */ /* 0x000fe40003fc4070 */
[----:B------:R-:W-:Y:S02]  /*cdf0*/  IABS R12, R22 ;  /* 0x00000016000c7213 */ /* 0x000fe40000000000 */
[----:B------:R-:W-:-:S03]  /*ce00*/  ISETP.GE.AND P5, PT, R23, RZ, PT ;  /* 0x000000ff1700720c */ /* 0x000fc60003fa6270 */
[----:B------:R-:W-:-:S04]  /*ce10*/  IMAD.HI.U32 R15, R0, R12, RZ ;  /* 0x0000000c000f7227 */ /* 0x000fc800078e00ff */
[----:B------:R-:W-:Y:S02]  /*ce20*/  IMAD.MOV R15, RZ, RZ, -R15 ;  /* 0x000000ffff0f7224 */ /* 0x000fe400078e0a0f */
[----:B------:R-:W-:Y:S01]  /*ce30*/  @!P6 IMAD.IADD R10, R10, 0x1, -R11 ;  /* 0x000000010a0ae824 */ /* 0x000fe200078e0a0b */
[C---:B------:R-:W-:Y:S01]  /*ce40*/  ISETP.GT.U32.AND P6, PT, R11.reuse, R7, PT ;  /* 0x000000070b00720c */ /* 0x040fe20003fc4070 */
[C---:B------:R-:W-:Y:S02]  /*ce50*/  IMAD R12, R11.reuse, R15, R12 ;  /* 0x0000000f0b0c7224 */ /* 0x040fe400078e020c */
[----:B------:R-:W-:Y:S02]  /*ce60*/  @!P1 IMAD.MOV R13, RZ, RZ, -R13 ;  /* 0x000000ffff0d9224 */ /* 0x000fe400078e0a0d */
[----:B------:R-:W-:Y:S01]  /*ce70*/  @!P5 IMAD.MOV R9, RZ, RZ, -R9 ;  /* 0x000000ffff09d224 */ /* 0x000fe200078e0a09 */
[----:B------:R-:W-:Y:S01]  /*ce80*/  ISETP.GT.U32.AND P0, PT, R11, R12, PT ;  /* 0x0000000c0b00720c */ /* 0x000fe20003f04070 */
[----:B------:R-:W-:-:S02]  /*ce90*/  @!P4 IMAD.MOV R8, RZ, RZ, -R8 ;  /* 0x000000ffff08c224 */ /* 0x000fc400078e0a08 */
[----:B------:R-:W-:Y:S01]  /*cea0*/  @!P2 IMAD.MOV R5, RZ, RZ, -R5 ;  /* 0x000000ffff05a224 */ /* 0x000fe200078e0a05 */
[----:B------:R-:W-:Y:S01]  /*ceb0*/  STL [R1+0x150], R13 ;  /* 0x0001500d01007387 */ /* 0x000fe20000100800 */
[----:B------:R-:W-:Y:S02]  /*cec0*/  ISETP.GT.U32.AND P5, PT, R11, R10, PT ;  /* 0x0000000a0b00720c */ /* 0x000fe40003fa4070 */
[----:B------:R-:W-:Y:S01]  /*ced0*/  @!P6 IMAD.IADD R7, R7, 0x1, -R11 ;  /* 0x000000010707e824 */ /* 0x000fe200078e0a0b */
[----:B------:R4:W-:Y:S04]  /*cee0*/  STL [R1+0x138], R9 ;  /* 0x0001380901007387 */ /* 0x0009e80000100800 */
        /* <DEDUP_REMOVED lines=9> */
[--C-:B------:R-:W-:Y:S01]  /*cf80*/  @!P0 IMAD.IADD R12, R12, 0x1, -R11.reuse ;  /* 0x000000010c0c8824 */ /* 0x100fe200078e0a0b */
[----:B---3--:R-:W-:Y:S01]  /*cf90*/  IABS R6, R17 ;  /* 0x0000001100067213 */ /* 0x008fe20000000000 */
[----:B------:R-:W-:Y:S01]  /*cfa0*/  @!P5 IMAD.IADD R10, R10, 0x1, -R11 ;  /* 0x000000010a0ad824 */ /* 0x000fe200078e0a0b */
[----:B------:R-:W-:-:S02]  /*cfb0*/  ISETP.GE.AND P5, PT, R17, RZ, PT ;  /* 0x000000ff1100720c */ /* 0x000fc40003fa6270 */
[----:B------:R-:W3:Y:S01]  /*cfc0*/  LDL.LU R17, [R1+0x4c8] ;  /* 0x0004c80001117983 */ /* 0x000ee20000300800 */
[----:B------:R-:W-:Y:S01]  /*cfd0*/  ISETP.GT.U32.AND P1, PT, R11, R12, PT ;  /* 0x0000000c0b00720c */ /* 0x000fe20003f24070 */
[----:B0-----:R-:W-:Y:S02]  /*cfe0*/  IMAD.HI.U32 R4, R0, R6, RZ ;  /* 0x0000000600047227 */ /* 0x001fe400078e00ff */
[----:B------:R-:W3:Y:S03]  /*cff0*/  LDL.LU R23, [R1+0x4cc] ;  /* 0x0004cc0001177983 */ /* 0x000ee60000300800 */
[----:B------:R-:W-:Y:S02]  /*d000*/  @!P4 IMAD.IADD R2, R2, 0x1, -R11 ;  /* 0x000000010202c824 */ /* 0x000fe400078e0a0b */
[----:B------:R-:W-:-:S04]  /*d010*/  IMAD.MOV R4, RZ, RZ, -R4 ;  /* 0x000000ffff047224 */ /* 0x000fc800078e0a04 */
[C---:B------:R-:W-:Y:S02]  /*d020*/  IMAD R6, R11.reuse, R4, R6 ;  /* 0x000000040b067224 */ /* 0x040fe400078e0206 */
[----:B------:R-:W-:Y:S01]  /*d030*/  @!P1 IMAD.IADD R12, R12, 0x1, -R11 ;  /* 0x000000010c0c9824 */ /* 0x000fe200078e0a0b */
[----:B------:R-:W-:Y:S02]  /*d040*/  ISETP.GE.AND P0, PT, R22, RZ, PT ;  /* 0x000000ff1600720c */ /* 0x000fe40003f06270 */
[----:B------:R-:W-:Y:S02]  /*d050*/  ISETP.GT.U32.AND P1, PT, R11, R6, PT ;  /* 0x000000060b00720c */ /* 0x000fe40003f24070 */
[----:B------:R-:W-:-:S09]  /*d060*/  ISETP.GE.AND P2, PT, R20, RZ, PT ;  /* 0x000000ff1400720c */ /* 0x000fd20003f46270 */
[----:B------:R-:W-:Y:S02]  /*d070*/  @!P0 IMAD.MOV R12, RZ, RZ, -R12 ;  /* 0x000000ffff0c8224 */ /* 0x000fe400078e0a0c */
        /* <DEDUP_REMOVED lines=15> */
[----:B------:R-:W-:Y:S01]  /*d170*/  @!P6 IMAD.MOV R10, RZ, RZ, -R10 ;  /* 0x000000ffff0ae224 */ /* 0x000fe200078e0a0a */
[----:B-----5:R-:W-:-:S04]  /*d180*/  IABS R4, R19 ;  /* 0x0000001300047213 */ /* 0x020fc80000000000 */
[----:B------:R3:W-:Y:S01]  /*d190*/  STL [R1+0x1a4], R10 ;  /* 0x0001a40a01007387 */ /* 0x0007e20000100800 */
[----:B------:R-:W-:-:S03]  /*d1a0*/  ISETP.GE.AND P1, PT, R19, RZ, PT ;  /* 0x000000ff1300720c */ /* 0x000fc60003f26270 */
        /* <DEDUP_REMOVED lines=47> */
[----:B------:R-:W-:Y:S01]  /*d4a0*/  @!P4 IMAD.IADD R4, R4, 0x1, -R11 ;  /* 0x000000010404c824 */ /* 0x000fe200078e0a0b */
[----:B------:R-:W-:-:S02]  /*d4b0*/  IABS R13, R17 ;  /* 0x00000011000d7213 */ /* 0x000fc40000000000 */
[----:B------:R-:W-:Y:S02]  /*d4c0*/  ISETP.GT.U32.AND P5, PT, R11, R2, PT ;  /* 0x000000020b00720c */ /* 0x000fe40003fa4070 */
[----:B------:R-:W-:Y:S01]  /*d4d0*/  ISETP.GE.AND P3, PT, R17, RZ, PT ;  /* 0x000000ff1100720c */ /* 0x000fe20003f66270 */
[----:B------:R-:W-:Y:S01]  /*d4e0*/  IMAD.HI.U32 R7, R0, R13, RZ ;  /* 0x0000000d00077227 */ /* 0x000fe200078e00ff */
[----:B------:R-:W3:Y:S03]  /*d4f0*/  LDL.LU R17, [R1+0x4e8] ;  /* 0x0004e80001117983 */ /* 0x000ee60000300800 */
[----:B------:R-:W-:Y:S02]  /*d500*/  @!P2 IMAD.IADD R10, R10, 0x1, -R11 ;  /* 0x000000010a0aa824 */ /* 0x000fe400078e0a0b */
[----:B------:R-:W-:Y:S02]  /*d510*/  IMAD.MOV R7, RZ, RZ, -R7 ;  /* 0x000000ffff077224 */ /* 0x000fe400078e0a07 */
[----:B------:R-:W-:-:S02]  /*d520*/  @!P1 IMAD.MOV R4, RZ, RZ, -R4 ;  /* 0x000000ffff049224 */ /* 0x000fc400078e0a04 */
[C---:B------:R-:W-:Y:S02]  /*d530*/  IMAD R13, R11.reuse, R7, R13 ;  /* 0x000000070b0d7224 */ /* 0x040fe400078e020d */
[----:B------:R-:W-:Y:S01]  /*d540*/  @!P5 IMAD.IADD R2, R2, 0x1, -R11 ;  /* 0x000000010202d824 */ /* 0x000fe200078e0a0b */
[----:B------:R-:W-:Y:S02]  /*d550*/  STL [R1+0xf4], R24 ;  /* 0x0000f41801007387 */ /* 0x000fe40000100800 */
[----:B------:R-:W-:Y:S02]  /*d560*/  ISETP.GT.U32.AND P6, PT, R11, R13, PT ;  /* 0x0000000d0b00720c */ /* 0x000fe40003fc4070 */
[----:B------:R0:W-:Y:S02]  /*d570*/  STL [R1+0xf0], R4 ;  /* 0x0000f00401007387 */ /* 0x0001e40000100800 */
[----:B0-----:R-:W-:-:S04]  /*d580*/  IMAD.MOV.U32 R4, RZ, RZ, R2 ;  /* 0x000000ffff047224 */ /* 0x001fc800078e0002 */
[----:B------:R-:W-:-:S05]  /*d590*/  @!P0 IMAD.MOV R4, RZ, RZ, -R4 ;  /* 0x000000ffff048224 */ /* 0x000fca00078e0a04 */
[----:B------:R0:W-:Y:S01]  /*d5a0*/  STL [R1+0xec], R4 ;  /* 0x0000ec0401007387 */ /* 0x0001e20000100800 */
        /* <DEDUP_REMOVED lines=8> */
[----:B------:R-:W-:-:S06]  /*d630*/  IMAD.HI.U32 R7, R0, R6, RZ ;  /* 0x0000000600077227 */ /* 0x000fcc00078e00ff */
[----:B------:R-:W-:Y:S01]  /*d640*/  @!P4 IMAD.IADD R8, R8, 0x1, -R11 ;  /* 0x000000010808c824 */ /* 0x000fe200078e0a0b */
[----:B------:R-:W-:Y:S01]  /*d650*/  ISETP.GT.U32.AND P4, PT, R11, R10, PT ;  /* 0x0000000a0b00720c */ /* 0x000fe20003f84070 */
[----:B------:R-:W-:-:S04]  /*d660*/  IMAD.MOV R7, RZ, RZ, -R7 ;  /* 0x000000ffff077224 */ /* 0x000fc800078e0a07 */
[----:B------:R-:W-:-:S08]  /*d670*/  IMAD R6, R11, R7, R6 ;  /* 0x000000070b067224 */ /* 0x000fd000078e0206 */
[----:B------:R-:W-:Y:S01]  /*d680*/  @!P4 IMAD.IADD R10, R10, 0x1, -R11 ;  /* 0x000000010a0ac824 */ /* 0x000fe200078e0a0b */
[----:B------:R-:W-:Y:S02]  /*d690*/  ISETP.GE.AND P4, PT, R29, RZ, PT ;  /* 0x000000ff1d00720c */ /* 0x000fe40003f86270 */
[----:B------:R-:W4:Y:S01]  /*d6a0*/  LDL.LU R29, [R1+0x4ec] ;  /* 0x0004ec00011d7983 */ /* 0x000f220000300800 */
[----:B------:R-:W-:Y:S02]  /*d6b0*/  ISETP.GT.U32.AND P5, PT, R11, R6, PT ;  /* 0x000000060b00720c */ /* 0x000fe40003fa4070 */
[----:B-----5:R-:W-:-:S05]  /*d6c0*/  IABS R7, R19 ;  /* 0x0000001300077213 */ /* 0x020fca0000000000 */
[----:B------:R-:W-:-:S04]  /*d6d0*/  IMAD.HI.U32 R14, R0, R7, RZ ;  /* 0x00000007000e7227 */ /* 0x000fc800078e00ff */
[----:B------:R-:W-:Y:S02]  /*d6e0*/  IMAD.MOV R14, RZ, RZ, -R14 ;  /* 0x000000ffff0e7224 */ /* 0x000fe400078e0a0e */
[----:B------:R-:W-:Y:S02]  /*d6f0*/  @!P5 IMAD.IADD R6, R6, 0x1, -R11 ;  /* 0x000000010606d824 */ /* 0x000fe400078e0a0b */
[----:B------:R-:W-:Y:S02]  /*d700*/  IMAD R7, R11, R14, R7 ;  /* 0x0000000e0b077224 */ /* 0x000fe400078e0207 */
[----:B------:R-:W-:Y:S01]  /*d710*/  @!P2 IMAD.IADD R13, R13, 0x1, -R11 ;  /* 0x000000010d0da824 */ /* 0x000fe200078e0a0b */
        /* <DEDUP_REMOVED lines=9> */
[----:B------:R-:W-:Y:S02]  /*d7b0*/  IABS R12, R22 ;  /* 0x00000016000c7213 */ /* 0x000fe40000000000 */
[----:B------:R-:W-:-:S05]  /*d7c0*/  IABS R9, R21 ;  /* 0x0000001500097213 */ /* 0x000fca0000000000 */
[----:B------:R-:W-:-:S04]  /*d7d0*/  IMAD.HI.U32 R5, R0, R9, RZ ;  /* 0x0000000900057227 */ /* 0x000fc800078e00ff */
[----:B------:R-:W-:Y:S02]  /*d7e0*/  IMAD.MOV R5, RZ, RZ, -R5 ;  /* 0x000000ffff057224 */ /* 0x000fe400078e0a05 */
[----:B------:R-:W-:-:S04]  /*d7f0*/  IMAD.HI.U32 R15, R0, R12, RZ ;  /* 0x0000000c000f7227 */ /* 0x000fc800078e00ff */
[C---:B------:R-:W-:Y:S02]  /*d800*/  IMAD R9, R11.reuse, R5, R9 ;  /* 0x000000050b097224 */ /* 0x040fe400078e0209 */
[----:B------:R-:W-:Y:S02]  /*d810*/  @!P5 IMAD.IADD R8, R8, 0x1, -R11 ;  /* 0x000000010808d824 */ /* 0x000fe400078e0a0b */
[----:B------:R-:W-:Y:S01]  /*d820*/  IMAD.MOV R15, RZ, RZ, -R15 ;  /* 0x000000ffff0f7224 */ /* 0x000fe200078e0a0f */
[----:B------:R-:W-:-:S03]  /*d830*/  ISETP.GT.U32.AND P5, PT, R11, R9, PT ;  /* 0x000000090b00720c */ /* 0x000fc60003fa4070 */
[----:B------:R-:W-:Y:S01]  /*d840*/  IMAD R12, R11, R15, R12 ;  /* 0x0000000f0b0c7224 */ /* 0x000fe200078e020c */
[----:B------:R-:W-:-:S04]  /*d850*/  ISETP.GE.AND P6, PT, R23, RZ, PT ;  /* 0x000000ff1700720c */ /* 0x000fc80003fc6270 */
[----:B------:R-:W-:-:S05]  /*d860*/  ISETP.GT.U32.AND P0, PT, R11, R12, PT ;  /* 0x0000000c0b00720c */ /* 0x000fca0003f04070 */
[----:B------:R-:W-:Y:S01]  /*d870*/  @!P5 IMAD.IADD R9, R9, 0x1, -R11 ;  /* 0x000000010909d824 */ /* 0x000fe200078e0a0b */
[C---:B------:R-:W-:Y:S01]  /*d880*/  ISETP.GT.U32.AND P5, PT, R11.reuse, R7, PT ;  /* 0x000000070b00720c */ /* 0x040fe20003fa4070 */
[----:B------:R-:W-:Y:S02]  /*d890*/  @!P3 IMAD.MOV R13, RZ, RZ, -R13 ;  /* 0x000000ffff0db224 */ /* 0x000fe400078e0a0d */
[----:B------:R-:W-:Y:S02]  /*d8a0*/  @!P6 IMAD.MOV R10, RZ, RZ, -R10 ;  /* 0x000000ffff0ae224 */ /* 0x000fe400078e0a0a */
[----:B------:R-:W-:Y:S02]  /*d8b0*/  @!P4 IMAD.MOV R8, RZ, RZ, -R8 ;  /* 0x000000ffff08c224 */ /* 0x000fe400078e0a08 */
[----:B------:R-:W-:Y:S02]  /*d8c0*/  @!P0 IMAD.IADD R12, R12, 0x1, -R11 ;  /* 0x000000010c0c8824 */ /* 0x000fe400078e0a0b */
[----:B------:R-:W-:Y:S01]  /*d8d0*/  @!P1 IMAD.MOV R6, RZ, RZ, -R6 ;  /* 0x000000ffff069224 */ /* 0x000fe200078e0a06 */
[----:B------:R-:W-:Y:S01]  /*d8e0*/  STL [R1+0xe4], R13 ;  /* 0x0000e40d01007387 */ /* 0x000fe20000100800 */
[----:B------:R-:W-:-:S02]  /*d8f0*/  ISETP.GT.U32.AND P6, PT, R11, R9, PT ;  /* 0x000000090b00720c */ /* 0x000fc40003fc4070 */
[----:B------:R-:W-:Y:S01]  /*d900*/  ISETP.GT.U32.AND P3, PT, R11, R12, PT ;  /* 0x0000000c0b00720c */ /* 0x000fe20003f64070 */
[----:B------:R4:W-:Y:S01]  /*d910*/  STL [R1+0xdc], R10 ;  /* 0x0000dc0a01007387 */ /* 0x0009e20000100800 */
[----:B------:R-:W-:-:S03]  /*d920*/  @!P5 IMAD.IADD R7, R7, 0x1, -R11 ;  /* 0x000000010707d824 */ /* 0x000fc600078e0a0b */
[----:B------:R-:W-:Y:S01]  /*d930*/  STL [R1+0xd8], R8 ;  /* 0x0000d80801007387 */ /* 0x000fe20000100800 */
[----:B--2---:R-:W-:-:S05]  /*d940*/  IABS R2, R18 ;  /* 0x0000001200027213 */ /* 0x004fca0000000000 */
[----:B------:R-:W-:-:S04]  /*d950*/  IMAD.HI.U32 R14, R0, R2, RZ ;  /* 0x00000002000e7227 */ /* 0x000fc800078e00ff */
[----:B------:R-:W-:Y:S01]  /*d960*/  IMAD.MOV R14, RZ, RZ, -R14 ;  /* 0x000000ffff0e7224 */ /* 0x000fe200078e0a0e */
[----:B---3--:R-:W-:-:S03]  /*d970*/  IABS R5, R17 ;  /* 0x0000001100057213 */ /* 0x008fc60000000000 */
[C---:B------:R-:W-:Y:S01]  /*d980*/  IMAD R2, R11.reuse, R14, R2 ;  /* 0x0000000e0b027224 */ /* 0x040fe200078e0202 */
[----:B------:R-:W-:Y:S01]  /*d990*/  STL [R1+0x154], R6 ;  /* 0x0001540601007387 */ /* 0x000fe20000100800 */
[----:B0-----:R-:W-:Y:S01]  /*d9a0*/  IMAD.HI.U32 R4, R0, R5, RZ ;  /* 0x0000000500047227 */ /* 0x001fe200078e00ff */
[----:B------:R-:W-:Y:S02]  /*d9b0*/  ISETP.GE.AND P5, PT, R18, RZ, PT ;  /* 0x000000ff1200720c */ /* 0x000fe40003fa6270 */
[----:B------:R-:W2:Y:S01]  /*d9c0*/  LDL.LU R18, [R1+0x4f8] ;  /* 0x0004f80001127983 */ /* 0x000ea20000300800 */
[----:B------:R-:W-:Y:S01]  /*d9d0*/  ISETP.GT.U32.AND P4, PT, R11, R2, PT ;  /* 0x000000020b00720c */ /* 0x000fe20003f84070 */
[----:B------:R-:W-:Y:S02]  /*d9e0*/  IMAD.MOV R4, RZ, RZ, -R4 ;  /* 0x000000ffff047224 */ /* 0x000fe400078e0a04 */
[----:B------:R-:W-:Y:S02]  /*d9f0*/  @!P6 IMAD.IADD R9, R9, 0x1, -R11 ;  /* 0x000000010909e824 */ /* 0x000fe400078e0a0b */
[----:B------:R-:W-:Y:S01]  /*da00*/  IMAD R5, R11, R4, R5 ;  /* 0x000000040b057224 */ /* 0x000fe200078e0205 */
[----:B------:R-:W-:Y:S01]  /*da10*/  ISETP.GE.AND P6, PT, R17, RZ, PT ;  /* 0x000000ff1100720c */ /* 0x000fe20003fc6270 */
[----:B------:R-:W-:Y:S01]  /*da20*/  @!P3 IMAD.IADD R12, R12, 0x1, -R11 ;  /* 0x000000010c0cb824 */ /* 0x000fe200078e0a0b */
[----:B------:R-:W3:Y:S01]  /*da30*/  LDL.LU R17, [R1+0x4fc] ;  /* 0x0004fc0001117983 */ /* 0x000ee20000300800 */
[----:B------:R-:W-:-:S02]  /*da40*/  ISETP.GE.AND P0, PT, R22, RZ, PT ;  /* 0x000000ff1600720c */ /* 0x000fc40003f06270 */
[----:B------:R-:W-:Y:S01]  /*da50*/  ISETP.GT.U32.AND P3, PT, R11, R5, PT ;  /* 0x000000050b00720c */ /* 0x000fe20003f64070 */
[----:B------:R-:W3:Y:S01]  /*da60*/  LDL.LU R23, [R1+0x500] ;  /* 0x0005000001177983 */ /* 0x000ee20000300800 */
[----:B------:R-:W-:Y:S01]  /*da70*/  @!P4 IMAD.IADD R2, R2, 0x1, -R11 ;  /* 0x000000010202c824 */ /* 0x000fe200078e0a0b */
[----:B------:R-:W-:-:S08]  /*da80*/  ISETP.GE.AND P1, PT, R21, RZ, PT ;  /* 0x000000ff1500720c */ /* 0x000fd00003f26270 */
[----:B------:R-:W-:Y:S02]  /*da90*/  @!P0 IMAD.MOV R12, RZ, RZ, -R12 ;  /* 0x000000ffff0c8224 */ /* 0x000fe400078e0a0c */
[----:B------:R-:W-:Y:S01]  /*daa0*/  @!P3 IMAD.IADD R5, R5, 0x1, -R11 ;  /* 0x000000010505b824 */ /* 0x000fe200078e0a0b */
[----:B------:R-:W-:Y:S02]  /*dab0*/  ISETP.GT.U32.AND P3, PT, R11, R2, PT ;  /* 0x000000020b00720c */ /* 0x000fe40003f64070 */
[----:B------:R-:W-:-:S11]  /*dac0*/  @!P1 IMAD.MOV R9, RZ, RZ, -R9 ;  /* 0x000000ffff099224 */ /* 0x000fd600078e0a09 */
        /* <DEDUP_REMOVED lines=13> */
[----:B-----5:R-:W-:Y:S02]  /*dba0*/  IABS R4, R19 ;  /* 0x0000001300047213 */ /* 0x020fe40000000000 */
[----:B------:R-:W-:Y:S02]  /*dbb0*/  ISETP.GE.AND P3, PT, R19, RZ, PT ;  /* 0x000000ff1300720c */ /* 0x000fe40003f66270 */
[----:B------:R3:W-:Y:S04]  /*dbc0*/  STL [R1+0x148], R9 ;  /* 0x0001480901007387 */ /* 0x0007e80000100800 */
        /* <DEDUP_REMOVED lines=36> */
[C---:B------:R-:W-:Y:S02]  /*de10*/  ISETP.GT.U32.AND P6, PT, R11.reuse, R2, PT ;  /* 0x000000020b00720c */ /* 0x040fe40003fc4070 */
[----:B------:R-:W-:Y:S01]  /*de20*/  IABS R13, R17 ;  /* 0x00000011000d7213 */ /* 0x000fe20000000000 */
[----:B------:R-:W-:Y:S02]  /*de30*/  IMAD.MOV R14, RZ, RZ, -R14 ;  /* 0x000000ffff0e7224 */ /* 0x000fe400078e0a0e */
[----:B------:R-:W-:Y:S01]  /*de40*/  @!P5 IMAD.IADD R6, R6, 0x1, -R11 ;  /* 0x000000010606d824 */ /* 0x000fe200078e0a0b */
[----:B------:R-:W-:Y:S01]  /*de50*/  ISETP.GE.AND P0, PT, R18, RZ, PT ;  /* 0x000000ff1200720c */ /* 0x000fe20003f06270 */
[----:B------:R-:W-:Y:S01]  /*de60*/  STL [R1+0xd0], R15 ;  /* 0x0000d00f01007387 */ /* 0x000fe20000100800 */
[----:B------:R-:W-:Y:S02]  /*de70*/  IMAD R9, R11, R14, R9 ;  /* 0x0000000e0b097224 */ /* 0x000fe400078e0209 */
[----:B------:R-:W-:Y:S01]  /*de80*/  IMAD.MOV.U32 R24, RZ, RZ, R6 ;  /* 0x000000ffff187224 */ /* 0x000fe200078e0006 */
[----:B------:R-:W2:Y:S01]  /*de90*/  LDL.LU R18, [R1+0x518] ;  /* 0x0005180001127983 */ /* 0x000ea20000300800 */
[----:B------:R-:W-:Y:S01]  /*dea0*/  IMAD.HI.U32 R7, R0, R13, RZ ;  /* 0x0000000d00077227 */ /* 0x000fe200078e00ff */
[----:B------:R-:W-:-:S02]  /*deb0*/  ISETP.GE.AND P2, PT, R17, RZ, PT ;  /* 0x000000ff1100720c */ /* 0x000fc40003f46270 */
[----:B------:R-:W3:Y:S01]  /*dec0*/  LDL.LU R17, [R1+0x51c] ;  /* 0x00051c0001117983 */ /* 0x000ee20000300800 */
[----:B------:R-:W-:Y:S01]  /*ded0*/  @!P1 IMAD.MOV R24, RZ, RZ, -R24 ;  /* 0x000000ffff189224 */ /* 0x000fe200078e0a18 */
[C---:B------:R-:W-:Y:S01]  /*dee0*/  ISETP.GT.U32.AND P1, PT, R11.reuse, R9, PT ;  /* 0x000000090b00720c */ /* 0x040fe20003f24070 */
[----:B------:R-:W-:Y:S02]  /*def0*/  IMAD.MOV R7, RZ, RZ, -R7 ;  /* 0x000000ffff077224 */ /* 0x000fe400078e0a07 */
[--C-:B------:R-:W-:Y:S02]  /*df00*/  @!P6 IMAD.IADD R2, R2, 0x1, -R11.reuse ;  /* 0x000000010202e824 */ /* 0x100fe400078e0a0b */
[----:B------:R-:W-:Y:S02]  /*df10*/  @!P4 IMAD.IADD R4, R4, 0x1, -R11 ;  /* 0x000000010404c824 */ /* 0x000fe400078e0a0b */
[C---:B------:R-:W-:Y:S01]  /*df20*/  IMAD R13, R11.reuse, R7, R13 ;  /* 0x000000070b0d7224 */ /* 0x040fe200078e020d */
[----:B------:R-:W-:-:S04]  /*df30*/  ISETP.GT.U32.AND P6, PT, R11, R2, PT ;  /* 0x000000020b00720c */ /* 0x000fc80003fc4070 */
[----:B------:R-:W-:Y:S01]  /*df40*/  ISETP.GT.U32.AND P5, PT, R11, R13, PT ;  /* 0x0000000d0b00720c */ /* 0x000fe20003fa4070 */
[--C-:B------:R-:W-:Y:S02]  /*df50*/  @!P1 IMAD.IADD R9, R9, 0x1, -R11.reuse ;  /* 0x0000000109099824 */ /* 0x100fe400078e0a0b */
[----:B------:R-:W-:Y:S01]  /*df60*/  @!P3 IMAD.MOV R4, RZ, RZ, -R4 ;  /* 0x000000ffff04b224 */ /* 0x000fe200078e0a04 */
[----:B------:R-:W-:Y:S05]  /*df70*/  STL [R1+0xc8], R24 ;  /* 0x0000c81801007387 */ /* 0x000fea0000100800 */
[--C-:B------:R-:W-:Y:S01]  /*df80*/  @!P6 IMAD.IADD R2, R2, 0x1, -R11.reuse ;  /* 0x000000010202e824 */ /* 0x100fe200078e0a0b */
[----:B------:R0:W-:Y:S03]  /*df90*/  STL [R1+0xbc], R4 ;  /* 0x0000bc0401007387 */ /* 0x0001e60000100800 */
[----:B------:R-:W-:-:S02]  /*dfa0*/  @!P5 IMAD.IADD R13, R13, 0x1, -R11 ;  /* 0x000000010d0dd824 */ /* 0x000fc400078e0a0b */
[----:B0-----:R-:W-:-:S03]  /*dfb0*/  IMAD.MOV.U32 R4, RZ, RZ, R2 ;  /* 0x000000ffff047224 */ /* 0x001fc600078e0002 */
[----:B------:R-:W-:Y:S01]  /*dfc0*/  ISETP.GT.U32.AND P1, PT, R11, R13, PT ;  /* 0x0000000d0b00720c */ /* 0x000fe20003f24070 */
[----:B------:R-:W-:-:S05]  /*dfd0*/  @!P0 IMAD.MOV R4, RZ, RZ, -R4 ;  /* 0x000000ffff048224 */ /* 0x000fca00078e0a04 */
[----:B------:R-:W-:Y:S07]  /*dfe0*/  STL [R1+0xb4], R4 ;  /* 0x0000b40401007387 */ /* 0x000fee0000100800 */
[----:B------:R-:W-:Y:S01]  /*dff0*/  @!P1 IMAD.IADD R13, R13, 0x1, -R11 ;  /* 0x000000010d0d9824 */ /* 0x000fe200078e0a0b */
[----:B----4-:R-:W-:-:S05]  /*e000*/  IABS R8, R29 ;  /* 0x0000001d00087213 */ /* 0x010fca0000000000 */
[----:B------:R-:W-:-:S04]  /*e010*/  IMAD.HI.U32 R12, R0, R8, RZ ;  /* 0x00000008000c7227 */ /* 0x000fc800078e00ff */
[----:B------:R-:W-:-:S04]  /*e020*/  IMAD.MOV R12, RZ, RZ, -R12 ;  /* 0x000000ffff0c7224 */ /* 0x000fc800078e0a0c */
[----:B------:R-:W-:Y:S01]  /*e030*/  IMAD R8, R11, R12, R8 ;  /* 0x0000000c0b087224 */ /* 0x000fe200078e0208 */
[----:B------:R-:W-:-:S04]  /*e040*/  IABS R5, R21 ;  /* 0x0000001500057213 */ /* 0x000fc80000000000 */
[----:B------:R-:W-:Y:S01]  /*e050*/  ISETP.GT.U32.AND P4, PT, R11, R8, PT ;  /* 0x000000080b00720c */ /* 0x000fe20003f84070 */
[----:B------:R-:W-:-:S04]  /*e060*/  IMAD.HI.U32 R7, R0, R5, RZ ;  /* 0x0000000500077227 */ /* 0x000fc800078e00ff */
[----:B------:R-:W-:-:S04]  /*e070*/  IMAD.MOV R7, RZ, RZ, -R7 ;  /* 0x000000ffff077224 */ /* 0x000fc800078e0a07 */
[----:B------:R-:W-:-:S04]  /*e080*/  IMAD R5, R11, R7, R5 ;  /* 0x000000070b057224 */ /* 0x000fc800078e0205 */
[----:B------:R-:W-:Y:S01]  /*e090*/  @!P4 IMAD.IADD R8, R8, 0x1, -R11 ;  /* 0x000000010808c824 */ /* 0x000fe200078e0a0b */
[C---:B------:R-:W-:Y:S02]  /*e0a0*/  ISETP.GT.U32.AND P4, PT, R11.reuse, R9, PT ;  /* 0x000000090b00720c */ /* 0x040fe40003f84070 */
[----:B------:R-:W-:Y:S02]  /*e0b0*/  ISETP.GT.U32.AND P6, PT, R11, R5, PT ;  /* 0x000000050b00720c */ /* 0x000fe40003fc4070 */
[----:B-----5:R-:W-:-:S09]  /*e0c0*/  IABS R7, R19 ;  /* 0x0000001300077213 */ /* 0x020fd20000000000 */
[--C-:B------:R-:W-:Y:S02]  /*e0d0*/  @!P4 IMAD.IADD R9, R9, 0x1, -R11.reuse ;  /* 0x000000010909c824 */ /* 0x100fe400078e0a0b */
[----:B------:R-:W-:Y:S01]  /*e0e0*/  IMAD.HI.U32 R14, R0, R7, RZ ;  /* 0x00000007000e7227 */ /* 0x000fe200078e00ff */
[----:B------:R-:W-:Y:S02]  /*e0f0*/  ISETP.GE.AND P4, PT, R29, RZ, PT ;  /* 0x000000ff1d00720c */ /* 0x000fe40003f86270 */
[----:B------:R-:W4:Y:S01]  /*e100*/  LDL.LU R29, [R1+0x520] ;  /* 0x00052000011d7983 */ /* 0x000f220000300800 */
        /* <DEDUP_REMOVED lines=11> */
[----:B------:R-:W-:-:S05]  /*e1c0*/  IABS R12, R22 ;  /* 0x00000016000c7213 */ /* 0x000fca0000000000 */
[----:B------:R-:W-:Y:S01]  /*e1d0*/  IMAD.HI.U32 R15, R0, R12, RZ ;  /* 0x0000000c000f7227 */ /* 0x000fe200078e00ff */
[----:B------:R-:W-:-:S03]  /*e1e0*/  ISETP.GT.U32.AND P6, PT, R11, R8, PT ;  /* 0x000000080b00720c */ /* 0x000fc60003fc4070 */
[----:B------:R-:W-:Y:S01]  /*e1f0*/  IMAD.MOV R15, RZ, RZ, -R15 ;  /* 0x000000ffff0f7224 */ /* 0x000fe200078e0a0f */
[----:B------:R-:W-:-:S03]  /*e200*/  IABS R10, R20 ;  /* 0x00000014000a7213 */ /* 0x000fc60000000000 */
[----:B------:R-:W-:Y:S02]  /*e210*/  IMAD R12, R11, R15, R12 ;  /* 0x0000000f0b0c7224 */ /* 0x000fe400078e020c */
[----:B------:R-:W-:-:S03]  /*e220*/  IMAD.HI.U32 R6, R0, R10, RZ ;  /* 0x0000000a00067227 */ /* 0x000fc600078e00ff */
[----:B------:R-:W-:Y:S01]  /*e230*/  ISETP.GT.U32.AND P0, PT, R11, R12, PT ;  /* 0x0000000c0b00720c */ /* 0x000fe20003f04070 */
[----:B------:R-:W-:Y:S01]  /*e240*/  IMAD.MOV R6, RZ, RZ, -R6 ;  /* 0x000000ffff067224 */ /* 0x000fe200078e0a06 */
[----:B------:R-:W-:-:S03]  /*e250*/  ISETP.GE.AND P5, PT, R23, RZ, PT ;  /* 0x000000ff1700720c */ /* 0x000fc60003fa6270 */
[----:B------:R-:W-:Y:S02]  /*e260*/  IMAD R10, R11, R6, R10 ;  /* 0x000000060b0a7224 */ /* 0x000fe400078e020a */
[----:B------:R-:W-:-:S03]  /*e270*/  @!P6 IMAD.IADD R8, R8, 0x1, -R11 ;  /* 0x000000010808e824 */ /* 0x000fc600078e0a0b */
[----:B------:R-:W-:-:S03]  /*e280*/  ISETP.GT.U32.AND P6, PT, R11, R10, PT ;  /* 0x0000000a0b00720c */ /* 0x000fc60003fc4070 */
[----:B------:R-:W-:Y:S02]  /*e290*/  @!P0 IMAD.IADD R12, R12, 0x1, -R11 ;  /* 0x000000010c0c8824 */ /* 0x000fe400078e0a0b */
[----:B------:R-:W-:Y:S02]  /*e2a0*/  @!P2 IMAD.MOV R13, RZ, RZ, -R13 ;  /* 0x000000ffff0da224 */ /* 0x000fe400078e0a0d */
[----:B------:R-:W-:Y:S01]  /*e2b0*/  @!P5 IMAD.MOV R9, RZ, RZ, -R9 ;  /* 0x000000ffff09d224 */ /* 0x000fe200078e0a09 */
[C---:B------:R-:W-:Y:S02]  /*e2c0*/  ISETP.GT.U32.AND P2, PT, R11.reuse, R12, PT ;  /* 0x0000000c0b00720c */ /* 0x040fe40003f44070 */
[----:B------:R-:W-:Y:S03]  /*e2d0*/  STL [R1+0xb0], R13 ;  /* 0x0000b00d01007387 */ /* 0x000fe60000100800 */
[----:B------:R-:W-:Y:S01]  /*e2e0*/  @!P6 IMAD.IADD R10, R10, 0x1, -R11 ;  /* 0x000000010a0ae824 */ /* 0x000fe200078e0a0b */
[----:B------:R-:W-:Y:S01]  /*e2f0*/  ISETP.GT.U32.AND P6, PT, R11, R7, PT ;  /* 0x000000070b00720c */ /* 0x000fe20003fc4070 */
[----:B------:R0:W-:Y:S01]  /*e300*/  STL [R1+0xac], R9 ;  /* 0x0000ac0901007387 */ /* 0x0001e20000100800 */
[----:B------:R-:W-:-:S02]  /*e310*/  @!P3 IMAD.MOV R5, RZ, RZ, -R5 ;  /* 0x000000ffff05b224 */ /* 0x000fc400078e0a05 */
[----:B0-----:R-:W-:-:S04]  /*e320*/  IMAD.MOV.U32 R9, RZ, RZ, R8 ;  /* 0x000000ffff097224 */ /* 0x001fc800078e0008 */
[----:B------:R-:W-:Y:S01]  /*e330*/  @!P4 IMAD.MOV R9, RZ, RZ, -R9 ;  /* 0x000000ffff09c224 */ /* 0x000fe200078e0a09 */
[----:B--2---:R-:W-:Y:S02]  /*e340*/  IABS R2, R18 ;  /* 0x0000001200027213 */ /* 0x004fe40000000000 */
[----:B---3--:R-:W-:-:S03]  /*e350*/  IABS R6, R17 ;  /* 0x0000001100067213 */ /* 0x008fc60000000000 */
[----:B------:R-:W-:-:S04]  /*e360*/  IMAD.HI.U32 R14, R0, R2, RZ ;  /* 0x00000002000e7227 */ /* 0x000fc800078e00ff */
[----:B------:R-:W-:Y:S02]  /*e370*/  IMAD.MOV R14, RZ, RZ, -R14 ;  /* 0x000000ffff0e7224 */ /* 0x000fe400078e0a0e */
[----:B------:R-:W-:-:S04]  /*e380*/  IMAD.HI.U32 R4, R0, R6, RZ ;  /* 0x0000000600047227 */ /* 0x000fc800078e00ff */
[----:B------:R-:W-:Y:S02]  /*e390*/  IMAD R2, R11, R14, R2 ;  /* 0x0000000e0b027224 */ /* 0x000fe400078e0202 */
[----:B------:R-:W-:-:S03]  /*e3a0*/  IMAD.MOV R4, RZ, RZ, -R4 ;  /* 0x000000ffff047224 */ /* 0x000fc600078e0a04 */
[C---:B------:R-:W-:Y:S01]  /*e3b0*/  ISETP.GT.U32.AND P4, PT, R11.reuse, R2, PT ;  /* 0x000000020b00720c */ /* 0x040fe20003f84070 */
[C---:B------:R-:W-:Y:S01]  /*e3c0*/  IMAD R6, R11.reuse, R4, R6 ;  /* 0x000000040b067224 */ /* 0x040fe200078e0206 */
[C---:B------:R-:W-:Y:S01]  /*e3d0*/  ISETP.GT.U32.AND P5, PT, R11.reuse, R10, PT ;  /* 0x0000000a0b00720c */ /* 0x040fe20003fa4070 */
[--C-:B------:R-:W-:Y:S01]  /*e3e0*/  @!P2 IMAD.IADD R12, R12, 0x1, -R11.reuse ;  /* 0x000000010c0ca824 */ /* 0x100fe200078e0a0b */
[----:B------:R-:W-:Y:S01]  /*e3f0*/  ISETP.GE.AND P0, PT, R22, RZ, PT ;  /* 0x000000ff1600720c */ /* 0x000fe20003f06270 */
[----:B------:R-:W-:Y:S01]  /*e400*/  STL [R1+0x110], R9 ;  /* 0x0001100901007387 */ /* 0x000fe20000100800 */
[----:B------:R-:W-:Y:S01]  /*e410*/  ISETP.GT.U32.AND P2, PT, R11, R6, PT ;  /* 0x000000060b00720c */ /* 0x000fe20003f44070 */
[--C-:B------:R-:W-:Y:S01]  /*e420*/  @!P6 IMAD.IADD R7, R7, 0x1, -R11.reuse ;  /* 0x000000010707e824 */ /* 0x100fe200078e0a0b */
[----:B------:R-:W-:Y:S01]  /*e430*/  ISETP.GE.AND P6, PT, R18, RZ, PT ;  /* 0x000000ff1200720c */ /* 0x000fe20003fc6270 */
[----:B------:R-:W-:Y:S04]  /*e440*/  STL [R1+0x114], R5 ;  /* 0x0001140501007387 */ /* 0x000fe80000100800 */
[----:B------:R-:W2:Y:S01]  /*e450*/  LDL.LU R18, [R1+0x52c] ;  /* 0x00052c0001127983 */ /* 0x000ea20000300800 */
[--C-:B------:R-:W-:Y:S01]  /*e460*/  @!P4 IMAD.IADD R2, R2, 0x1, -R11.reuse ;  /* 0x000000010202c824 */ /* 0x100fe200078e0a0b */
[----:B------:R-:W-:Y:S01]  /*e470*/  ISETP.GE.AND P3, PT, R20, RZ, PT ;  /* 0x000000ff1400720c */ /* 0x000fe20003f66270 */
[--C-:B------:R-:W-:Y:S01]  /*e480*/  @!P5 IMAD.IADD R10, R10, 0x1, -R11.reuse ;  /* 0x000000010a0ad824 */ /* 0x100fe200078e0a0b */
[----:B------:R-:W-:Y:S01]  /*e490*/  ISETP.GE.AND P5, PT, R17, RZ, PT ;  /* 0x000000ff1100720c */ /* 0x000fe20003fa6270 */
[----:B------:R-:W-:Y:S01]  /*e4a0*/  @!P0 IMAD.MOV R12, RZ, RZ, -R12 ;  /* 0x000000ffff0c8224 */ /* 0x000fe200078e0a0c */
[----:B------:R-:W3:Y:S01]  /*e4b0*/  LDL.LU R17, [R1+0x530] ;  /* 0x0005300001117983 */ /* 0x000ee20000300800 */
[----:B------:R-:W-:Y:S01]  /*e4c0*/  @!P2 IMAD.IADD R6, R6, 0x1, -R11 ;  /* 0x000000010606a824 */ /* 0x000fe200078e0a0b */
[----:B------:R-:W-:-:S02]  /*e4d0*/  ISETP.GT.U32.AND P2, PT, R11, R2, PT ;  /* 0x000000020b00720c */ /* 0x000fc40003f44070 */
[----:B------:R-:W3:Y:S05]  /*e4e0*/  LDL.LU R23, [R1+0x534] ;  /* 0x0005340001177983 */ /* 0x000eea0000300800 */
[----:B------:R-:W-:-:S06]  /*e4f0*/  @!P3 IMAD.MOV R10, RZ, RZ, -R10 ;  /* 0x000000ffff0ab224 */ /* 0x000fcc00078e0a0a */
        /* <DEDUP_REMOVED lines=9> */
[----:B------:R0:W-:Y:S01]  /*e590*/  STL [R1+0xfc], R10 ;  /* 0x0000fc0a01007387 */ /* 0x0001e20000100800 */
[----:B-----5:R-:W-:Y:S02]  /*e5a0*/  IABS R4, R19 ;  /* 0x0000001300047213 */ /* 0x020fe40000000000 */
[----:B------:R-:W-:Y:S01]  /*e5b0*/  ISETP.GE.AND P2, PT, R19, RZ, PT ;  /* 0x000000ff1300720c */ /* 0x000fe20003f46270 */
[----:B------:R-:W5:Y:S01]  /*e5c0*/  LDL.LU R22, [R1+0x540] ;  /* 0x0005400001167983 */ /* 0x000f620000300800 */
[----:B0-----:R-:W-:-:S04]  /*e5d0*/  IMAD.MOV.U32 R10, RZ, RZ, R2 ;  /* 0x000000ffff0a7224 */ /* 0x001fc800078e0002 */
[----:B------:R-:W-:Y:S01]  /*e5e0*/  @!P6 IMAD.MOV R10, RZ, RZ, -R10 ;  /* 0x000000ffff0ae224 */ /* 0x000fe200078e0a0a */
[----:B------:R-:W-:Y:S02]  /*e5f0*/  IABS R5, R21 ;  /* 0x0000001500057213 */ /* 0x000fe40000000000 */
[----:B------:R-:W-:Y:S02]  /*e600*/  ISETP.GE.AND P3, PT, R21, RZ, PT ;  /* 0x000000ff1500720c */ /* 0x000fe40003f66270 */
[----:B------:R3:W-:Y:S04]  /*e610*/  STL [R1+0x104], R10 ;  /* 0x0001040a01007387 */ /* 0x0007e80000100800 */
[----:B------:R-:W5:Y:S04]  /*e620*/  LDL.LU R19, [R1+0x544] ;  /* 0x0005440001137983 */ /* 0x000f680000300800 */
[----:B------:R-:W5:Y:S01]  /*e630*/  LDL.LU R21, [R1+0x548] ;  /* 0x0005480001157983 */ /* 0x000f620000300800 */
[----:B------:R-:W-:-:S04]  /*e640*/  IMAD.HI.U32 R9, R0, R8, RZ ;  /* 0x0000000800097227 */ /* 0x000fc800078e00ff */
[----:B------:R-:W-:-:S04]  /*e650*/  IMAD.MOV R9, RZ, RZ, -R9 ;  /* 0x000000ffff097224 */ /* 0x000fc800078e0a09 */
[----:B------:R-:W-:-:S05]  /*e660*/  IMAD R8, R11, R9, R8 ;  /* 0x000000090b087224 */ /* 0x000fca00078e0208 */
[C---:B------:R-:W-:Y:S02]  /*e670*/  ISETP.GT.U32.AND P1, PT, R11.reuse, R8, PT ;  /* 0x000000080b00720c */ /* 0x040fe40003f24070 */
[----:B------:R-:W-:Y:S01]  /*e680*/  ISETP.GT.U32.AND P0, PT, R11, R6, PT ;  /* 0x000000060b00720c */ /* 0x000fe20003f04070 */
[----:B------:R-:W-:-:S04]  /*e690*/  IMAD.HI.U32 R9, R0, R5, RZ ;  /* 0x0000000500097227 */ /* 0x000fc800078e00ff */
[----:B------:R-:W-:-:S06]  /*e6a0*/  IMAD.HI.U32 R7, R0, R4, RZ ;  /* 0x0000000400077227 */ /* 0x000fcc00078e00ff */
        /* <DEDUP_REMOVED lines=14> */
[----:B------:R-:W-:Y:S01]  /*e790*/  ISETP.GT.U32.AND P6, PT, R11, R5, PT ;  /* 0x000000050b00720c */ /* 0x000fe20003fc4070 */
[----:B------:R-:W-:Y:S01]  /*e7a0*/  IMAD.MOV.U32 R15, RZ, RZ, R8 ;  /* 0x000000ffff0f7224 */ /* 0x000fe200078e0008 */
[----:B------:R0:W-:Y:S03]  /*e7b0*/  STL [R1+0x100], R14 ;  /* 0x0001000e01007387 */ /* 0x0001e60000100800 */
[----:B------:R-:W-:Y:S01]  /*e7c0*/  @!P4 IMAD.MOV R15, RZ, RZ, -R15 ;  /* 0x000000ffff0fc224 */ /* 0x000fe200078e0a0f */
[----:B--2---:R-:W-:-:S05]  /*e7d0*/  IABS R2, R18 ;  /* 0x0000001200027213 */ /* 0x004fca0000000000 */
[----:B------:R-:W-:-:S04]  /*e7e0*/  IMAD.HI.U32 R12, R0, R2, RZ ;  /* 0x00000002000c7227 */ /* 0x000fc800078e00ff */
[----:B------:R-:W-:Y:S01]  /*e7f0*/  IMAD.MOV R12, RZ, RZ, -R12 ;  /* 0x000000ffff0c7224 */ /* 0x000fe200078e0a0c */
[----:B---3--:R-:W-:-:S03]  /*e800*/  IABS R10, R23 ;  /* 0x00000017000a7213 */ /* 0x008fc60000000000 */
[C---:B------:R-:W-:Y:S02]  /*e810*/  IMAD R2, R11.reuse, R12, R2 ;  /* 0x0000000c0b027224 */ /* 0x040fe400078e0202 */
[----:B0-----:R-:W-:Y:S01]  /*e820*/  IMAD.HI.U32 R14, R0, R10, RZ ;  /* 0x0000000a000e7227 */ /* 0x001fe200078e00ff */
[C---:B------:R-:W-:Y:S02]  /*e830*/  ISETP.GT.U32.AND P4, PT, R11.reuse, R4, PT ;  /* 0x000000040b00720c */ /* 0x040fe40003f84070 */
[----:B------:R-:W-:Y:S01]  /*e840*/  ISETP.GT.U32.AND P5, PT, R11, R2, PT ;  /* 0x000000020b00720c */ /* 0x000fe20003fa4070 */
[----:B------:R-:W-:Y:S02]  /*e850*/  IMAD.MOV R14, RZ, RZ, -R14 ;  /* 0x000000ffff0e7224 */ /* 0x000fe400078e0a0e */
[----:B------:R-:W-:Y:S02]  /*e860*/  @!P6 IMAD.IADD R5, R5, 0x1, -R11 ;  /* 0x000000010505e824 */ /* 0x000fe400078e0a0b */
[----:B------:R-:W-:-:S02]  /*e870*/  IMAD R10, R11, R14, R10 ;  /* 0x0000000e0b0a7224 */ /* 0x000fc400078e020a */
        /* <DEDUP_REMOVED lines=8> */
[----:B------:R-:W-:-:S07]  /*e900*/  ISETP.GT.U32.AND P5, PT, R11, R2, PT ;  /* 0x000000020b00720c */ /* 0x000fce0003fa4070 */
[----:B------:R-:W-:-:S06]  /*e910*/  @!P3 IMAD.IADD R10, R10, 0x1, -R11 ;  /* 0x000000010a0ab824 */ /* 0x000fcc00078e0a0b */
[----:B------:R-:W-:Y:S02]  /*e920*/  @!P5 IMAD.IADD R2, R2, 0x1, -R11 ;  /* 0x000000010202d824 */ /* 0x000fe400078e0a0b */
[----:B------:R-:W-:Y:S01]  /*e930*/  @!P2 IMAD.MOV R4, RZ, RZ, -R4 ;  /* 0x000000ffff04a224 */ /* 0x000fe200078e0a04 */
[----:B------:R-:W-:Y:S02]  /*e940*/  ISETP.GE.AND P1, PT, R17, RZ, PT ;  /* 0x000000ff1100720c */ /* 0x000fe40003f26270 */
[----:B------:R-:W-:Y:S02]  /*e950*/  IABS R13, R17 ;  /* 0x00000011000d7213 */ /* 0x000fe40000000000 */
[----:B------:R-:W3:Y:S04]  /*e960*/  LDL.LU R17, [R1+0x550] ;  /* 0x0005500001117983 */ /* 0x000ee80000300800 */
[----:B------:R-:W-:Y:S04]  /*e970*/  STL [R1+0xa0], R24 ;  /* 0x0000a01801007387 */ /* 0x000fe80000100800 */
[----:B------:R3:W-:Y:S01]  /*e980*/  STL [R1+0x98], R4 ;  /* 0x0000980401007387 */ /* 0x0007e20000100800 */
[----:B----4-:R-:W-:-:S05]  /*e990*/  IABS R9, R29 ;  /* 0x0000001d00097213 */ /* 0x010fca0000000000 */
[----:B------:R-:W-:-:S04]  /*e9a0*/  IMAD.HI.U32 R12, R0, R9, RZ ;  /* 0x00000009000c7227 */ /* 0x000fc800078e00ff */
[----:B------:R-:W-:-:S04]  /*e9b0*/  IMAD.MOV R12, RZ, RZ, -R12 ;  /* 0x000000ffff0c7224 */ /* 0x000fc800078e0a0c */
[----:B------:R-:W-:-:S05]  /*e9c0*/  IMAD R9, R11, R12, R9 ;  /* 0x0000000c0b097224 */ /* 0x000fca00078e0209 */
[----:B------:R-:W-:-:S13]  /*e9d0*/  ISETP.GT.U32.AND P4, PT, R11, R9, PT ;  /* 0x000000090b00720c */ /* 0x000fda0003f84070 */
[----:B------:R-:W-:Y:S01]  /*e9e0*/  @!P4 IMAD.IADD R9, R9, 0x1, -R11 ;  /* 0x000000010909c824 */ /* 0x000fe200078e0a0b */
[----:B------:R-:W-:Y:S02]  /*e9f0*/  ISETP.GT.U32.AND P4, PT, R11, R10, PT ;  /* 0x0000000a0b00720c */ /* 0x000fe40003f84070 */
[----:B-----5:R-:W-:-:S05]  /*ea00*/  IABS R8, R21 ;  /* 0x0000001500087213 */ /* 0x020fca0000000000 */
[----:B------:R-:W-:-:S04]  /*ea10*/  IMAD.HI.U32 R5, R0, R8, RZ ;  /* 0x0000000800057227 */ /* 0x000fc800078e00ff */
[----:B------:R-:W-:-:S04]  /*ea20*/  IMAD.MOV R5, RZ, RZ, -R5 ;  /* 0x000000ffff057224 */ /* 0x000fc800078e0a05 */
[----:B------:R-:W-:Y:S02]  /*ea30*/  IMAD R8, R11, R5, R8 ;  /* 0x000000050b087224 */ /* 0x000fe400078e0208 */
[----:B------:R-:W-:-:S04]  /*ea40*/  IMAD.MOV.U32 R5, RZ, RZ, R2 ;  /* 0x000000ffff057224 */ /* 0x000fc800078e0002 */
[----:B------:R-:W-:Y:S02]  /*ea50*/  @!P0 IMAD.MOV R5, RZ, RZ, -R5 ;  /* 0x000000ffff058224 */ /* 0x000fe400078e0a05 */
[----:B------:R-:W-:Y:S01]  /*ea60*/  @!P4 IMAD.IADD R10, R10, 0x1, -R11 ;  /* 0x000000010a0ac824 */ /* 0x000fe200078e0a0b */
[----:B------:R-:W-:Y:S02]  /*ea70*/  ISETP.GE.AND P4, PT, R29, RZ, PT ;  /* 0x000000ff1d00720c */ /* 0x000fe40003f86270 */
[----:B------:R-:W-:Y:S04]  /*ea80*/  STL [R1+0x94], R5 ;  /* 0x0000940501007387 */ /* 0x000fe80000100800 */
[----:B------:R-:W4:Y:S01]  /*ea90*/  LDL.LU R29, [R1+0x554] ;  /* 0x00055400011d7983 */ /* 0x000f220000300800 */
[----:B------:R-:W-:-:S04]  /*eaa0*/  IMAD.HI.U32 R6, R0, R13, RZ ;  /* 0x0000000d00067227 */ /* 0x000fc800078e00ff */
[----:B------:R-:W-:Y:S01]  /*eab0*/  IMAD.MOV R6, RZ, RZ, -R6 ;  /* 0x000000ffff067224 */ /* 0x000fe200078e0a06 */
[----:B------:R-:W-:-:S03]  /*eac0*/  IABS R7, R20 ;  /* 0x0000001400077213 */ /* 0x000fc60000000000 */
[----:B------:R-:W-:Y:S02]  /*ead0*/  IMAD R13, R11, R6, R13 ;  /* 0x000000060b0d7224 */ /* 0x000fe400078e020d */
[----:B------:R-:W-:-:S03]  /*eae0*/  IMAD.HI.U32 R6, R0, R7, RZ ;  /* 0x0000000700067227 */ /* 0x000fc600078e00ff */
[----:B------:R-:W-:Y:S01]  /*eaf0*/  ISETP.GT.U32.AND P6, PT, R11, R13, PT ;  /* 0x0000000d0b00720c */ /* 0x000fe20003fc4070 */
[----:B------:R-:W-:-:S04]  /*eb00*/  IMAD.MOV R6, RZ, RZ, -R6 ;  /* 0x000000ffff067224 */ /* 0x000fc800078e0a06 */
[----:B------:R-:W-:Y:S01]  /*eb10*/  IMAD R7, R11, R6, R7 ;  /* 0x000000060b077224 */ /* 0x000fe200078e0207 */
[----:B------:R-:W-:-:S04]  /*eb20*/  IABS R6, R19 ;  /* 0x0000001300067213 */ /* 0x000fc80000000000 */
        /* <DEDUP_REMOVED lines=9> */
[C---:B------:R-:W-:Y:S02]  /*ebc0*/  ISETP.GT.U32.AND P3, PT, R11.reuse, R6, PT ;  /* 0x000000060b00720c */ /* 0x040fe40003f64070 */
[----:B------:R-:W-:-:S07]  /*ebd0*/  ISETP.GT.U32.AND P5, PT, R11, R9, PT ;  /* 0x000000090b00720c */ /* 0x000fce0003fa4070 */
[--C-:B------:R-:W-:Y:S01]  /*ebe0*/  @!P2 IMAD.IADD R7, R7, 0x1, -R11.reuse ;  /* 0x000000010707a824 */ /* 0x100fe200078e0a0b */
[----:B------:R-:W-:Y:S02]  /*ebf0*/  ISETP.GE.AND P2, PT, R20, RZ, PT ;  /* 0x000000ff1400720c */ /* 0x000fe40003f46270 */
[----:B------:R-:W5:Y:S01]  /*ec00*/  LDL.LU R20, [R1+0x558] ;  /* 0x0005580001147983 */ /* 0x000f620000300800 */
[--C-:B------:R-:W-:Y:S01]  /*ec10*/  @!P3 IMAD.IADD R6, R6, 0x1, -R11.reuse ;  /* 0x000000010606b824 */ /* 0x100fe200078e0a0b */
[----:B------:R-:W-:Y:S02]  /*ec20*/  ISETP.GE.AND P3, PT, R19, RZ, PT ;  /* 0x000000ff1300720c */ /* 0x000fe40003f66270 */
[----:B------:R-:W5:Y:S01]  /*ec30*/  LDL.LU R19, [R1+0x55c] ;  /* 0x00055c0001137983 */ /* 0x000f620000300800 */
[----:B------:R-:W-:Y:S01]  /*ec40*/  @!P5 IMAD.IADD R9, R9, 0x1, -R11 ;  /* 0x000000010909d824 */ /* 0x000fe200078e0a0b */
[----:B------:R-:W-:Y:S02]  /*ec50*/  ISETP.GT.U32.AND P5, PT, R11, R8, PT ;  /* 0x000000080b00720c */ /* 0x000fe40003fa4070 */
[----:B------:R-:W-:Y:S01]  /*ec60*/  ISETP.GE.AND P6, PT, R23, RZ, PT ;  /* 0x000000ff1700720c */ /* 0x000fe20003fc6270 */
[----:B------:R-:W-:Y:S01]  /*ec70*/  @!P4 IMAD.MOV R9, RZ, RZ, -R9 ;  /* 0x000000ffff09c224 */ /* 0x000fe200078e0a09 */
[----:B--2---:R-:W-:-:S05]  /*ec80*/  IABS R2, R18 ;  /* 0x0000001200027213 */ /* 0x004fca0000000000 */
[----:B------:R-:W-:-:S04]  /*ec90*/  IMAD.HI.U32 R14, R0, R2, RZ ;  /* 0x00000002000e7227 */ /* 0x000fc800078e00ff */
[----:B------:R-:W-:-:S04]  /*eca0*/  IMAD.MOV R14, RZ, RZ, -R14 ;  /* 0x000000ffff0e7224 */ /* 0x000fc800078e0a0e */
[C---:B------:R-:W-:Y:S02]  /*ecb0*/  IMAD R2, R11.reuse, R14, R2 ;  /* 0x0000000e0b027224 */ /* 0x040fe400078e0202 */
[----:B------:R-:W-:Y:S01]  /*ecc0*/  @!P5 IMAD.IADD R8, R8, 0x1, -R11 ;  /* 0x000000010808d824 */ /* 0x000fe200078e0a0b */
[C---:B------:R-:W-:Y:S02]  /*ecd0*/  ISETP.GT.U32.AND P5, PT, R11.reuse, R6, PT ;  /* 0x000000060b00720c */ /* 0x040fe40003fa4070 */
[C---:B------:R-:W-:Y:S01]  /*ece0*/  ISETP.GT.U32.AND P4, PT, R11.reuse, R2, PT ;  /* 0x000000020b00720c */ /* 0x040fe20003f84070 */
[----:B------:R-:W-:Y:S02]  /*ecf0*/  @!P1 IMAD.MOV R13, RZ, RZ, -R13 ;  /* 0x000000ffff0d9224 */ /* 0x000fe400078e0a0d */
[----:B------:R-:W-:Y:S02]  /*ed00*/  @!P6 IMAD.MOV R10, RZ, RZ, -R10 ;  /* 0x000000ffff0ae224 */ /* 0x000fe400078e0a0a */
[----:B------:R-:W-:Y:S01]  /*ed10*/  @!P2 IMAD.MOV R7, RZ, RZ, -R7 ;  /* 0x000000ffff07a224 */ /* 0x000fe200078e0a07 */
[----:B------:R-:W-:Y:S04]  /*ed20*/  STL [R1+0x90], R13 ;  /* 0x0000900d01007387 */ /* 0x000fe80000100800 */
[----:B------:R4:W-:Y:S01]  /*ed30*/  STL [R1+0x8c], R10 ;  /* 0x00008c0a01007387 */ /* 0x0009e20000100800 */
[--C-:B------:R-:W-:Y:S01]  /*ed40*/  @!P5 IMAD.IADD R6, R6, 0x1, -R11.reuse ;  /* 0x000000010606d824 */ /* 0x100fe200078e0a0b */
[----:B------:R-:W-:Y:S01]  /*ed50*/  ISETP.GE.AND P5, PT, R18, RZ, PT ;  /* 0x000000ff1200720c */ /* 0x000fe20003fa6270 */
[----:B------:R-:W-:Y:S01]  /*ed60*/  @!P4 IMAD.IADD R2, R2, 0x1, -R11 ;  /* 0x000000010202c824 */ /* 0x000fe200078e0a0b */
[----:B------:R-:W-:Y:S04]  /*ed70*/  STL [R1+0x88], R9 ;  /* 0x0000880901007387 */ /* 0x000fe80000100800 */
[----:B------:R0:W-:Y:S04]  /*ed80*/  STL [R1+0x84], R7 ;  /* 0x0000840701007387 */ /* 0x0001e80000100800 */
[----:B------:R-:W2:Y:S01]  /*ed90*/  LDL.LU R18, [R1+0x560] ;  /* 0x0005600001127983 */ /* 0x000ea20000300800 */
[----:B------:R-:W-:-:S02]  /*eda0*/  ISETP.GT.U32.AND P6, PT, R11, R8, PT ;  /* 0x000000080b00720c */ /* 0x000fc40003fc4070 */
[----:B---3--:R-:W-:-:S11]  /*edb0*/  IABS R4, R17 ;  /* 0x0000001100047213 */ /* 0x008fd60000000000 */
[----:B------:R-:W-:Y:S01]  /*edc0*/  @!P6 IMAD.IADD R8, R8, 0x1, -R11 ;  /* 0x000000010808e824 */ /* 0x000fe200078e0a0b */
[----:B------:R-:W-:Y:S02]  /*edd0*/  ISETP.GE.AND P6, PT, R17, RZ, PT ;  /* 0x000000ff1100720c */ /* 0x000fe40003fc6270 */
[----:B----4-:R-:W-:Y:S02]  /*ede0*/  IABS R10, R29 ;  /* 0x0000001d000a7213 */ /* 0x010fe40000000000 */
[----:B------:R-:W-:Y:S02]  /*edf0*/  ISETP.GE.AND P4, PT, R29, RZ, PT ;  /* 0x000000ff1d00720c */ /* 0x000fe40003f86270 */
[----:B------:R-:W3:Y:S04]  /*ee00*/  LDL.LU R29, [R1+0x564] ;  /* 0x00056400011d7983 */ /* 0x000ee80000300800 */
[----:B------:R-:W4:Y:S01]  /*ee10*/  LDL.LU R17, [R1+0x568] ;  /* 0x0005680001117983 */ /* 0x000f220000300800 */
[----:B------:R-:W-:Y:S01]  /*ee20*/  IABS R12, R22 ;  /* 0x00000016000c7213 */ /* 0x000fe20000000000 */
[----:B------:R-:W-:-:S02]  /*ee30*/  IMAD.HI.U32 R5, R0, R4, RZ ;  /* 0x0000000400057227 */ /* 0x000fc400078e00ff */
[----:B------:R-:W4:Y:S02]  /*ee40*/  LDL.LU R23, [R1+0x56c] ;  /* 0x00056c0001177983 */ /* 0x000f240000300800 */
[----:B------:R-:W-:-:S04]  /*ee50*/  IMAD.HI.U32 R15, R0, R12, RZ ;  /* 0x0000000c000f7227 */ /* 0x000fc800078e00ff */
[----:B------:R-:W-:-:S04]  /*ee60*/  IMAD.MOV R15, RZ, RZ, -R15 ;  /* 0x000000ffff0f7224 */ /* 0x000fc800078e0a0f */
[----:B------:R-:W-:-:S05]  /*ee70*/  IMAD R12, R11, R15, R12 ;  /* 0x0000000f0b0c7224 */ /* 0x000fca00078e020c */
[----:B------:R-:W-:Y:S01]  /*ee80*/  ISETP.GT.U32.AND P0, PT, R11, R12, PT ;  /* 0x0000000c0b00720c */ /* 0x000fe20003f04070 */
[----:B------:R-:W-:-:S12]  /*ee90*/  IMAD.MOV R5, RZ, RZ, -R5 ;  /* 0x000000ffff057224 */ /* 0x000fd800078e0a05 */
[----:B------:R-:W-:-:S05]  /*eea0*/  @!P0 IMAD.IADD R12, R12, 0x1, -R11 ;  /* 0x000000010c0c8824 */ /* 0x000fca00078e0a0b */
[C---:B------:R-:W-:Y:S01]  /*eeb0*/  ISETP.GT.U32.AND P1, PT, R11.reuse, R12, PT ;  /* 0x0000000c0b00720c */ /* 0x040fe20003f24070 */
[----:B------:R-:W-:Y:S01]  /*eec0*/  IMAD R4, R11, R5, R4 ;  /* 0x000000050b047224 */ /* 0x000fe200078e0204 */
[----:B------:R-:W-:-:S11]  /*eed0*/  ISETP.GE.AND P0, PT, R22, RZ, PT ;  /* 0x000000ff1600720c */ /* 0x000fd60003f06270 */
[----:B------:R-:W-:Y:S01]  /*eee0*/  @!P1 IMAD.IADD R12, R12, 0x1, -R11 ;  /* 0x000000010c0c9824 */ /* 0x000fe200078e0a0b */
[----:B------:R-:W-:-:S03]  /*eef0*/  ISETP.GT.U32.AND P1, PT, R11, R4, PT ;  /* 0x000000040b00720c */ /* 0x000fc60003f24070 */
[----:B------:R-:W-:Y:S01]  /*ef00*/  @!P0 IMAD.MOV R12, RZ, RZ, -R12 ;  /* 0x000000ffff0c8224 */ /* 0x000fe200078e0a0c */
[----:B------:R-:W-:-:S04]  /*ef10*/  ISETP.GE.AND P2, PT, R21, RZ, PT ;  /* 0x000000ff1500720c */ /* 0x000fc80003f46270 */
[----:B------:R1:W-:Y:S04]  /*ef20*/  STL [R1+0x80], R12 ;  /* 0x0000800c01007387 */ /* 0x0003e80000100800 */
[----:B------:R-:W4:Y:S01]  /*ef30*/  LDL.LU R22, [R1+0x570] ;  /* 0x0005700001167983 */ /* 0x000f220000300800 */
[----:B------:R-:W-:Y:S01]  /*ef40*/  @!P1 IMAD.IADD R4, R4, 0x1, -R11 ;  /* 0x0000000104049824 */ /* 0x000fe200078e0a0b */
[----:B------:R-:W-:Y:S01]  /*ef50*/  ISETP.GT.U32.AND P1, PT, R11, R2, PT ;  /* 0x000000020b00720c */ /* 0x000fe20003f24070 */
[----:B0-----:R-:W-:-:S04]  /*ef60*/  IMAD.HI.U32 R7, R0, R10, RZ ;  /* 0x0000000a00077227 */ /* 0x001fc800078e00ff */
[----:B-1----:R-:W-:Y:S02]  /*ef70*/  IMAD.MOV.U32 R12, RZ, RZ, R6 ;  /* 0x000000ffff0c7224 */ /* 0x002fe400078e0006 */
[----:B------:R-:W-:Y:S02]  /*ef80*/  IMAD.MOV R7, RZ, RZ, -R7 ;  /* 0x000000ffff077224 */ /* 0x000fe400078e0a07 */
[----:B------:R-:W-:Y:S02]  /*ef90*/  @!P3 IMAD.MOV R12, RZ, RZ, -R12 ;  /* 0x000000ffff0cb224 */ /* 0x000fe400078e0a0c */
[----:B------:R-:W-:Y:S02]  /*efa0*/  @!P2 IMAD.MOV R8, RZ, RZ, -R8 ;  /* 0x000000ffff08a224 */ /* 0x000fe400078e0a08 */
[----:B------:R-:W-:Y:S01]  /*efb0*/  @!P1 IMAD.IADD R2, R2, 0x1, -R11 ;  /* 0x0000000102029824 */ /* 0x000fe200078e0a0b */
[----:B------:R-:W-:Y:S01]  /*efc0*/  STL [R1+0x78], R12 ;  /* 0x0000780c01007387 */ /* 0x000fe20000100800 */
[----:B------:R-:W-:-:S03]  /*efd0*/  IMAD R10, R11, R7, R10 ;  /* 0x000000070b0a7224 */ /* 0x000fc600078e020a */
[----:B------:R0:W-:Y:S02]  /*efe0*/  STL [R1+0x74], R8 ;  /* 0x0000740801007387 */ /* 0x0001e40000100800 */
[----:B------:R-:W-:Y:S02]  /*eff0*/  ISETP.GT.U32.AND P3, PT, R11, R10, PT ;  /* 0x0000000a0b00720c */ /* 0x000fe40003f64070 */
[----:B------:R-:W4:Y:S01]  /*f000*/  LDL.LU R21, [R1+0x574] ;  /* 0x0005740001157983 */ /* 0x000f220000300800 */
[----:B0-----:R-:W-:-:S04]  /*f010*/  IMAD.MOV.U32 R8, RZ, RZ, R2 ;  /* 0x000000ffff087224 */ /* 0x001fc800078e0002 */
[----:B------:R-:W-:Y:S01]  /*f020*/  @!P5 IMAD.MOV R8, RZ, RZ, -R8 ;  /* 0x000000ffff08d224 */ /* 0x000fe200078e0a08 */
[----:B-----5:R-:W-:Y:S02]  /*f030*/  IABS R9, R20 ;  /* 0x0000001400097213 */ /* 0x020fe40000000000 */
[----:B------:R-:W-:Y:S02]  /*f040*/  ISETP.GT.U32.AND P0, PT, R11, R4, PT ;  /* 0x000000040b00720c */ /* 0x000fe40003f04070 */
[----:B------:R-:W-:Y:S01]  /*f050*/  ISETP.GE.AND P2, PT, R20, RZ, PT ;  /* 0x000000ff1400720c */ /* 0x000fe20003f46270 */
[----:B------:R4:W-:Y:S01]  /*f060*/  STL [R1+0x70], R8 ;  /* 0x0000700801007387 */ /* 0x0009e20000100800 */
[----:B------:R-:W-:Y:S02]  /*f070*/  IABS R5, R19 ;  /* 0x0000001300057213 */ /* 0x000fe40000000000 */
[----:B------:R-:W-:Y:S01]  /*f080*/  ISETP.GE.AND P1, PT, R19, RZ, PT ;  /* 0x000000ff1300720c */ /* 0x000fe20003f26270 */
[----:B------:R-:W5:Y:S04]  /*f090*/  LDL.LU R20, [R1+0x578] ;  /* 0x0005780001147983 */ /* 0x000f680000300800 */
[----:B------:R-:W5:Y:S01]  /*f0a0*/  LDL.LU R19, [R1+0x57c] ;  /* 0x00057c0001137983 */ /* 0x000f620000300800 */
[----:B------:R-:W-:-:S02]  /*f0b0*/  @!P3 IMAD.IADD R10, R10, 0x1, -R11 ;  /* 0x000000010a0ab824 */ /* 0x000fc400078e0a0b */
[----:B------:R-:W-:-:S03]  /*f0c0*/  IMAD.HI.U32 R7, R0, R9, RZ ;  /* 0x0000000900077227 */ /* 0x000fc600078e00ff */
[----:B------:R-:W-:Y:S01]  /*f0d0*/  ISETP.GT.U32.AND P5, PT, R11, R10, PT ;  /* 0x0000000a0b00720c */ /* 0x000fe20003fa4070 */
[----:B------:R-:W-:-:S04]  /*f0e0*/  IMAD.HI.U32 R6, R0, R5, RZ ;  /* 0x0000000500067227 */ /* 0x000fc800078e00ff */
[----:B------:R-:W-:Y:S02]  /*f0f0*/  IMAD.MOV R7, RZ, RZ, -R7 ;  /* 0x000000ffff077224 */ /* 0x000fe400078e0a07 */
[----:B------:R-:W-:Y:S02]  /*f100*/  @!P0 IMAD.IADD R4, R4, 0x1, -R11 ;  /* 0x0000000104048824 */ /* 0x000fe400078e0a0b */
[----:B------:R-:W-:Y:S02]  /*f110*/  IMAD.MOV R6, RZ, RZ, -R6 ;  /* 0x000000ffff067224 */ /* 0x000fe400078e0a06 */
[C---:B------:R-:W-:Y:S02]  /*f120*/  IMAD R9, R11.reuse, R7, R9 ;  /* 0x000000070b097224 */ /* 0x040fe400078e0209 */
[----:B------:R-:W-:Y:S02]  /*f130*/  IMAD.MOV.U32 R14, RZ, RZ, R4 ;  /* 0x000000ffff0e7224 */ /* 0x000fe400078e0004 */
[----:B------:R-:W-:-:S02]  /*f140*/  IMAD R5, R11, R6, R5 ;  /* 0x000000060b057224 */ /* 0x000fc400078e0205 */
[----:B------:R-:W-:Y:S01]  /*f150*/  @!P6 IMAD.MOV R14, RZ, RZ, -R14 ;  /* 0x000000ffff0ee224 */ /* 0x000fe200078e0a0e */
[C---:B------:R-:W-:Y:S01]  /*f160*/  ISETP.GT.U32.AND P6, PT, R11.reuse, R9, PT ;  /* 0x000000090b00720c */ /* 0x040fe20003fc4070 */
[----:B------:R-:W-:Y:S01]  /*f170*/  @!P5 IMAD.IADD R10, R10, 0x1, -R11 ;  /* 0x000000010a0ad824 */ /* 0x000fe200078e0a0b */
[----:B------:R-:W-:-:S03]  /*f180*/  ISETP.GT.U32.AND P5, PT, R11, R5, PT ;  /* 0x000000050b00720c */ /* 0x000fc60003fa4070 */
[----:B------:R-:W-:-:S04]  /*f190*/  IMAD.MOV.U32 R15, RZ, RZ, R10 ;  /* 0x000000ffff0f7224 */ /* 0x000fc800078e000a */
[----:B------:R-:W-:Y:S01]  /*f1a0*/  @!P4 IMAD.MOV R15, RZ, RZ, -R15 ;  /* 0x000000ffff0fc224 */ /* 0x000fe200078e0a0f */
[----:B------:R0:W-:Y:S03]  /*f1b0*/  STL [R1+0x68], R14 ;  /* 0x0000680e01007387 */ /* 0x0001e60000100800 */
[--C-:B------:R-:W-:Y:S01]  /*f1c0*/  @!P6 IMAD.IADD R9, R9, 0x1, -R11.reuse ;  /* 0x000000010909e824 */ /* 0x100fe200078e0a0b */
[----:B--2---:R-:W-:Y:S01]  /*f1d0*/  ISETP.GE.AND P0, PT, R18, RZ, PT ;  /* 0x000000ff1200720c */ /* 0x004fe20003f06270 */
[----:B------:R1:W-:Y:S01]  /*f1e0*/  STL [R1+0x60], R15 ;  /* 0x0000600f01007387 */ /* 0x0003e20000100800 */
[----:B------:R-:W-:Y:S01]  /*f1f0*/  IABS R2, R18 ;  /* 0x0000001200027213 */ /* 0x000fe20000000000 */
[----:B------:R-:W-:Y:S01]  /*f200*/  @!P5 IMAD.IADD R5, R5, 0x1, -R11 ;  /* 0x000000010505d824 */ /* 0x000fe200078e0a0b */
[C---:B------:R-:W-:Y:S01]  /*f210*/  ISETP.GT.U32.AND P5, PT, R11.reuse, R9, PT ;  /* 0x000000090b00720c */ /* 0x040fe20003fa4070 */
[----:B------:R-:W2:Y:S03]  /*f220*/  LDL.LU R18, [R1+0x580] ;  /* 0x0005800001127983 */ /* 0x000ea60000300800 */
[----:B------:R-:W-:-:S09]  /*f230*/  ISETP.GT.U32.AND P4, PT, R11, R5, PT ;  /* 0x000000050b00720c */ /* 0x000fd20003f84070 */
[----:B------:R-:W-:-:S04]  /*f240*/  @!P5 IMAD.IADD R9, R9, 0x1, -R11 ;  /* 0x000000010909d824 */ /* 0x000fc800078e0a0b */
[----:B------:R-:W-:Y:S02]  /*f250*/  IMAD.MOV.U32 R24, RZ, RZ, R9 ;  /* 0x000000ffff187224 */ /* 0x000fe400078e0009 */
[----:B------:R-:W-:Y:S02]  /*f260*/  @!P4 IMAD.IADD R5, R5, 0x1, -R11 ;  /* 0x000000010505c824 */ /* 0x000fe400078e0a0b */
[----:B------:R-:W-:Y:S02]  /*f270*/  @!P2 IMAD.MOV R24, RZ, RZ, -R24 ;  /* 0x000000ffff18a224 */ /* 0x000fe400078e0a18 */
[----:B------:R-:W-:Y:S01]  /*f280*/  @!P1 IMAD.MOV R5, RZ, RZ, -R5 ;  /* 0x000000ffff059224 */ /* 0x000fe200078e0a05 */
[----:B---3--:R-:W-:-:S05]  /*f290*/  IABS R13, R29 ;  /* 0x0000001d000d7213 */ /* 0x008fca0000000000 */
[----:B------:R-:W-:-:S04]  /*f2a0*/  IMAD.HI.U32 R4, R0, R13, RZ ;  /* 0x0000000d00047227 */ /* 0x000fc800078e00ff */
[----:B------:R-:W-:Y:S01]  /*f2b0*/  IMAD.MOV R4, RZ, RZ, -R4 ;  /* 0x000000ffff047224 */ /* 0x000fe200078e0a04 */
[----:B------:R-:W-:Y:S01]  /*f2c0*/  ISETP.GE.AND P3, PT, R29, RZ, PT ;  /* 0x000000ff1d00720c */ /* 0x000fe20003f66270 */
[----:B------:R-:W-:Y:S02]  /*f2d0*/  IMAD.MOV.U32 R29, RZ, RZ, R25 ;  /* 0x000000ffff1d7224 */ /* 0x000fe400078e0019 */
[C---:B------:R-:W-:Y:S01]  /*f2e0*/  IMAD R13, R11.reuse, R4, R13 ;  /* 0x000000040b0d7224 */ /* 0x040fe200078e020d */
[----:B------:R-:W3:Y:S04]  /*f2f0*/  LDL.LU R25, [R1+0x584] ;  /* 0x0005840001197983 */ /* 0x000ee80000300800 */
[----:B------:R-:W-:Y:S01]  /*f300*/  ISETP.GT.U32.AND P5, PT, R11, R13, PT ;  /* 0x0000000d0b00720c */ /* 0x000fe20003fa4070 */
[----:B------:R-:W-:Y:S01]  /*f310*/  STL [R1+0x5c], R24 ;  /* 0x00005c1801007387 */ /* 0x000fe20000100800 */
[----:B----4-:R-:W-:-:S03]  /*f320*/  IABS R8, R17 ;  /* 0x0000001100087213 */ /* 0x010fc60000000000 */
[----:B------:R4:W-:Y:S08]  /*f330*/  STL [R1+0x54], R5 ;  /* 0x0000540501007387 */ /* 0x0009f00000100800 */
[----:B------:R-:W-:Y:S01]  /*f340*/  @!P5 IMAD.IADD R13, R13, 0x1, -R11 ;  /* 0x000000010d0dd824 */ /* 0x000fe200078e0a0b */
[----:B------:R-:W-:Y:S01]  /*f350*/  ISETP.GE.AND P5, PT, R17, RZ, PT ;  /* 0x000000ff1100720c */ /* 0x000fe20003fa6270 */
[----:B------:R-:W-:-:S02]  /*f360*/  IMAD.MOV.U32 R17, RZ, RZ, R29 ;  /* 0x000000ffff117224 */ /* 0x000fc400078e001d */
[----:B------:R-:W-:Y:S02]  /*f370*/  IMAD.MOV.U32 R29, RZ, RZ, R26 ;  /* 0x000000ffff1d7224 */ /* 0x000fe400078e001a */
[----:B------:R-:W3:Y:S01]  /*f380*/  LDL.LU R26, [R1+0x588] ;  /* 0x00058800011a7983 */ /* 0x000ee20000300800 */
[----:B------:R-:W-:-:S04]  /*f390*/  IMAD.HI.U32 R12, R0, R2, RZ ;  /* 0x00000002000c7227 */ /* 0x000fc800078e00ff */
[----:B------:R-:W-:-:S04]  /*f3a0*/  IMAD.MOV R12, RZ, RZ, -R12 ;  /* 0x000000ffff0c7224 */ /* 0x000fc800078e0a0c */
[----:B------:R-:W-:-:S05]  /*f3b0*/  IMAD R2, R11, R12, R2 ;  /* 0x0000000c0b027224 */ /* 0x000fca00078e0202 */
[----:B------:R-:W-:Y:S02]  /*f3c0*/  ISETP.GT.U32.AND P6, PT, R11, R2, PT ;  /* 0x000000020b00720c */ /* 0x000fe40003fc4070 */
[----:B------:R-:W-:-:S05]  /*f3d0*/  IABS R7, R23 ;  /* 0x0000001700077213 */ /* 0x000fca0000000000 */
[----:B------:R-:W-:-:S06]  /*f3e0*/  IMAD.HI.U32 R12, R0, R7, RZ ;  /* 0x00000007000c7227 */ /* 0x000fcc00078e00ff */
[----:B------:R-:W-:Y:S01]  /*f3f0*/  @!P6 IMAD.IADD R2, R2, 0x1, -R11 ;  /* 0x000000010202e824 */ /* 0x000fe200078e0a0b */
[----:B------:R-:W-:Y:S01]  /*f400*/  IABS R6, R22 ;  /* 0x0000001600067213 */ /* 0x000fe20000000000 */
[----:B------:R-:W-:-:S03]  /*f410*/  IMAD.MOV R12, RZ, RZ, -R12 ;  /* 0x000000ffff0c7224 */ /* 0x000fc600078e0a0c */
[----:B------:R-:W-:Y:S01]  /*f420*/  ISETP.GT.U32.AND P6, PT, R11, R2, PT ;  /* 0x000000020b00720c */ /* 0x000fe20003fc4070 */
[----:B------:R-:W-:-:S04]  /*f430*/  IMAD.HI.U32 R4, R0, R6, RZ ;  /* 0x0000000600047227 */ /* 0x000fc800078e00ff */
[----:B------:R-:W-:Y:S02]  /*f440*/  IMAD.MOV R4, RZ, RZ, -R4 ;  /* 0x000000ffff047224 */ /* 0x000fe400078e0a04 */
[C---:B------:R-:W-:Y:S02]  /*f450*/  IMAD R7, R11.reuse, R12, R7 ;  /* 0x0000000c0b077224 */ /* 0x040fe400078e0207 */
[C---:B------:R-:W-:Y:S02]  /*f460*/  IMAD R6, R11.reuse, R4, R6 ;  /* 0x000000040b067224 */ /* 0x040fe400078e0206 */
[----:B0-----:R-:W-:Y:S01]  /*f470*/  IMAD.HI.U32 R14, R0, R8, RZ ;  /* 0x00000008000e7227 */ /* 0x001fe200078e00ff */
[----:B------:R-:W-:-:S03]  /*f480*/  ISETP.GT.U32.AND P4, PT, R11, R7, PT ;  /* 0x000000070b00720c */ /* 0x000fc60003f84070 */
[----:B------:R-:W-:Y:S01]  /*f490*/  @!P6 IMAD.IADD R2, R2, 0x1, -R11 ;  /* 0x000000010202e824 */ /* 0x000fe200078e0a0b */
[----:B------:R-:W-:Y:S01]  /*f4a0*/  ISETP.GT.U32.AND P6, PT, R11, R6, PT ;  /* 0x000000060b00720c */ /* 0x000fe20003fc4070 */
[----:B------:R-:W-:-:S04]  /*f4b0*/  IMAD.MOV R14, RZ, RZ, -R14 ;  /* 0x000000ffff0e7224 */ /* 0x000fc800078e0a0e */
[----:B------:R-:W-:-:S04]  /*f4c0*/  IMAD R8, R11, R14, R8 ;  /* 0x0000000e0b087224 */ /* 0x000fc800078e0208 */
[----:B------:R-:W-:Y:S01]  /*f4d0*/  @!P4 IMAD.IADD R7, R7, 0x1, -R11 ;  /* 0x000000010707c824 */ /* 0x000fe200078e0a0b */
[----:B------:R-:W-:-:S03]  /*f4e0*/  ISETP.GT.U32.AND P2, PT, R11, R8, PT ;  /* 0x000000080b00720c */ /* 0x000fc60003f44070 */
[----:B------:R-:W-:Y:S01]  /*f4f0*/  @!P6 IMAD.IADD R6, R6, 0x1, -R11 ;  /* 0x000000010606e824 */ /* 0x000fe200078e0a0b */
[----:B------:R-:W-:Y:S02]  /*f500*/  ISETP.GT.U32.AND P6, PT, R11, R7, PT ;  /* 0x000000070b00720c */ /* 0x000fe40003fc4070 */
[----:B-----5:R-:W-:-:S05]  /*f510*/  IABS R10, R19 ;  /* 0x00000013000a7213 */ /* 0x020fca0000000000 */
[----:B------:R-:W-:-:S04]  /*f520*/  IMAD.HI.U32 R9, R0, R10, RZ ;  /* 0x0000000a00097227 */ /* 0x000fc800078e00ff */
[----:B------:R-:W-:Y:S02]  /*f530*/  IMAD.MOV R9, RZ, RZ, -R9 ;  /* 0x000000ffff097224 */ /* 0x000fe400078e0a09 */
[--C-:B------:R-:W-:Y:S02]  /*f540*/  @!P2 IMAD.IADD R8, R8, 0x1, -R11.reuse ;  /* 0x000000010808a824 */ /* 0x100fe400078e0a0b */
[C---:B------:R-:W-:Y:S01]  /*f550*/  IMAD R10, R11.reuse, R9, R10 ;  /* 0x000000090b0a7224 */ /* 0x040fe200078e020a */
[----:B------:R-:W-:Y:S01]  /*f560*/  ISETP.GT.U32.AND P1, PT, R11, R6, PT ;  /* 0x000000060b00720c */ /* 0x000fe20003f24070 */
[----:B------:R-:W-:Y:S01]  /*f570*/  @!P6 IMAD.IADD R7, R7, 0x1, -R11 ;  /* 0x000000010707e824 */ /* 0x000fe200078e0a0b */
[C---:B------:R-:W-:Y:S02]  /*f580*/  ISETP.GT.U32.AND P4, PT, R11.reuse, R8, PT ;  /* 0x000000080b00720c */ /* 0x040fe40003f84070 */
[----:B------:R-:W-:Y:S02]  /*f590*/  ISETP.GT.U32.AND P6, PT, R11, R10, PT ;  /* 0x0000000a0b00720c */ /* 0x000fe40003fc4070 */
[----:B------:R-:W-:-:S02]  /*f5a0*/  IABS R12, R21 ;  /* 0x00000015000c7213 */ /* 0x000fc40000000000 */
[----:B------:R-:W-:-:S03]  /*f5b0*/  ISETP.GT.U32.AND P2, PT, R11, R13, PT ;  /* 0x0000000d0b00720c */ /* 0x000fc60003f44070 */
[----:B-1----:R-:W-:Y:S01]  /*f5c0*/  IMAD.HI.U32 R15, R0, R12, RZ ;  /* 0x0000000c000f7227 */ /* 0x002fe200078e00ff */
[----:B------:R-:W-:-:S03]  /*f5d0*/  IABS R4, R20 ;  /* 0x0000001400047213 */ /* 0x000fc60000000000 */
[----:B------:R-:W-:Y:S02]  /*f5e0*/  IMAD.MOV R15, RZ, RZ, -R15 ;  /* 0x000000ffff0f7224 */ /* 0x000fe400078e0a0f */
[--C-:B------:R-:W-:Y:S01]  /*f5f0*/  @!P4 IMAD.IADD R8, R8, 0x1, -R11.reuse ;  /* 0x000000010808c824 */ /* 0x100fe200078e0a0b */
[----:B------:R-:W-:Y:S01]  /*f600*/  ISETP.GE.AND P4, PT, R23, RZ, PT ;  /* 0x000000ff1700720c */ /* 0x000fe20003f86270 */
[--C-:B------:R-:W-:Y:S01]  /*f610*/  @!P1 IMAD.IADD R6, R6, 0x1, -R11.reuse ;  /* 0x0000000106069824 */ /* 0x100fe200078e0a0b */
[----:B------:R-:W-:Y:S01]  /*f620*/  ISETP.GE.AND P1, PT, R22, RZ, PT ;  /* 0x000000ff1600720c */ /* 0x000fe20003f26270 */
[----:B------:R-:W-:Y:S02]  /*f630*/  @!P6 IMAD.IADD R10, R10, 0x1, -R11 ;  /* 0x000000010a0ae824 */ /* 0x000fe400078e0a0b */
[----:B------:R-:W-:Y:S02]  /*f640*/  IMAD R12, R11, R15, R12 ;  /* 0x0000000f0b0c7224 */ /* 0x000fe400078e020c */
[----:B----4-:R-:W-:-:S02]  /*f650*/  IMAD.MOV.U32 R5, RZ, RZ, R2 ;  /* 0x000000ffff057224 */ /* 0x010fc400078e0002 */
[----:B------:R-:W-:Y:S01]  /*f660*/  IMAD.HI.U32 R14, R0, R4, RZ ;  /* 0x00000004000e7227 */ /* 0x000fe200078e00ff */
[----:B--2---:R-:W-:-:S03]  /*f670*/  IABS R2, R18 ;  /* 0x0000001200027213 */ /* 0x004fc60000000000 */
[----:B------:R-:W-:Y:S01]  /*f680*/  @!P5 IMAD.MOV R8, RZ, RZ, -R8 ;  /* 0x000000ffff08d224 */ /* 0x000fe200078e0a08 */
[C---:B------:R-:W-:Y:S01]  /*f690*/  ISETP.GT.U32.AND P5, PT, R11.reuse, R10, PT ;  /* 0x0000000a0b00720c */ /* 0x040fe20003fa4070 */
[----:B------:R-:W-:Y:S01]  /*f6a0*/  @!P0 IMAD.MOV R5, RZ, RZ, -R5 ;  /* 0x000000ffff058224 */ /* 0x000fe200078e0a05 */
[----:B------:R-:W-:Y:S01]  /*f6b0*/  ISETP.GT.U32.AND P0, PT, R11, R12, PT ;  /* 0x0000000c0b00720c */ /* 0x000fe20003f04070 */
[----:B------:R-:W-:Y:S02]  /*f6c0*/  IMAD.MOV R14, RZ, RZ, -R14 ;  /* 0x000000ffff0e7224 */ /* 0x000fe400078e0a0e */
[----:B------:R-:W-:Y:S02]  /*f6d0*/  @!P2 IMAD.IADD R13, R13, 0x1, -R11 ;  /* 0x000000010d0da824 */ /* 0x000fe400078e0a0b */
[----:B------:R-:W-:Y:S02]  /*f6e0*/  IMAD R4, R11, R14, R4 ;  /* 0x0000000e0b047224 */ /* 0x000fe400078e0204 */
[----:B------:R-:W-:-:S04]  /*f6f0*/  IMAD.HI.U32 R14, R0, R2, RZ ;  /* 0x00000002000e7227 */ /* 0x000fc800078e00ff */
[----:B------:R-:W-:Y:S02]  /*f700*/  @!P3 IMAD.MOV R13, RZ, RZ, -R13 ;  /* 0x000000ffff0db224 */ /* 0x000fe400078e0a0d */
[----:B------:R-:W-:Y:S01]  /*f710*/  @!P4 IMAD.MOV R7, RZ, RZ, -R7 ;  /* 0x000000ffff07c224 */ /* 0x000fe200078e0a07 */
[----:B------:R-:W-:Y:S01]  /*f720*/  STL [R1+0x4c], R5 ;  /* 0x00004c0501007387 */ /* 0x000fe20000100800 */
[----:B------:R-:W-:Y:S02]  /*f730*/  @!P1 IMAD.MOV R6, RZ, RZ, -R6 ;  /* 0x000000ffff069224 */ /* 0x000fe400078e0a06 */
[----:B------:R-:W-:Y:S01]  /*f740*/  IMAD.MOV R14, RZ, RZ, -R14 ;  /* 0x000000ffff0e7224 */ /* 0x000fe200078e0a0e */
[----:B------:R-:W-:Y:S01]  /*f750*/  STL [R1+0x48], R13 ;  /* 0x0000480d01007387 */ /* 0x000fe20000100800 */
[----:B------:R-:W-:-:S03]  /*f760*/  @!P5 IMAD.IADD R10, R10, 0x1, -R11 ;  /* 0x000000010a0ad824 */ /* 0x000fc600078e0a0b */
[----:B------:R-:W-:Y:S01]  /*f770*/  STL [R1+0x44], R8 ;  /* 0x0000440801007387 */ /* 0x000fe20000100800 */
[----:B------:R-:W-:Y:S01]  /*f780*/  @!P0 IMAD.IADD R12, R12, 0x1, -R11 ;  /* 0x000000010c0c8824 */ /* 0x000fe200078e0a0b */
[----:B------:R-:W-:Y:S01]  /*f790*/  ISETP.GE.AND P0, PT, R21, RZ, PT ;  /* 0x000000ff1500720c */ /* 0x000fe20003f06270 */
[C---:B------:R-:W-:Y:S01]  /*f7a0*/  IMAD R2, R11.reuse, R14, R2 ;  /* 0x0000000e0b027224 */ /* 0x040fe200078e0202 */
[----:B------:R0:W-:Y:S04]  /*f7b0*/  STL [R1+0x40], R7 ;  /* 0x0000400701007387 */ /* 0x0001e80000100800 */
[----:B------:R-:W-:Y:S01]  /*f7c0*/  STL [R1+0x3c], R6 ;  /* 0x00003c0601007387 */ /* 0x000fe20000100800 */
[C---:B------:R-:W-:Y:S02]  /*f7d0*/  ISETP.GT.U32.AND P4, PT, R11.reuse, R2, PT ;  /* 0x000000020b00720c */ /* 0x040fe40003f84070 */
[----:B------:R-:W-:-:S11]  /*f7e0*/  ISETP.GT.U32.AND P2, PT, R11, R4, PT ;  /* 0x000000040b00720c */ /* 0x000fd60003f44070 */
[--C-:B------:R-:W-:Y:S01]  /*f7f0*/  @!P4 IMAD.IADD R2, R2, 0x1, -R11.reuse ;  /* 0x000000010202c824 */ /* 0x100fe200078e0a0b */
[----:B------:R-:W-:Y:S01]  /*f800*/  ISETP.GT.U32.AND P3, PT, R11, R12, PT ;  /* 0x0000000c0b00720c */ /* 0x000fe20003f64070 */
[----:B------:R-:W-:-:S05]  /*f810*/  @!P2 IMAD.IADD R4, R4, 0x1, -R11 ;  /* 0x000000010404a824 */ /* 0x000fca00078e0a0b */
[----:B------:R-:W-:-:S07]  /*f820*/  ISETP.GT.U32.AND P6, PT, R11, R4, PT ;  /* 0x000000040b00720c */ /* 0x000fce0003fc4070 */
[--C-:B------:R-:W-:Y:S01]  /*f830*/  @!P3 IMAD.IADD R12, R12, 0x1, -R11.reuse ;  /* 0x000000010c0cb824 */ /* 0x100fe200078e0a0b */
[----:B------:R-:W-:Y:S02]  /*f840*/  ISETP.GE.AND P2, PT, R20, RZ, PT ;  /* 0x000000ff1400720c */ /* 0x000fe40003f46270 */
[----:B------:R-:W-:Y:S01]  /*f850*/  ISETP.GE.AND P1, PT, R19, RZ, PT ;  /* 0x000000ff1300720c */ /* 0x000fe20003f26270 */
[----:B------:R-:W-:Y:S02]  /*f860*/  @!P0 IMAD.MOV R12, RZ, RZ, -R12 ;  /* 0x000000ffff0c8224 */ /* 0x000fe400078e0a0c */
[----:B------:R-:W-:Y:S01]  /*f870*/  @!P6 IMAD.IADD R4, R4, 0x1, -R11 ;  /* 0x000000010404e824 */ /* 0x000fe200078e0a0b */
[----:B------:R-:W-:Y:S02]  /*f880*/  ISETP.GE.AND P6, PT, R18, RZ, PT ;  /* 0x000000ff1200720c */ /* 0x000fe40003fc6270 */
[----:B0-----:R-:W-:-:S07]  /*f890*/  IABS R7, R17 ;  /* 0x0000001100077213 */ /* 0x001fce0000000000 */
[----:B------:R-:W-:Y:S01]  /*f8a0*/  @!P1 IMAD.MOV R10, RZ, RZ, -R10 ;  /* 0x000000ffff0a9224 */ /* 0x000fe200078e0a0a */
[----:B---3--:R-:W-:Y:S02]  /*f8b0*/  IABS R9, R25 ;  /* 0x0000001900097213 */ /* 0x008fe40000000000 */
[----:B------:R-:W-:Y:S02]  /*f8c0*/  ISETP.GE.AND P5, PT, R25, RZ, PT ;  /* 0x000000ff1900720c */ /* 0x000fe40003fa6270 */
[----:B------:R-:W2:Y:S04]  /*f8d0*/  LDL.LU R25, [R1+0x59c] ;  /* 0x00059c0001197983 */ /* 0x000ea80000300800 */
[----:B------:R-:W3:Y:S01]  /*f8e0*/  LDL.LU R21, [R1+0x5a0] ;  /* 0x0005a00001157983 */ /* 0x000ee20000300800 */
[----:B------:R-:W-:Y:S01]  /*f8f0*/  IMAD.HI.U32 R5, R0, R9, RZ ;  /* 0x0000000900057227 */ /* 0x000fe200078e00ff */
[----:B------:R-:W-:-:S02]  /*f900*/  IABS R8, R26 ;  /* 0x0000001a00087213 */ /* 0x000fc40000000000 */
[----:B------:R-:W-:Y:S02]  /*f910*/  ISETP.GE.AND P4, PT, R26, RZ, PT ;  /* 0x000000ff1a00720c */ /* 0x000fe40003f86270 */
[----:B------:R-:W4:Y:S01]  /*f920*/  LDL.LU R26, [R1+0x5a4] ;  /* 0x0005a400011a7983 */ /* 0x000f220000300800 */
[----:B------:R-:W-:-:S04]  /*f930*/  IMAD.MOV R5, RZ, RZ, -R5 ;  /* 0x000000ffff057224 */ /* 0x000fc800078e0a05 */
[----:B------:R-:W-:-:S05]  /*f940*/  IMAD R9, R11, R5, R9 ;  /* 0x000000050b097224 */ /* 0x000fca00078e0209 */
[----:B------:R-:W-:Y:S01]  /*f950*/  ISETP.GT.U32.AND P3, PT, R11, R9, PT ;  /* 0x000000090b00720c */ /* 0x000fe20003f64070 */
[----:B------:R-:W-:Y:S01]  /*f960*/  IMAD.HI.U32 R5, R0, R8, RZ ;  /* 0x0000000800057227 */ /* 0x000fe200078e00ff */
[----:B------:R0:W-:Y:S03]  /*f970*/  STL [R1+0x38], R12 ;  /* 0x0000380c01007387 */ /* 0x0001e60000100800 */
[----:B------:R-:W-:-:S08]  /*f980*/  IMAD.MOV R5, RZ, RZ, -R5 ;  /* 0x000000ffff057224 */ /* 0x000fd000078e0a05 */
[----:B------:R-:W-:Y:S01]  /*f990*/  @!P3 IMAD.IADD R9, R9, 0x1, -R11 ;  /* 0x000000010909b824 */ /* 0x000fe200078e0a0b */
[C---:B------:R-:W-:Y:S01]  /*f9a0*/  ISETP.GT.U32.AND P3, PT, R11.reuse, R2, PT ;  /* 0x000000020b00720c */ /* 0x040fe20003f64070 */
[----:B0-----:R-:W-:Y:S02]  /*f9b0*/  IMAD.MOV.U32 R12, RZ, RZ, R4 ;  /* 0x000000ffff0c7224 */ /* 0x001fe400078e0004 */
[----:B------:R-:W-:Y:S02]  /*f9c0*/  IMAD R8, R11, R5, R8 ;  /* 0x000000050b087224 */ /* 0x000fe400078e0208 */
[----:B------:R-:W-:-:S03]  /*f9d0*/  @!P2 IMAD.MOV R12, RZ, RZ, -R12 ;  /* 0x000000ffff0ca224 */ /* 0x000fc600078e0a0c */
[----:B------:R-:W-:Y:S02]  /*f9e0*/  ISETP.GT.U32.AND P2, PT, R11, R8, PT ;  /* 0x000000080b00720c */ /* 0x000fe40003f44070 */
[----:B------:R-:W-:Y:S03]  /*f9f0*/  STL [R1+0x34], R12 ;  /* 0x0000340c01007387 */ /* 0x000fe60000100800 */
[----:B------:R-:W-:Y:S01]  /*fa00*/  @!P3 IMAD.IADD R2, R2, 0x1, -R11 ;  /* 0x000000010202b824 */ /* 0x000fe200078e0a0b */
[----:B------:R0:W-:Y:S01]  /*fa10*/  STL [R1+0x30], R10 ;  /* 0x0000300a01007387 */ /* 0x0001e20000100800 */
[----:B------:R-:W-:-:S04]  /*fa20*/  IMAD.HI.U32 R5, R0, R7, RZ ;  /* 0x0000000700057227 */ /* 0x000fc800078e00ff */
[----:B------:R-:W-:Y:S02]  /*fa30*/  IMAD.MOV R5, RZ, RZ, -R5 ;  /* 0x000000ffff057224 */ /* 0x000fe400078e0a05 */
[----:B0-----:R-:W-:-:S04]  /*fa40*/  IMAD.MOV.U32 R10, RZ, RZ, R2 ;  /* 0x000000ffff0a7224 */ /* 0x001fc800078e0002 */
[----:B------:R-:W-:Y:S02]  /*fa50*/  @!P6 IMAD.MOV R10, RZ, RZ, -R10 ;  /* 0x000000ffff0ae224 */ /* 0x000fe400078e0a0a */
[C---:B------:R-:W-:Y:S01]  /*fa60*/  IMAD R7, R11.reuse, R5, R7 ;  /* 0x000000050b077224 */ /* 0x040fe200078e0207 */
[----:B------:R-:W-:Y:S01]  /*fa70*/  IABS R5, R28 ;  /* 0x0000001c00057213 */ /* 0x000fe20000000000 */
[----:B------:R-:W-:Y:S01]  /*fa80*/  @!P2 IMAD.IADD R8, R8, 0x1, -R11 ;  /* 0x000000010808a824 */ /* 0x000fe200078e0a0b */
[----:B------:R-:W-:Y:S01]  /*fa90*/  ISETP.GE.AND P2, PT, R28, RZ, PT ;  /* 0x000000ff1c00720c */ /* 0x000fe20003f46270 */
[----:B------:R0:W-:Y:S04]  /*faa0*/  STL [R1+0x2c], R10 ;  /* 0x00002c0a01007387 */ /* 0x0001e80000100800 */
[----:B------:R-:W5:Y:S01]  /*fab0*/  LDL.LU R28, [R1+0x5a8] ;  /* 0x0005a800011c7983 */ /* 0x000f620000300800 */
[----:B------:R-:W-:-:S02]  /*fac0*/  ISETP.GT.U32.AND P0, PT, R11, R9, PT ;  /* 0x000000090b00720c */ /* 0x000fc40003f04070 */
[----:B------:R-:W-:Y:S02]  /*fad0*/  IABS R6, R29 ;  /* 0x0000001d00067213 */ /* 0x000fe40000000000 */
[----:B------:R-:W-:-:S03]  /*fae0*/  ISETP.GT.U32.AND P6, PT, R11, R8, PT ;  /* 0x000000080b00720c */ /* 0x000fc60003fc4070 */
[----:B------:R-:W-:-:S06]  /*faf0*/  IMAD.HI.U32 R4, R0, R6, RZ ;  /* 0x0000000600047227 */ /* 0x000fcc00078e00ff */
[----:B------:R-:W-:Y:S02]  /*fb00*/  @!P0 IMAD.IADD R9, R9, 0x1, -R11 ;  /* 0x0000000109098824 */ /* 0x000fe400078e0a0b */
[----:B------:R-:W-:Y:S02]  /*fb10*/  IMAD.MOV R4, RZ, RZ, -R4 ;  /* 0x000000ffff047224 */ /* 0x000fe400078e0a04 */
[----:B------:R-:W-:Y:S02]  /*fb20*/  IMAD.MOV.U32 R12, RZ, RZ, R9 ;  /* 0x000000ffff0c7224 */ /* 0x000fe400078e0009 */
[C---:B------:R-:W-:Y:S02]  /*fb30*/  IMAD R6, R11.reuse, R4, R6 ;  /* 0x000000040b067224 */ /* 0x040fe400078e0206 */
[----:B------:R-:W-:Y:S01]  /*fb40*/  @!P5 IMAD.MOV R12, RZ, RZ, -R12 ;  /* 0x000000ffff0cd224 */ /* 0x000fe200078e0a0c */
[C---:B------:R-:W-:Y:S01]  /*fb50*/  ISETP.GT.U32.AND P5, PT, R11.reuse, R7, PT ;  /* 0x000000070b00720c */ /* 0x040fe20003fa4070 */
[----:B------:R-:W-:Y:S01]  /*fb60*/  @!P6 IMAD.IADD R8, R8, 0x1, -R11 ;  /* 0x000000010808e824 */ /* 0x000fe200078e0a0b */
[----:B------:R-:W-:-:S02]  /*fb70*/  ISETP.GT.U32.AND P6, PT, R11, R6, PT ;  /* 0x000000060b00720c */ /* 0x000fc40003fc4070 */
[----:B------:R-:W-:Y:S02]  /*fb80*/  IABS R2, R27 ;  /* 0x0000001b00027213 */ /* 0x000fe40000000000 */
[----:B------:R-:W-:Y:S02]  /*fb90*/  ISETP.GE.AND P0, PT, R27, RZ, PT ;  /* 0x000000ff1b00720c */ /* 0x000fe40003f06270 */
[----:B------:R-:W5:Y:S01]  /*fba0*/  LDL.LU R27, [R1+0x5b0] ;  /* 0x0005b000011b7983 */ /* 0x000f620000300800 */
[----:B0-----:R-:W-:-:S04]  /*fbb0*/  IMAD.HI.U32 R10, R0, R2, RZ ;  /* 0x00000002000a7227 */ /* 0x001fc800078e00ff */
[--C-:B------:R-:W-:Y:S02]  /*fbc0*/  @!P5 IMAD.IADD R7, R7, 0x1, -R11.reuse ;  /* 0x000000010707d824 */ /* 0x100fe400078e0a0b */
[----:B------:R-:W-:Y:S02]  /*fbd0*/  IMAD.MOV R10, RZ, RZ, -R10 ;  /* 0x000000ffff0a7224 */ /* 0x000fe400078e0a0a */
[----:B------:R-:W-:Y:S01]  /*fbe0*/  @!P6 IMAD.IADD R6, R6, 0x1, -R11 ;  /* 0x000000010606e824 */ /* 0x000fe200078e0a0b */
[C---:B------:R-:W-:Y:S01]  /*fbf0*/  ISETP.GT.U32.AND P6, PT, R11.reuse, R7, PT ;  /* 0x000000070b00720c */ /* 0x040fe20003fc4070 */
[----:B------:R-:W-:Y:S02]  /*fc00*/  IMAD R2, R11, R10, R2 ;  /* 0x0000000a0b027224 */ /* 0x000fe400078e0202 */
[----:B------:R-:W-:Y:S01]  /*fc10*/  IMAD.HI.U32 R9, R0, R5, RZ ;  /* 0x0000000500097227 */ /* 0x000fe200078e00ff */
[----:B------:R-:W-:Y:S01]  /*fc20*/  ISETP.GE.AND P1, PT, R17, RZ, PT ;  /* 0x000000ff1100720c */ /* 0x000fe20003f26270 */
[----:B------:R0:W-:Y:S01]  /*fc30*/  STL [R1+0x28], R12 ;  /* 0x0000280c01007387 */ /* 0x0001e20000100800 */
[----:B------:R-:W-:Y:S01]  /*fc40*/  ISETP.GT.U32.AND P5, PT, R11, R2, PT ;  /* 0x000000020b00720c */ /* 0x000fe20003fa4070 */
[----:B------:R-:W-:-:S02]  /*fc50*/  IMAD.MOV R9, RZ, RZ, -R9 ;  /* 0x000000ffff097224 */ /* 0x000fc400078e0a09 */
[----:B------:R-:W-:Y:S02]  /*fc60*/  IMAD.MOV.U32 R14, RZ, RZ, R8 ;  /* 0x000000ffff0e7224 */ /* 0x000fe400078e0008 */
[----:B------:R-:W-:Y:S02]  /*fc70*/  IMAD R5, R11, R9, R5 ;  /* 0x000000090b057224 */ /* 0x000fe400078e0205 */
[--C-:B------:R-:W-:Y:S02]  /*fc80*/  @!P6 IMAD.IADD R7, R7, 0x1, -R11.reuse ;  /* 0x000000010707e824 */ /* 0x100fe400078e0a0b */
[----:B------:R-:W-:Y:S01]  /*fc90*/  @!P4 IMAD.MOV R14, RZ, RZ, -R14 ;  /* 0x000000ffff0ec224 */ /* 0x000fe200078e0a0e */
[C---:B------:R-:W-:Y:S02]  /*fca0*/  ISETP.GT.U32.AND P6, PT, R11.reuse, R5, PT ;  /* 0x000000050b00720c */ /* 0x040fe40003fc4070 */
[----:B------:R-:W-:Y:S01]  /*fcb0*/  ISETP.GT.U32.AND P4, PT, R11, R6, PT ;  /* 0x000000060b00720c */ /* 0x000fe20003f84070 */
[----:B------:R-:W-:-:S05]  /*fcc0*/  @!P5 IMAD.IADD R2, R2, 0x1, -R11 ;  /* 0x000000010202d824 */ /* 0x000fca00078e0a0b */
[----:B------:R-:W-:Y:S02]  /*fcd0*/  ISETP.GT.U32.AND P5, PT, R11, R2, PT ;  /* 0x000000020b00720c */ /* 0x000fe40003fa4070 */
[----:B------:R-:W-:-:S03]  /*fce0*/  IABS R17, R3 ;  /* 0x0000000300117213 */ /* 0x000fc60000000000 */
[--C-:B------:R-:W-:Y:S01]  /*fcf0*/  @!P6 IMAD.IADD R5, R5, 0x1, -R11.reuse ;  /* 0x000000010505e824 */ /* 0x100fe200078e0a0b */
[----:B------:R-:W-:Y:S01]  /*fd00*/  ISETP.GE.AND P3, PT, R29, RZ, PT ;  /* 0x000000ff1d00720c */ /* 0x000fe20003f66270 */
[----:B------:R-:W-:Y:S02]  /*fd10*/  @!P4 IMAD.IADD R6, R6, 0x1, -R11 ;  /* 0x000000010606c824 */ /* 0x000fe400078e0a0b */
[----:B------:R-:W-:Y:S02]  /*fd20*/  IMAD.MOV.U32 R29, RZ, RZ, R16 ;  /* 0x000000ffff1d7224 */ /* 0x000fe400078e0010 */
[----:B------:R-:W-:-:S04]  /*fd30*/  IMAD.HI.U32 R8, R0, R17, RZ ;  /* 0x0000001100087227 */ /* 0x000fc800078e00ff */
[----:B------:R-:W-:Y:S02]  /*fd40*/  @!P5 IMAD.IADD R2, R2, 0x1, -R11 ;  /* 0x000000010202d824 */ /* 0x000fe400078e0a0b */
[----:B------:R-:W-:Y:S02]  /*fd50*/  IMAD.MOV.U32 R18, RZ, RZ, R29 ;  /* 0x000000ffff127224 */ /* 0x000fe400078e001d */
[----:B------:R-:W5:Y:S01]  /*fd60*/  LDL.LU R29, [R1+0x5b8] ;  /* 0x0005b800011d7983 */ /* 0x000f620000300800 */
[----:B------:R-:W-:-:S04]  /*fd70*/  IMAD.MOV R8, RZ, RZ, -R8 ;  /* 0x000000ffff087224 */ /* 0x000fc800078e0a08 */
[----:B------:R-:W-:Y:S02]  /*fd80*/  IMAD R17, R11, R8, R17 ;  /* 0x000000080b117224 */ /* 0x000fe400078e0211 */
[----:B------:R-:W-:Y:S01]  /*fd90*/  @!P3 IMAD.MOV R6, RZ, RZ, -R6 ;  /* 0x000000ffff06b224 */ /* 0x000fe200078e0a06 */
[----:B------:R-:W-:Y:S01]  /*fda0*/  STL [R1+0x24], R14 ;  /* 0x0000240e01007387 */ /* 0x000fe20000100800 */
[----:B------:R-:W-:Y:S01]  /*fdb0*/  @!P0 IMAD.MOV R2, RZ, RZ, -R2 ;  /* 0x000000ffff028224 */ /* 0x000fe200078e0a02 */
[----:B--2---:R-:W-:Y:S02]  /*fdc0*/  IABS R4, R25 ;  /* 0x0000001900047213 */ /* 0x004fe40000000000 */
[----:B---3--:R-:W-:-:S03]  /*fdd0*/  IABS R13, R21 ;  /* 0x00000015000d7213 */ /* 0x008fc60000000000 */
[----:B0-----:R-:W-:-:S04]  /*fde0*/  IMAD.HI.U32 R12, R0, R4, RZ ;  /* 0x00000004000c7227 */ /* 0x001fc800078e00ff */
[----:B------:R-:W-:-:S04]  /*fdf0*/  IMAD.HI.U32 R10, R0, R13, RZ ;  /* 0x0000000d000a7227 */ /* 0x000fc800078e00ff */
[----:B------:R-:W-:Y:S02]  /*fe00*/  IMAD.MOV R10, RZ, RZ, -R10 ;  /* 0x000000ffff0a7224 */ /* 0x000fe400078e0a0a */
[----:B------:R-:W-:Y:S02]  /*fe10*/  IMAD.MOV R12, RZ, RZ, -R12 ;  /* 0x000000ffff0c7224 */ /* 0x000fe400078e0a0c */
[C---:B------:R-:W-:Y:S02]  /*fe20*/  IMAD R13, R11.reuse, R10, R13 ;  /* 0x0000000a0b0d7224 */ /* 0x040fe400078e020d */
[----:B------:R-:W-:Y:S02]  /*fe30*/  IMAD R4, R11, R12, R4 ;  /* 0x0000000c0b047224 */ /* 0x000fe400078e0204 */
[----:B------:R-:W-:Y:S01]  /*fe40*/  IMAD.MOV.U32 R10, RZ, RZ, R7 ;  /* 0x000000ffff0a7224 */ /* 0x000fe200078e0007 */
[----:B----4-:R-:W-:-:S03]  /*fe50*/  IABS R15, R26 ;  /* 0x0000001a000f7213 */ /* 0x010fc60000000000 */
[----:B------:R-:W-:Y:S01]  /*fe60*/  @!P1 IMAD.MOV R10, RZ, RZ, -R10 ;  /* 0x000000ffff0a9224 */ /* 0x000fe200078e0a0a */
[----:B------:R-:W-:Y:S01]  /*fe70*/  ISETP.GT.U32.AND P1, PT, R11, R4, PT ;  /* 0x000000040b00720c */ /* 0x000fe20003f24070 */
[----:B------:R-:W-:-:S04]  /*fe80*/  IMAD.HI.U32 R9, R0, R15, RZ ;  /* 0x0000000f00097227 */ /* 0x000fc800078e00ff */
[----:B------:R-:W-:Y:S01]  /*fe90*/  IMAD.MOV R9, RZ, RZ, -R9 ;  /* 0x000000ffff097224 */ /* 0x000fe200078e0a09 */
[----:B------:R-:W-:-:S03]  /*fea0*/  ISETP.GT.U32.AND P4, PT, R11, R13, PT ;  /* 0x0000000d0b00720c */ /* 0x000fc60003f84070 */
[----:B------:R-:W-:-:S04]  /*feb0*/  IMAD R15, R11, R9, R15 ;  /* 0x000000090b0f7224 */ /* 0x000fc800078e020f */
[----:B------:R-:W-:Y:S01]  /*fec0*/  @!P1 IMAD.IADD R4, R4, 0x1, -R11 ;  /* 0x0000000104049824 */ /* 0x000fe200078e0a0b */
[C---:B------:R-:W-:Y:S02]  /*fed0*/  ISETP.GT.U32.AND P1, PT, R11.reuse, R5, PT ;  /* 0x000000050b00720c */ /* 0x040fe40003f24070 */
[----:B------:R-:W-:-:S03]  /*fee0*/  ISETP.GT.U32.AND P5, PT, R11, R15, PT ;  /* 0x0000000f0b00720c */ /* 0x000fc60003fa4070 */
[----:B------:R-:W-:Y:S01]  /*fef0*/  @!P4 IMAD.IADD R13, R13, 0x1, -R11 ;  /* 0x000000010d0dc824 */ /* 0x000fe200078e0a0b */
[----:B------:R-:W-:-:S07]  /*ff00*/  ISETP.GT.U32.AND P4, PT, R11, R4, PT ;  /* 0x000000040b00720c */ /* 0x000fce0003f84070 */
[--C-:B------:R-:W-:Y:S01]  /*ff10*/  @!P1 IMAD.IADD R5, R5, 0x1, -R11.reuse ;  /* 0x0000000105059824 */ /* 0x100fe200078e0a0b */
[----:B------:R-:W-:Y:S01]  /*ff20*/  ISETP.GT.U32.AND P1, PT, R11, R17, PT ;  /* 0x000000110b00720c */ /* 0x000fe20003f24070 */
[--C-:B------:R-:W-:Y:S01]  /*ff30*/  @!P5 IMAD.IADD R15, R15, 0x1, -R11.reuse ;  /* 0x000000010f0fd824 */ /* 0x100fe200078e0a0b */
[----:B------:R-:W-:Y:S01]  /*ff40*/  ISETP.GE.AND P6, PT, R25, RZ, PT ;  /* 0x000000ff1900720c */ /* 0x000fe20003fc6270 */
[----:B------:R-:W-:Y:S03]  /*ff50*/  STL [R1+0x20], R10 ;  /* 0x0000200a01007387 */ /* 0x000fe60000100800 */
[----:B------:R-:W-:Y:S01]  /*ff60*/  ISETP.GT.U32.AND P3, PT, R11, R15, PT ;  /* 0x0000000f0b00720c */ /* 0x000fe20003f64070 */
[----:B------:R-:W2:Y:S01]  /*ff70*/  LDL.LU R25, [R1+0x5bc] ;  /* 0x0005bc0001197983 */ /* 0x000ea20000300800 */
[----:B------:R-:W-:-:S05]  /*ff80*/  @!P4 IMAD.IADD R4, R4, 0x1, -R11 ;  /* 0x000000010404c824 */ /* 0x000fca00078e0a0b */
[----:B------:R-:W-:Y:S01]  /*ff90*/  @!P1 IMAD.IADD R17, R17, 0x1, -R11 ;  /* 0x0000000111119824 */ /* 0x000fe200078e0a0b */
[----:B------:R-:W-:Y:S01]  /*ffa0*/  ISETP.GE.AND P1, PT, R3, RZ, PT ;  /* 0x000000ff0300720c */ /* 0x000fe20003f26270 */
[----:B------:R-:W-:Y:S02]  /*ffb0*/  IMAD.MOV.U32 R3, RZ, RZ, R4 ;  /* 0x000000ffff037224 */ /* 0x000fe400078e0004 */
[----:B------:R-:W-:Y:S01]  /*ffc0*/  @!P2 IMAD.MOV R5, RZ, RZ, -R5 ;  /* 0x000000ffff05a224 */ /* 0x000fe200078e0a05 */
[----:B------:R-:W-:Y:S01]  /*ffd0*/  STL [R1+0x1c], R6 ;  /* 0x00001c0601007387 */ /* 0x000fe20000100800 */
[----:B------:R-:W-:Y:S02]  /*ffe0*/  @!P6 IMAD.MOV R3, RZ, RZ, -R3 ;  /* 0x000000ffff03e224 */ /* 0x000fe400078e0a03 */
[----:B------:R-:W-:Y:S01]  /*fff0*/  @!P3 IMAD.IADD R15, R15, 0x1, -R11 ;  /* 0x000000010f0fb824 */ /* 0x000fe200078e0a0b */
[----:B------:R-:W-:Y:S01]  /*10000*/  STL [R1+0x18], R2 ;  /* 0x0000180201007387 */ /* 0x000fe20000100800 */
[----:B------:R-:W-:-:S03]  /*10010*/  ISETP.GE.AND P3, PT, R26, RZ, PT ;  /* 0x000000ff1a00720c */ /* 0x000fc60003f66270 */
[----:B------:R-:W3:Y:S04]  /*10020*/  LDL.LU R26, [R1+0x5c4] ;  /* 0x0005c400011a7983 */ /* 0x000ee80000300800 */
[----:B------:R-:W-:Y:S04]  /*10030*/  STL [R1+0x10], R5 ;  /* 0x0000100501007387 */ /* 0x000fe80000100800 */
[----:B------:R0:W-:Y:S04]  /*10040*/  STL [R1], R3 ;  /* 0x0000000301007387 */ /* 0x0001e80000100800 */
[----:B0-----:R-:W4:Y:S01]  /*10050*/  LDL.LU R3, [R1+0x5c8] ;  /* 0x0005c80001037983 */ /* 0x001f220000300800 */
[----:B-----5:R-:W-:-:S05]  /*10060*/  IABS R16, R28 ;  /* 0x0000001c00107213 */ /* 0x020fca0000000000 */
[----:B------:R-:W-:-:S04]  /*10070*/  IMAD.HI.U32 R9, R0, R16, RZ ;  /* 0x0000001000097227 */ /* 0x000fc800078e00ff */
[----:B------:R-:W-:-:S04]  /*10080*/  IMAD.MOV R9, RZ, RZ, -R9 ;  /* 0x000000ffff097224 */ /* 0x000fc800078e0a09 */
[----:B------:R-:W-:-:S05]  /*10090*/  IMAD R16, R11, R9, R16 ;  /* 0x000000090b107224 */ /* 0x000fca00078e0210 */
[----:B------:R-:W-:-:S13]  /*100a0*/  ISETP.GT.U32.AND P0, PT, R11, R16, PT ;  /* 0x000000100b00720c */ /* 0x000fda0003f04070 */
[----:B------:R-:W-:Y:S01]  /*100b0*/  @!P0 IMAD.IADD R16, R16, 0x1, -R11 ;  /* 0x0000000110108824 */ /* 0x000fe200078e0a0b */
[----:B------:R-:W-:Y:S02]  /*100c0*/  ISETP.GE.AND P0, PT, R28, RZ, PT ;  /* 0x000000ff1c00720c */ /* 0x000fe40003f06270 */
[----:B------:R-:W5:Y:S01]  /*100d0*/  LDL.LU R28, [R1+0x5c0] ;  /* 0x0005c000011c7983 */ /* 0x000f620000300800 */
[----:B------:R-:W-:Y:S02]  /*100e0*/  IABS R19, R27 ;  /* 0x0000001b00137213 */ /* 0x000fe40000000000 */
[----:B------:R-:W-:-:S03]  /*100f0*/  ISETP.GT.U32.AND P5, PT, R11, R13, PT ;  /* 0x0000000d0b00720c */ /* 0x000fc60003fa4070 */
[----:B------:R-:W-:-:S04]  /*10100*/  IMAD.HI.U32 R7, R0, R19, RZ ;  /* 0x0000001300077227 */ /* 0x000fc800078e00ff */
[----:B------:R-:W-:-:S04]  /*10110*/  IMAD.MOV R7, RZ, RZ, -R7 ;  /* 0x000000ffff077224 */ /* 0x000fc800078e0a07 */
[----:B------:R-:W-:Y:S02]  /*10120*/  IMAD R19, R11, R7, R19 ;  /* 0x000000070b137224 */ /* 0x000fe400078e0213 */
[----:B------:R-:W-:-:S03]  /*10130*/  @!P5 IMAD.IADD R13, R13, 0x1, -R11 ;  /* 0x000000010d0dd824 */ /* 0x000fc600078e0a0b */
[----:B------:R-:W-:Y:S02]  /*10140*/  ISETP.GT.U32.AND P5, PT, R11, R19, PT ;  /* 0x000000130b00720c */ /* 0x000fe40003fa4070 */
[----:B------:R-:W-:Y:S02]  /*10150*/  IABS R20, R18 ;  /* 0x0000001200147213 */ /* 0x000fe40000000000 */
[----:B------:R-:W-:Y:S02]  /*10160*/  ISETP.GE.AND P4, PT, R21, RZ, PT ;  /* 0x000000ff1500720c */ /* 0x000fe40003f86270 */
[----:B------:R-:W-:Y:S01]  /*10170*/  ISETP.GT.U32.AND P2, PT, R11, R16, PT ;  /* 0x000000100b00720c */ /* 0x000fe20003f44070 */
[----:B------:R-:W-:-:S06]  /*10180*/  IMAD.HI.U32 R6, R0, R20, RZ ;  /* 0x0000001400067227 */ /* 0x000fcc00078e00ff */
[----:B------:R-:W-:Y:S01]  /*10190*/  @!P5 IMAD.IADD R19, R19, 0x1, -R11 ;  /* 0x000000011313d824 */ /* 0x000fe200078e0a0b */
[C---:B------:R-:W-:Y:S01]  /*101a0*/  ISETP.GT.U32.AND P5, PT, R11.reuse, R17, PT ;  /* 0x000000110b00720c */ /* 0x040fe20003fa4070 */
[----:B------:R-:W-:Y:S02]  /*101b0*/  IMAD.MOV R6, RZ, RZ, -R6 ;  /* 0x000000ffff067224 */ /* 0x000fe400078e0a06 */
[----:B------:R-:W-:Y:S02]  /*101c0*/  @!P4 IMAD.MOV R13, RZ, RZ, -R13 ;  /* 0x000000ffff0dc224 */ /* 0x000fe400078e0a0d */
[C---:B------:R-:W-:Y:S01]  /*101d0*/  IMAD R20, R11.reuse, R6, R20 ;  /* 0x000000060b147224 */ /* 0x040fe200078e0214 */
[----:B------:R-:W-:Y:S01]  /*101e0*/  IABS R22, R29 ;  /* 0x0000001d00167213 */ /* 0x000fe20000000000 */
[----:B------:R-:W-:Y:S02]  /*101f0*/  @!P3 IMAD.MOV R15, RZ, RZ, -R15 ;  /* 0x000000ffff0fb224 */ /* 0x000fe400078e0a0f */
[--C-:B------:R-:W-:Y:S01]  /*10200*/  @!P2 IMAD.IADD R16, R16, 0x1, -R11.reuse ;  /* 0x000000011010a824 */ /* 0x100fe200078e0a0b */
[----:B------:R-:W-:Y:S01]  /*10210*/  ISETP.GT.U32.AND P4, PT, R11, R20, PT ;  /* 0x000000140b00720c */ /* 0x000fe20003f84070 */
[----:B------:R0:W-:Y:S02]  /*10220*/  STL [R1+0x1fa8], R13 ;  /* 0x001fa80d01007387 */ /* 0x0001e40000100800 */
[----:B------:R-:W-:Y:S01]  /*10230*/  @!P5 IMAD.IADD R17, R17, 0x1, -R11 ;  /* 0x000000011111d824 */ /* 0x000fe200078e0a0b */
[----:B------:R-:W-:Y:S01]  /*10240*/  ISETP.GE.AND P3, PT, R27, RZ, PT ;  /* 0x000000ff1b00720c */ /* 0x000fe20003f66270 */
[----:B------:R-:W-:Y:S01]  /*10250*/  IMAD.HI.U32 R2, R0, R22, RZ ;  /* 0x0000001600027227 */ /* 0x000fe200078e00ff */
[----:B------:R-:W-:Y:S03]  /*10260*/  STL [R1+0x1fac], R15 ;  /* 0x001fac0f01007387 */ /* 0x000fe60000100800 */
[----:B------:R-:W-:Y:S01]  /*10270*/  @!P0 IMAD.MOV R16, RZ, RZ, -R16 ;  /* 0x000000ffff108224 */ /* 0x000fe200078e0a10 */
[----:B------:R-:W5:Y:S01]  /*10280*/  LDL.LU R27, [R1+0x5cc] ;  /* 0x0005cc00011b7983 */ /* 0x000f620000300800 */
[----:B------:R-:W-:Y:S01]  /*10290*/  @!P1 IMAD.MOV R17, RZ, RZ, -R17 ;  /* 0x000000ffff119224 */ /* 0x000fe200078e0a11 */
[C---:B------:R-:W-:Y:S01]  /*102a0*/  ISETP.GT.U32.AND P6, PT, R11.reuse, R19, PT ;  /* 0x000000130b00720c */ /* 0x040fe20003fc4070 */
[----:B------:R-:W-:Y:S01]  /*102b0*/  IMAD.MOV R2, RZ, RZ, -R2 ;  /* 0x000000ffff027224 */ /* 0x000fe200078e0a02 */
[----:B------:R-:W-:Y:S04]  /*102c0*/  STL [R1+0x1fb0], R16 ;  /* 0x001fb01001007387 */ /* 0x000fe80000100800 */
[----:B------:R-:W-:Y:S01]  /*102d0*/  STL [R1+0x1fb4], R17 ;  /* 0x001fb41101007387 */ /* 0x000fe20000100800 */
[----:B------:R-:W-:-:S03]  /*102e0*/  IMAD R22, R11, R2, R22 ;  /* 0x000000020b167224 */ /* 0x000fc600078e0216 */
[----:B------:R-:W5:Y:S01]  /*102f0*/  LDL R21, [R1+0x5d0] ;  /* 0x0005d00001157983 */ /* 0x000f620000100800 */
[----:B------:R-:W-:Y:S01]  /*10300*/  ISETP.GE.AND P5, PT, R18, RZ, PT ;  /* 0x000000ff1200720c */ /* 0x000fe20003fa6270 */
[--C-:B------:R-:W-:Y:S02]  /*10310*/  @!P4 IMAD.IADD R20, R20, 0x1, -R11.reuse ;  /* 0x000000011414c824 */ /* 0x100fe400078e0a0b */
[----:B------:R-:W5:Y:S01]  /*10320*/  LDL R18, [R1+0x5d4] ;  /* 0x0005d40001127983 */ /* 0x000f620000100800 */
[C---:B------:R-:W-:Y:S02]  /*10330*/  ISETP.GT.U32.AND P2, PT, R11.reuse, R22, PT ;  /* 0x000000160b00720c */ /* 0x040fe40003f44070 */
[----:B------:R-:W-:Y:S01]  /*10340*/  ISETP.GT.U32.AND P4, PT, R11, R20, PT ;  /* 0x000000140b00720c */ /* 0x000fe20003f84070 */
[----:B------:R-:W-:-:S04]  /*10350*/  @!P6 IMAD.IADD R19, R19, 0x1, -R11 ;  /* 0x000000011313e824 */ /* 0x000fc800078e0a0b */
[----:B------:R-:W-:Y:S01]  /*10360*/  @!P3 IMAD.MOV R19, RZ, RZ, -R19 ;  /* 0x000000ffff13b224 */ /* 0x000fe200078e0a13 */
[----:B------:R-:W-:-:S04]  /*10370*/  ISETP.GE.AND P6, PT, R29, RZ, PT ;  /* 0x000000ff1d00720c */ /* 0x000fc80003fc6270 */
[----:B------:R1:W-:Y:S01]  /*10380*/  STL [R1+0x1fb8], R19 ;  /* 0x001fb81301007387 */ /* 0x0003e20000100800 */
[--C-:B------:R-:W-:Y:S02]  /*10390*/  @!P2 IMAD.IADD R22, R22, 0x1, -R11.reuse ;  /* 0x000000011616a824 */ /* 0x100fe400078e0a0b */
[----:B------:R-:W-:-:S03]  /*103a0*/  @!P4 IMAD.IADD R20, R20, 0x1, -R11 ;  /* 0x000000011414c824 */ /* 0x000fc600078e0a0b */
[----:B------:R-:W-:Y:S01]  /*103b0*/  ISETP.GT.U32.AND P1, PT, R11, R22, PT ;  /* 0x000000160b00720c */ /* 0x000fe20003f24070 */
[----:B------:R-:W-:-:S12]  /*103c0*/  @!P5 IMAD.MOV R20, RZ, RZ, -R20 ;  /* 0x000000ffff14d224 */ /* 0x000fd800078e0a14 */
[----:B------:R-:W-:-:S04]  /*103d0*/  @!P1 IMAD.IADD R22, R22, 0x1, -R11 ;  /* 0x0000000116169824 */ /* 0x000fc800078e0a0b */
[----:B------:R-:W-:Y:S01]  /*103e0*/  @!P6 IMAD.MOV R22, RZ, RZ, -R22 ;  /* 0x000000ffff16e224 */ /* 0x000fe200078e0a16 */
[----:B--2---:R-:W-:-:S05]  /*103f0*/  IABS R23, R25 ;  /* 0x0000001900177213 */ /* 0x004fca0000000000 */
[----:B------:R-:W-:Y:S01]  /*10400*/  IMAD.HI.U32 R2, R0, R23, RZ ;  /* 0x0000001700027227 */ /* 0x000fe200078e00ff */
[----:B------:R-:W-:-:S03]  /*10410*/  ISETP.GE.AND P0, PT, R25, RZ, PT ;  /* 0x000000ff1900720c */ /* 0x000fc60003f06270 */
[----:B------:R-:W-:-:S04]  /*10420*/  IMAD.MOV R2, RZ, RZ, -R2 ;  /* 0x000000ffff027224 */ /* 0x000fc800078e0a02 */
[----:B------:R-:W-:Y:S01]  /*10430*/  IMAD R23, R11, R2, R23 ;  /* 0x000000020b177224 */ /* 0x000fe200078e0217 */
[----:B---3--:R-:W-:Y:S02]  /*10440*/  ISETP.GE.AND P2, PT, R26, RZ, PT ;  /* 0x000000ff1a00720c */ /* 0x008fe40003f46270 */
[----:B------:R-:W-:Y:S02]  /*10450*/  IABS R25, R26 ;  /* 0x0000001a00197213 */ /* 0x000fe40000000000 */
[----:B------:R-:W2:Y:S04]  /*10460*/  LDL R26, [R1+0x5d8] ;  /* 0x0005d800011a7983 */ /* 0x000ea80000100800 */
[----:B------:R-:W3:Y:S01]  /*10470*/  LDL.LU R29, [R1+0x5dc] ;  /* 0x0005dc00011d7983 */ /* 0x000ee20000300800 */
[----:B----4-:R-:W-:-:S02]  /*10480*/  IABS R2, R3 ;  /* 0x0000000300027213 */ /* 0x010fc40000000000 */
[----:B------:R-:W-:Y:S02]  /*10490*/  ISETP.GE.AND P4, PT, R3, RZ, PT ;  /* 0x000000ff0300720c */ /* 0x000fe40003f86270 */
[----:B------:R-:W4:Y:S04]  /*104a0*/  LDL.LU R3, [R1+0x5e0] ;  /* 0x0005e00001037983 */ /* 0x000f280000300800 */
[----:B0-----:R-:W4:Y:S04]  /*104b0*/  LDL.LU R13, [R1+0x5e4] ;  /* 0x0005e400010d7983 */ /* 0x001f280000300800 */
[----:B-1----:R-:W4:Y:S04]  /*104c0*/  LDL.LU R19, [R1+0x5e8] ;  /* 0x0005e80001137983 */ /* 0x002f280000300800 */
[----:B------:R-:W4:Y:S01]  /*104d0*/  LDL.LU R16, [R1+0x5ec] ;  /* 0x0005ec0001107983 */ /* 0x000f220000300800 */
[----:B------:R-:W-:-:S02]  /*104e0*/  ISETP.GT.U32.AND P3, PT, R11, R23, PT ;  /* 0x000000170b00720c */ /* 0x000fc40003f64070 */
[----:B-----5:R-:W-:Y:S02]  /*104f0*/  IABS R4, R28 ;  /* 0x0000001c00047213 */ /* 0x020fe40000000000 */
[----:B------:R-:W-:Y:S02]  /*10500*/  ISETP.GE.AND P1, PT, R28, RZ, PT ;  /* 0x000000ff1c00720c */ /* 0x000fe40003f26270 */
[----:B------:R-:W5:Y:S04]  /*10510*/  LDL.LU R28, [R1+0x5f0] ;  /* 0x0005f000011c7983 */ /* 0x000f680000300800 */
[----:B------:R-:W5:Y:S04]  /*10520*/  LDL.LU R17, [R1+0x5f4] ;  /* 0x0005f40001117983 */ /* 0x000f680000300800 */
[----:B------:R-:W5:Y:S04]  /*10530*/  LDL R15, [R1+0xc0] ;  /* 0x0000c000010f7983 */ /* 0x000f680000100800 */
[----:B------:R0:W-:Y:S04]  /*10540*/  STL [R1+0x1fbc], R20 ;  /* 0x001fbc1401007387 */ /* 0x0001e80000100800 */
[----:B0-----:R-:W5:Y:S04]  /*10550*/  LDL.LU R20, [R1+0x5d8] ;  /* 0x0005d80001147983 */ /* 0x001f680000300800 */
[----:B------:R0:W-:Y:S01]  /*10560*/  STL [R1+0x1fc0], R22 ;  /* 0x001fc01601007387 */ /* 0x0001e20000100800 */
[----:B------:R-:W-:-:S03]  /*10570*/  @!P3 IMAD.IADD R23, R23, 0x1, -R11 ;  /* 0x000000011717b824 */ /* 0x000fc600078e0a0b */
[----:B0-----:R-:W5:Y:S02]  /*10580*/  LDL.LU R22, [R1+0x5d4] ;  /* 0x0005d40001167983 */ /* 0x001f640000300800 */
[----:B------:R-:W-:-:S13]  /*10590*/  ISETP.GT.U32.AND P3, PT, R11, R23, PT ;  /* 0x000000170b00720c */ /* 0x000fda0003f64070 */
[----:B------:R-:W-:-:S04]  /*105a0*/  @!P3 IMAD.IADD R23, R23, 0x1, -R11 ;  /* 0x000000011717b824 */ /* 0x000fc800078e0a0b */
[----:B------:R-:W-:-:S05]  /*105b0*/  @!P0 IMAD.MOV R23, RZ, RZ, -R23 ;  /* 0x000000ffff178224 */ /* 0x000fca00078e0a17 */
[----:B------:R0:W-:Y:S04]  /*105c0*/  STL [R1+0x1fc4], R23 ;  /* 0x001fc41701007387 */ /* 0x0001e80000100800 */
[----:B0-----:R-:W5:Y:S01]  /*105d0*/  LDL.LU R23, [R1+0x5d0] ;  /* 0x0005d00001177983 */ /* 0x001f620000300800 */
[----:B------:R-:W-:-:S04]  /*105e0*/  IMAD.HI.U32 R7, R0, R25, RZ ;  /* 0x0000001900077227 */ /* 0x000fc800078e00ff */
[----:B------:R-:W-:Y:S02]  /*105f0*/  IMAD.MOV R7, RZ, RZ, -R7 ;  /* 0x000000ffff077224 */ /* 0x000fe400078e0a07 */
[----:B------:R-:W-:Y:S02]  /*10600*/  IMAD.MOV.U32 R8, RZ, RZ, R2 ;  /* 0x000000ffff087224 */ /* 0x000fe400078e0002 */
[----:B------:R-:W-:Y:S02]  /*10610*/  IMAD R25, R11, R7, R25 ;  /* 0x000000070b197224 */ /* 0x000fe400078e0219 */
[----:B------:R-:W-:-:S03]  /*10620*/  IMAD.HI.U32 R6, R0, R8, RZ ;  /* 0x0000000800067227 */ /* 0x000fc600078e00ff */
[----:B------:R-:W-:Y:S01]  /*10630*/  ISETP.GT.U32.AND P3, PT, R11, R25, PT ;  /* 0x000000190b00720c */ /* 0x000fe20003f64070 */
[----:B------:R-:W-:-:S04]  /*10640*/  IMAD.MOV R6, RZ, RZ, -R6 ;  /* 0x000000ffff067224 */ /* 0x000fc800078e0a06 */
[----:B------:R-:W-:Y:S02]  /*10650*/  IMAD R6, R11, R6, R8 ;  /* 0x000000060b067224 */ /* 0x000fe400078e0208 */
[----:B------:R-:W-:Y:S01]  /*10660*/  IMAD.MOV.U32 R2, RZ, RZ, R4 ;  /* 0x000000ffff027224 */ /* 0x000fe200078e0004 */
[----:B------:R-:W-:-:S05]  /*10670*/  IABS R14, R27 ;  /* 0x0000001b000e7213 */ /* 0x000fca0000000000 */
[----:B------:R-:W-:Y:S01]  /*10680*/  @!P3 IMAD.IADD R25, R25, 0x1, -R11 ;  /* 0x000000011919b824 */ /* 0x000fe200078e0a0b */
[----:B------:R-:W-:Y:S01]  /*10690*/  ISETP.GT.U32.AND P3, PT, R11, R6, PT ;  /* 0x000000060b00720c */ /* 0x000fe20003f64070 */
[----:B------:R-:W-:Y:S01]  /*106a0*/  IMAD.HI.U32 R5, R0, R2, RZ ;  /* 0x0000000200057227 */ /* 0x000fe200078e00ff */
[----:B------:R-:W-:-:S03]  /*106b0*/  IABS R7, R21 ;  /* 0x0000001500077213 */ /* 0x000fc60000000000 */
[----:B------:R-:W-:-:S04]  /*106c0*/  IMAD.HI.U32 R4, R0, R14, RZ ;  /* 0x0000000e00047227 */ /* 0x000fc800078e00ff */
[----:B------:R-:W-:Y:S01]  /*106d0*/  IMAD.MOV R5, RZ, RZ, -R5 ;  /* 0x000000ffff057224 */ /* 0x000fe200078e0a05 */
[----:B------:R-:W-:Y:S01]  /*106e0*/  IABS R24, R18 ;  /* 0x0000001200187213 */ /* 0x000fe20000000000 */
[----:B------:R-:W-:Y:S02]  /*106f0*/  IMAD.MOV R4, RZ, RZ, -R4 ;  /* 0x000000ffff047224 */ /* 0x000fe400078e0a04 */
[C---:B------:R-:W-:Y:S02]  /*10700*/  IMAD R2, R11.reuse, R5, R2 ;  /* 0x000000050b027224 */ /* 0x040fe400078e0202 */
[----:B------:R-:W-:Y:S01]  /*10710*/  @!P3 IMAD.IADD R6, R6, 0x1, -R11 ;  /* 0x000000010606b824 */ /* 0x000fe200078e0a0b */
[C---:B------:R-:W-:Y:S01]  /*10720*/  ISETP.GT.U32.AND P3, PT, R11.reuse, R25, PT ;  /* 0x000000190b00720c */ /* 0x040fe20003f64070 */
[----:B------:R-:W-:Y:S01]  /*10730*/  IMAD.HI.U32 R5, R0, R7, RZ ;  /* 0x0000000700057227 */ /* 0x000fe200078e00ff */
[C---:B------:R-:W-:Y:S02]  /*10740*/  ISETP.GT.U32.AND P5, PT, R11.reuse, R2, PT ;  /* 0x000000020b00720c */ /* 0x040fe40003fa4070 */
[C---:B------:R-:W-:Y:S01]  /*10750*/  ISETP.GT.U32.AND P6, PT, R11.reuse, R6, PT ;  /* 0x000000060b00720c */ /* 0x040fe20003fc4070 */
[----:B------:R-:W-:-:S02]  /*10760*/  IMAD R14, R11, R4, R14 ;  /* 0x000000040b0e7224 */ /* 0x000fc400078e020e */
[----:B------:R-:W-:Y:S02]  /*10770*/  IMAD.MOV R5, RZ, RZ, -R5 ;  /* 0x000000ffff057224 */ /* 0x000fe400078e0a05 */
[----:B------:R-:W-:Y:S01]  /*10780*/  IMAD.HI.U32 R12, R0, R24, RZ ;  /* 0x00000018000c7227 */ /* 0x000fe200078e00ff */
[----:B------:R-:W-:-:S03]  /*10790*/  ISETP.GT.U32.AND P0, PT, R11, R14, PT ;  /* 0x0000000e0b00720c */ /* 0x000fc60003f04070 */
[----:B------:R-:W-:Y:S02]  /*107a0*/  IMAD R7, R11, R5, R7 ;  /* 0x000000050b077224 */ /* 0x000fe400078e0207 */
[----:B------:R-:W-:Y:S02]  /*107b0*/  IMAD.MOV R12, RZ, RZ, -R12 ;  /* 0x000000ffff0c7224 */ /* 0x000fe400078e0a0c */
[--C-:B------:R-:W-:Y:S01]  /*107c0*/  @!P3 IMAD.IADD R25, R25, 0x1, -R11.reuse ;  /* 0x000000011919b824 */ /* 0x100fe200078e0a0b */
[C---:B------:R-:W-:Y:S01]  /*107d0*/  ISETP.GT.U32.AND P3, PT, R11.reuse, R7, PT ;  /* 0x000000070b00720c */ /* 0x040fe20003f64070 */
[C---:B------:R-:W-:Y:S02]  /*107e0*/  IMAD R24, R11.reuse, R12, R24 ;  /* 0x0000000c0b187224 */ /* 0x040fe400078e0218 */
[--C-:B------:R-:W-:Y:S02]  /*107f0*/  @!P6 IMAD.IADD R6, R6, 0x1, -R11.reuse ;  /* 0x000000010606e824 */ /* 0x100fe400078e0a0b */
[--C-:B------:R-:W-:Y:S01]  /*10800*/  @!P5 IMAD.IADD R2, R2, 0x1, -R11.reuse ;  /* 0x000000010202d824 */ /* 0x100fe200078e0a0b */
[----:B------:R-:W-:Y:S01]  /*10810*/  ISETP.GT.U32.AND P6, PT, R11, R24, PT ;  /* 0x000000180b00720c */ /* 0x000fe20003fc4070 */
[----:B------:R-:W-:-:S03]  /*10820*/  @!P0 IMAD.IADD R14, R14, 0x1, -R11 ;  /* 0x000000010e0e8824 */ /* 0x000fc600078e0a0b */
[----:B------:R-:W-:-:S03]  /*10830*/  ISETP.GT.U32.AND P0, PT, R11, R2, PT ;  /* 0x000000020b00720c */ /* 0x000fc60003f04070 */
[----:B------:R-:W-:-:S06]  /*10840*/  @!P3 IMAD.IADD R7, R7, 0x1, -R11 ;  /* 0x000000010707b824 */ /* 0x000fcc00078e0a0b */
[----:B------:R-:W-:Y:S01]  /*10850*/  @!P6 IMAD.IADD R24, R24, 0x1, -R11 ;  /* 0x000000011818e824 */ /* 0x000fe200078e0a0b */
[----:B------:R-:W-:-:S03]  /*10860*/  ISETP.GT.U32.AND P6, PT, R11, R7, PT ;  /* 0x000000070b00720c */ /* 0x000fc60003fc4070 */
[----:B------:R-:W-:Y:S01]  /*10870*/  @!P0 IMAD.IADD R2, R2, 0x1, -R11 ;  /* 0x0000000102028824 */ /* 0x000fe200078e0a0b */
[C---:B------:R-:W-:Y:S01]  /*10880*/  ISETP.GT.U32.AND P3, PT, R11.reuse, R14, PT ;  /* 0x0000000e0b00720c */ /* 0x040fe20003f64070 */
[----:B------:R-:W-:Y:S01]  /*10890*/  @!P2 IMAD.MOV R25, RZ, RZ, -R25 ;  /* 0x000000ffff19a224 */ /* 0x000fe200078e0a19 */
[----:B------:R-:W-:-:S07]  /*108a0*/  ISETP.GT.U32.AND P2, PT, R11, R24, PT ;  /* 0x000000180b00720c */ /* 0x000fce0003f44070 */
[----:B------:R-:W-:-:S04]  /*108b0*/  @!P6 IMAD.IADD R7, R7, 0x1, -R11 ;  /* 0x000000010707e824 */ /* 0x000fc800078e0a0b */
[--C-:B------:R-:W-:Y:S02]  /*108c0*/  @!P3 IMAD.IADD R14, R14, 0x1, -R11.reuse ;  /* 0x000000010e0eb824 */ /* 0x100fe400078e0a0b */
[----:B------:R-:W-:Y:S02]  /*108d0*/  @!P2 IMAD.IADD R24, R24, 0x1, -R11 ;  /* 0x000000011818a824 */ /* 0x000fe400078e0a0b */
[----:B------:R-:W-:Y:S01]  /*108e0*/  @!P4 IMAD.MOV R6, RZ, RZ, -R6 ;  /* 0x000000ffff06c224 */ /* 0x000fe200078e0a06 */
[----:B---3--:R-:W-:Y:S02]  /*108f0*/  IABS R8, R29 ;  /* 0x0000001d00087213 */ /* 0x008fe40000000000 */
[----:B--2---:R-:W-:-:S03]  /*10900*/  IABS R4, R26 ;  /* 0x0000001a00047213 */ /* 0x004fc60000000000 */
[----:B------:R-:W-:Y:S01]  /*10910*/  IMAD.HI.U32 R9, R0, R8, RZ ;  /* 0x0000000800097227 */ /* 0x000fe200078e00ff */
[----:B----4-:R-:W-:-:S03]  /*10920*/  IABS R18, R3 ;  /* 0x0000000300127213 */ /* 0x010fc60000000000 */
[----:B------:R-:W-:Y:S02]  /*10930*/  IMAD.MOV R9, RZ, RZ, -R9 ;  /* 0x000000ffff097224 */ /* 0x000fe400078e0a09 */
[----:B------:R-:W-:Y:S01]  /*10940*/  IMAD.HI.U32 R5, R0, R18, RZ ;  /* 0x0000001200057227 */ /* 0x000fe200078e00ff */
[----:B------:R-:W-:-:S03]  /*10950*/  IABS R26, R13 ;  /* 0x0000000d001a7213 */ /* 0x000fc60000000000 */
[----:B------:R-:W-:-:S04]  /*10960*/  IMAD.HI.U32 R10, R0, R4, RZ ;  /* 0x00000004000a7227 */ /* 0x000fc800078e00ff */
[----:B------:R-:W-:Y:S02]  /*10970*/  IMAD.MOV R5, RZ, RZ, -R5 ;  /* 0x000000ffff057224 */ /* 0x000fe400078e0a05 */
[C---:B------:R-:W-:Y:S02]  /*10980*/  IMAD R8, R11.reuse, R9, R8 ;  /* 0x000000090b087224 */ /* 0x040fe400078e0208 */
[----:B------:R-:W-:Y:S02]  /*10990*/  IMAD.MOV R10, RZ, RZ, -R10 ;  /* 0x000000ffff0a7224 */ /* 0x000fe400078e0a0a */
[C---:B------:R-:W-:Y:S02]  /*109a0*/  IMAD R18, R11.reuse, R5, R18 ;  /* 0x000000050b127224 */ /* 0x040fe400078e0212 */
[----:B------:R-:W-:Y:S01]  /*109b0*/  IMAD.HI.U32 R5, R0, R26, RZ ;  /* 0x0000001a00057227 */ /* 0x000fe200078e00ff */
[----:B------:R-:W-:-:S03]  /*109c0*/  ISETP.GT.U32.AND P0, PT, R11, R8, PT ;  /* 0x000000080b00720c */ /* 0x000fc60003f04070 */
[----:B------:R-:W-:Y:S01]  /*109d0*/  IMAD R4, R11, R10, R4 ;  /* 0x0000000a0b047224 */ /* 0x000fe200078e0204 */
[----:B------:R-:W-:Y:S01]  /*109e0*/  IABS R10, R19 ;  /* 0x00000013000a7213 */ /* 0x000fe20000000000 */
[----:B------:R-:W-:-:S04]  /*109f0*/  IMAD.MOV R5, RZ, RZ, -R5 ;  /* 0x000000ffff057224 */ /* 0x000fc800078e0a05 */
[C---:B------:R-:W-:Y:S02]  /*10a00*/  IMAD R26, R11.reuse, R5, R26 ;  /* 0x000000050b1a7224 */ /* 0x040fe400078e021a */
[----:B------:R-:W-:Y:S01]  /*10a10*/  IMAD.HI.U32 R21, R0, R10, RZ ;  /* 0x0000000a00157227 */ /* 0x000fe200078e00ff */
[----:B------:R-:W-:Y:S02]  /*10a20*/  IABS R12, R16 ;  /* 0x00000010000c7213 */ /* 0x000fe40000000000 */
[----:B------:R-:W-:Y:S01]  /*10a30*/  ISETP.GT.U32.AND P6, PT, R11, R26, PT ;  /* 0x0000001a0b00720c */ /* 0x000fe20003fc4070 */
[----:B------:R-:W-:Y:S02]  /*10a40*/  IMAD.MOV R21, RZ, RZ, -R21 ;  /* 0x000000ffff157224 */ /* 0x000fe400078e0a15 */
[----:B------:R-:W-:Y:S01]  /*10a50*/  @!P0 IMAD.IADD R8, R8, 0x1, -R11 ;  /* 0x0000000108088824 */ /* 0x000fe200078e0a0b */
[----:B------:R-:W-:Y:S01]  /*10a60*/  ISETP.GE.AND P0, PT, R27, RZ, PT ;  /* 0x000000ff1b00720c */ /* 0x000fe20003f06270 */
[C---:B------:R-:W-:Y:S01]  /*10a70*/  IMAD R10, R11.reuse, R21, R10 ;  /* 0x000000150b0a7224 */ /* 0x040fe200078e020a */
[C---:B------:R-:W-:Y:S01]  /*10a80*/  ISETP.GT.U32.AND P5, PT, R11.reuse, R4, PT ;  /* 0x000000040b00720c */ /* 0x040fe20003fa4070 */
[----:B------:R-:W-:Y:S01]  /*10a90*/  IMAD.HI.U32 R21, R0, R12, RZ ;  /* 0x0000000c00157227 */ /* 0x000fe200078e00ff */
[----:B------:R-:W-:-:S02]  /*10aa0*/  ISETP.GT.U32.AND P3, PT, R11, R18, PT ;  /* 0x000000120b00720c */ /* 0x000fc40003f64070 */
[C---:B------:R-:W-:Y:S01]  /*10ab0*/  ISETP.GT.U32.AND P2, PT, R11.reuse, R10, PT ;  /* 0x0000000a0b00720c */ /* 0x040fe20003f44070 */
[----:B------:R-:W-:Y:S02]  /*10ac0*/  IMAD.MOV R21, RZ, RZ, -R21 ;  /* 0x000000ffff157224 */ /* 0x000fe400078e0a15 */
[--C-:B------:R-:W-:Y:S02]  /*10ad0*/  @!P6 IMAD.IADD R26, R26, 0x1, -R11.reuse ;  /* 0x000000011a1ae824 */ /* 0x100fe400078e0a0b */
[C---:B------:R-:W-:Y:S02]  /*10ae0*/  IMAD R12, R11.reuse, R21, R12 ;  /* 0x000000150b0c7224 */ /* 0x040fe400078e020c */
[----:B------:R-:W-:Y:S01]  /*10af0*/  @!P0 IMAD.MOV R14, RZ, RZ, -R14 ;  /* 0x000000ffff0e8224 */ /* 0x000fe200078e0a0e */
[C---:B------:R-:W-:Y:S01]  /*10b00*/  ISETP.GT.U32.AND P0, PT, R11.reuse, R26, PT ;  /* 0x0000001a0b00720c */ /* 0x040fe20003f04070 */
[--C-:B------:R-:W-:Y:S01]  /*10b10*/  @!P5 IMAD.IADD R4, R4, 0x1, -R11.reuse ;  /* 0x000000010404d824 */ /* 0x100fe200078e0a0b */
[----:B-----5:R-:W-:Y:S01]  /*10b20*/  IABS R9, R15 ;  /* 0x0000000f00097213 */ /* 0x020fe20000000000 */
[--C-:B------:R-:W-:Y:S01]  /*10b30*/  @!P3 IMAD.IADD R18, R18, 0x1, -R11.reuse ;  /* 0x000000011212b824 */ /* 0x100fe200078e0a0b */
[C---:B------:R-:W-:Y:S01]  /*10b40*/  ISETP.GT.U32.AND P3, PT, R11.reuse, R12, PT ;  /* 0x0000000c0b00720c */ /* 0x040fe20003f64070 */
[----:B------:R-:W-:Y:S01]  /*10b50*/  @!P2 IMAD.IADD R10, R10, 0x1, -R11 ;  /* 0x000000010a0aa824 */ /* 0x000fe200078e0a0b */
[----:B------:R-:W-:Y:S01]  /*10b60*/  ISETP.GT.U32.AND P5, PT, R11, R4, PT ;  /* 0x000000040b00720c */ /* 0x000fe20003fa4070 */
[----:B------:R-:W-:-:S04]  /*10b70*/  IMAD.HI.U32 R5, R0, R9, RZ ;  /* 0x0000000900057227 */ /* 0x000fc800078e00ff */
[----:B------:R-:W-:Y:S01]  /*10b80*/  IMAD.MOV R5, RZ, RZ, -R5 ;  /* 0x000000ffff057224 */ /* 0x000fe200078e0a05 */
[----:B------:R-:W-:Y:S01]  /*10b90*/  ISETP.GE.AND P2, PT, R22, RZ, PT ;  /* 0x000000ff1600720c */ /* 0x000fe20003f46270 */
[----:B------:R-:W-:Y:S01]  /*10ba0*/  @!P0 IMAD.IADD R26, R26, 0x1, -R11 ;  /* 0x000000011a1a8824 */ /* 0x000fe200078e0a0b */
[----:B------:R-:W-:Y:S01]  /*10bb0*/  ISETP.GE.AND P0, PT, R13, RZ, PT ;  /* 0x000000ff0d00720c */ /* 0x000fe20003f06270 */
[C---:B------:R-:W-:Y:S01]  /*10bc0*/  IMAD R9, R11.reuse, R5, R9 ;  /* 0x000000050b097224 */ /* 0x040fe200078e0209 */
[----:B------:R-:W0:Y:S01]  /*10bd0*/  S2R R13, SR_TID.X ;  /* 0x00000000000d7919 */ /* 0x000e220000002100 */
[--C-:B------:R-:W-:Y:S02]  /*10be0*/  @!P3 IMAD.IADD R12, R12, 0x1, -R11.reuse ;  /* 0x000000010c0cb824 */ /* 0x100fe400078e0a0b */
[----:B------:R-:W-:Y:S01]  /*10bf0*/  @!P5 IMAD.IADD R4, R4, 0x1, -R11 ;  /* 0x000000010404d824 */ /* 0x000fe200078e0a0b */
[----:B------:R-:W-:-:S05]  /*10c00*/  ISETP.GT.U32.AND P5, PT, R11, R9, PT ;  /* 0x000000090b00720c */ /* 0x000fca0003fa4070 */
[----:B------:R-:W-:Y:S01]  /*10c10*/  @!P2 IMAD.MOV R24, RZ, RZ, -R24 ;  /* 0x000000ffff18a224 */ /* 0x000fe200078e0a18 */
[C---:B------:R-:W-:Y:S02]  /*10c20*/  ISETP.GT.U32.AND P2, PT, R11.reuse, R12, PT ;  /* 0x0000000c0b00720c */ /* 0x040fe40003f44070 */
[----:B------:R-:W-:Y:S02]  /*10c30*/  IABS R5, R28 ;  /* 0x0000001c00057213 */ /* 0x000fe40000000000 */
[----:B------:R-:W-:Y:S02]  /*10c40*/  IABS R21, R17 ;  /* 0x0000001100157213 */ /* 0x000fe40000000000 */
[C---:B------:R-:W-:Y:S01]  /*10c50*/  ISETP.GT.U32.AND P3, PT, R11.reuse, R8, PT ;  /* 0x000000080b00720c */ /* 0x040fe20003f64070 */
[----:B------:R-:W-:Y:S01]  /*10c60*/  IMAD.HI.U32 R27, R0, R5, RZ ;  /* 0x00000005001b7227 */ /* 0x000fe200078e00ff */
[----:B------:R-:W-:-:S03]  /*10c70*/  ISETP.GT.U32.AND P4, PT, R11, R10, PT ;  /* 0x0000000a0b00720c */ /* 0x000fc60003f84070 */
[----:B------:R-:W-:-:S04]  /*10c80*/  IMAD.HI.U32 R0, R0, R21, RZ ;  /* 0x0000001500007227 */ /* 0x000fc800078e00ff */
[--C-:B------:R-:W-:Y:S01]  /*10c90*/  @!P5 IMAD.IADD R9, R9, 0x1, -R11.reuse ;  /* 0x000000010909d824 */ /* 0x100fe200078e0a0b */
[----:B------:R-:W-:Y:S01]  /*10ca0*/  ISETP.GE.AND P5, PT, R20, RZ, PT ;  /* 0x000000ff1400720c */ /* 0x000fe20003fa6270 */
[----:B------:R-:W-:Y:S01]  /*10cb0*/  @!P2 IMAD.IADD R12, R12, 0x1, -R11 ;  /* 0x000000010c0ca824 */ /* 0x000fe200078e0a0b */
[----:B------:R-:W-:Y:S01]  /*10cc0*/  ISETP.GE.AND P2, PT, R16, RZ, PT ;  /* 0x000000ff1000720c */ /* 0x000fe20003f46270 */
[----:B------:R-:W-:Y:S01]  /*10cd0*/  IMAD.MOV R27, RZ, RZ, -R27 ;  /* 0x000000ffff1b7224 */ /* 0x000fe200078e0a1b */
[----:B------:R-:W1:Y:S01]  /*10ce0*/  LDC R16, c[0x0][0x230] ;  /* 0x00008c00ff107b82 */ /* 0x000e620000000800 */
[----:B------:R-:W-:Y:S02]  /*10cf0*/  IMAD.MOV R0, RZ, RZ, -R0 ;  /* 0x000000ffff007224 */ /* 0x000fe400078e0a00 */
[C---:B------:R-:W-:Y:S02]  /*10d00*/  IMAD R5, R11.reuse, R27, R5 ;  /* 0x0000001b0b057224 */ /* 0x040fe400078e0205 */
[----:B------:R-:W-:Y:S01]  /*10d10*/  IMAD R21, R11, R0, R21 ;  /* 0x000000000b157224 */ /* 0x000fe200078e0215 */
[----:B------:R-:W-:Y:S01]  /*10d20*/  ISETP.GE.AND P6, PT, R23, RZ, PT ;  /* 0x000000ff1700720c */ /* 0x000fe20003fc6270 */
[--C-:B------:R-:W-:Y:S01]  /*10d30*/  @!P3 IMAD.IADD R8, R8, 0x1, -R11.reuse ;  /* 0x000000010808b824 */ /* 0x100fe200078e0a0b */
[C---:B------:R-:W-:Y:S01]  /*10d40*/  ISETP.GT.U32.AND P3, PT, R11.reuse, R5, PT ;  /* 0x000000050b00720c */ /* 0x040fe20003f64070 */
[----:B------:R-:W-:Y:S01]  /*10d50*/  @!P4 IMAD.IADD R10, R10, 0x1, -R11 ;  /* 0x000000010a0ac824 */ /* 0x000fe200078e0a0b */
[----:B------:R-:W-:Y:S01]  /*10d60*/  ISETP.GT.U32.AND P4, PT, R11, R21, PT ;  /* 0x000000150b00720c */ /* 0x000fe20003f84070 */
[----:B------:R-:W-:Y:S01]  /*10d70*/  @!P5 IMAD.MOV R4, RZ, RZ, -R4 ;  /* 0x000000ffff04d224 */ /* 0x000fe200078e0a04 */
[----:B------:R-:W-:Y:S01]  /*10d80*/  ISETP.GE.AND P5, PT, R29, RZ, PT ;  /* 0x000000ff1d00720c */ /* 0x000fe20003fa6270 */
[----:B0-----:R-:W-:-:S02]  /*10d90*/  IMAD.SHL.U32 R27, R13, 0x40, RZ ;  /* 0x000000400d1b7824 */ /* 0x001fc400078e00ff */
[----:B------:R-:W-:Y:S01]  /*10da0*/  @!P1 IMAD.MOV R2, RZ, RZ, -R2 ;  /* 0x000000ffff029224 */ /* 0x000fe200078e0a02 */
[----:B------:R-:W-:Y:S01]  /*10db0*/  ISETP.GT.U32.AND P1, PT, R11, R18, PT ;  /* 0x000000120b00720c */ /* 0x000fe20003f24070 */
[----:B------:R-:W-:Y:S01]  /*10dc0*/  IMAD.SHL.U32 R0, R13, 0x8, RZ ;  /* 0x000000080d007824 */ /* 0x000fe200078e00ff */
[----:B------:R-:W-:Y:S01]  /*10dd0*/  LOP3.LUT R27, R27, 0x1c0, RZ, 0xc0, !PT ;  /* 0x000001c01b1b7812 */ /* 0x000fe200078ec0ff */
[----:B------:R-:W-:Y:S01]  /*10de0*/  STL [R1+0x1fc8], R25 ;  /* 0x001fc81901007387 */ /* 0x000fe20000100800 */
[----:B------:R-:W-:Y:S02]  /*10df0*/  @!P6 IMAD.MOV R7, RZ, RZ, -R7 ;  /* 0x000000ffff07e224 */ /* 0x000fe400078e0a07 */
[--C-:B------:R-:W-:Y:S01]  /*10e00*/  @!P3 IMAD.IADD R5, R5, 0x1, -R11.reuse ;  /* 0x000000010505b824 */ /* 0x100fe200078e0a0b */
[----:B------:R0:W-:Y:S01]  /*10e10*/  STL [R1+0x1fcc], R6 ;  /* 0x001fcc0601007387 */ /* 0x0001e20000100800 */
[----:B------:R-:W-:Y:S01]  /*10e20*/  LOP3.LUT R27, R27, 0x30, R0, 0xf8, !PT ;  /* 0x000000301b1b7812 */ /* 0x000fe200078ef800 */
[----:B------:R-:W-:-:S02]  /*10e30*/  @!P4 IMAD.IADD R21, R21, 0x1, -R11 ;  /* 0x000000011515c824 */ /* 0x000fc400078e0a0b */
[----:B------:R2:W-:Y:S01]  /*10e40*/  STL [R1+0x1fd0], R2 ;  /* 0x001fd00201007387 */ /* 0x0005e20000100800 */
[C---:B------:R-:W-:Y:S01]  /*10e50*/  IMAD.SHL.U32 R0, R13.reuse, 0x2, RZ ;  /* 0x000000020d007824 */ /* 0x040fe200078e00ff */
[----:B------:R-:W-:Y:S01]  /*10e60*/  ISETP.GE.AND P3, PT, R28, RZ, PT ;  /* 0x000000ff1c00720c */ /* 0x000fe20003f66270 */
[----:B-1----:R-:W-:Y:S01]  /*10e70*/  VIADD R16, R16, 0x3f ;  /* 0x0000003f10107836 */ /* 0x002fe20000000000 */
[----:B------:R-:W-:Y:S01]  /*10e80*/  STL [R1+0x1fd4], R14 ;  /* 0x001fd40e01007387 */ /* 0x000fe20000100800 */
[----:B------:R-:W-:Y:S01]  /*10e90*/  @!P5 IMAD.MOV R8, RZ, RZ, -R8 ;  /* 0x000000ffff08d224 */ /* 0x000fe200078e0a08 */
[----:B------:R-:W-:Y:S01]  /*10ea0*/  SHF.R.U32.HI R28, RZ, 0x2, R13 ;  /* 0x00000002ff1c7819 */ /* 0x000fe2000001160d */
[C---:B0-----:R-:W-:Y:S01]  /*10eb0*/  IMAD.SHL.U32 R6, R13.reuse, 0x10, RZ ;  /* 0x000000100d067824 */ /* 0x041fe200078e00ff */
[----:B------:R-:W-:Y:S01]  /*10ec0*/  STL [R1+0x1fd8], R7 ;  /* 0x001fd80701007387 */ /* 0x000fe20000100800 */
[----:B--2---:R-:W-:Y:S01]  /*10ed0*/  LOP3.LUT R2, R13, 0x3, RZ, 0xc0, !PT ;  /* 0x000000030d027812 */ /* 0x004fe200078ec0ff */
[----:B------:R-:W-:-:S02]  /*10ee0*/  @!P1 IMAD.IADD R18, R18, 0x1, -R11 ;  /* 0x0000000112129824 */ /* 0x000fc400078e0a0b */
[----:B------:R-:W-:Y:S01]  /*10ef0*/  STL [R1+0x1fdc], R24 ;  /* 0x001fdc1801007387 */ /* 0x000fe20000100800 */
[C---:B------:R-:W-:Y:S02]  /*10f00*/  ISETP.GT.U32.AND P6, PT, R11.reuse, R9, PT ;  /* 0x000000090b00720c */ /* 0x040fe40003fc4070 */
[C---:B------:R-:W-:Y:S01]  /*10f10*/  ISETP.GT.U32.AND P5, PT, R11.reuse, R5, PT ;  /* 0x000000050b00720c */ /* 0x040fe20003fa4070 */
[----:B------:R0:W-:Y:S01]  /*10f20*/  STL [R1+0x1fe0], R4 ;  /* 0x001fe00401007387 */ /* 0x0001e20000100800 */
[----:B------:R-:W-:Y:S01]  /*10f30*/  ISETP.GT.U32.AND P4, PT, R11, R21, PT ;  /* 0x000000150b00720c */ /* 0x000fe20003f84070 */
[----:B------:R-:W-:Y:S01]  /*10f40*/  IMAD R2, R2, 0x220, RZ ;  /* 0x0000022002027824 */ /* 0x000fe200078e02ff */
[----:B------:R-:W-:Y:S01]  /*10f50*/  LOP3.LUT R27, R27, 0x30, R0, 0x78, !PT ;  /* 0x000000301b1b7812 */ /* 0x000fe200078e7800 */
[----:B------:R-:W2:Y:S01]  /*10f60*/  LDL.LU R29, [R1+0x2068] ;  /* 0x00206800011d7983 */ /* 0x000ea20000300800 */
[----:B------:R-:W-:Y:S02]  /*10f70*/  ISETP.GE.AND P1, PT, R3, RZ, PT ;  /* 0x000000ff0300720c */ /* 0x000fe40003f26270 */
[----:B------:R-:W-:Y:S01]  /*10f80*/  SHF.R.S32.HI R0, RZ, 0x1f, R16 ;  /* 0x0000001fff007819 */ /* 0x000fe20000011410 */
[----:B------:R-:W3:Y:S01]  /*10f90*/  LDL.LU R3, [R1+0x2064] ;  /* 0x0020640001037983 */ /* 0x000ee20000300800 */
[----:B0-----:R-:W-:-:S03]  /*10fa0*/  SGXT.U32 R4, R28, 0x3 ;  /* 0x000000031c04781a */ /* 0x001fc60000000000 */
[----:B------:R-:W-:Y:S01]  /*10fb0*/  STL [R1+0x1fe4], R8 ;  /* 0x001fe40801007387 */ /* 0x000fe20000100800 */
[----:B------:R-:W-:-:S03]  /*10fc0*/  LOP3.LUT R28, R6, 0x200, RZ, 0xc0, !PT ;  /* 0x00000200061c7812 */ /* 0x000fc600078ec0ff */
[----:B------:R0:W-:Y:S01]  /*10fd0*/  STL [R1+0x1f2c], R6 ;  /* 0x001f2c0601007387 */ /* 0x0001e20000100800 */
[--C-:B------:R-:W-:Y:S01]  /*10fe0*/  @!P6 IMAD.IADD R9, R9, 0x1, -R11.reuse ;  /* 0x000000010909e824 */ /* 0x100fe200078e0a0b */
[----:B------:R-:W-:Y:S01]  /*10ff0*/  LOP3.LUT R13, R13, 0x3f, RZ, 0xc0, !PT ;  /* 0x0000003f0d0d7812 */ /* 0x000fe200078ec0ff */
[--C-:B------:R-:W-:Y:S01]  /*11000*/  @!P5 IMAD.IADD R5, R5, 0x1, -R11.reuse ;  /* 0x000000010505d824 */ /* 0x100fe200078e0a0b */
[----:B0-----:R-:W-:Y:S02]  /*11010*/  LEA.HI R6, R0, R16, RZ, 0x6 ;  /* 0x0000001000067211 */ /* 0x001fe400078f30ff */
[----:B------:R-:W-:Y:S01]  /*11020*/  LOP3.LUT R0, R2, R4, RZ, 0xfc, !PT ;  /* 0x0000000402007212 */ /* 0x000fe200078efcff */
[----:B------:R-:W-:Y:S02]  /*11030*/  @!P4 IMAD.IADD R21, R21, 0x1, -R11 ;  /* 0x000000011515c824 */ /* 0x000fe400078e0a0b */
[----:B------:R-:W-:Y:S02]  /*11040*/  IMAD.MOV.U32 R11, RZ, RZ, R26 ;  /* 0x000000ffff0b7224 */ /* 0x000fe400078e001a */
[----:B------:R0:W-:Y:S01]  /*11050*/  STL [R1+0x1f30], R0 ;  /* 0x001f300001007387 */ /* 0x0001e20000100800 */
[----:B------:R-:W-:-:S02]  /*11060*/  @!P1 IMAD.MOV R18, RZ, RZ, -R18 ;  /* 0x000000ffff129224 */ /* 0x000fc400078e0a12 */
[----:B------:R-:W-:Y:S01]  /*11070*/  @!P0 IMAD.MOV R11, RZ, RZ, -R11 ;  /* 0x000000ffff0b8224 */ /* 0x000fe200078e0a0b */
[----:B0-----:R-:W-:-:S05]  /*11080*/  IADD3 R0, R27, UR4, R28 ;  /* 0x000000041b007c10 */ /* 0x001fca000fffe01c */
[----:B------:R0:W-:Y:S04]  /*11090*/  STL [R1+0xc4], R0 ;  /* 0x0000c40001007387 */ /* 0x0001e80000100800 */
[----:B------:R-:W-:Y:S01]  /*110a0*/  STL [R1+0x1fe8], R18 ;  /* 0x001fe81201007387 */ /* 0x000fe20000100800 */
[----:B0-----:R-:W-:-:S03]  /*110b0*/  IMAD R0, R13, UR5, RZ ;  /* 0x000000050d007c24 */ /* 0x001fc6000f8e02ff */
[----:B------:R-:W-:Y:S04]  /*110c0*/  STL [R1+0x1fec], R11 ;  /* 0x001fec0b01007387 */ /* 0x000fe80000100800 */
[----:B------:R-:W-:Y:S04]  /*110d0*/  STL [R1+0x418], R0 ;  /* 0x0004180001007387 */ /* 0x000fe80000100800 */
[----:B------:R-:W4:Y:S04]  /*110e0*/  LDL.LU R4, [R1+0x4c0] ;  /* 0x0004c00001047983 */ /* 0x000f280000300800 */
[----:B------:R-:W5:Y:S04]  /*110f0*/  LDL.LU R24, [R1+0x4bc] ;  /* 0x0004bc0001187983 */ /* 0x000f680000300800 */
[----:B------:R-:W5:Y:S04]  /*11100*/  LDL.LU R7, [R1+0x4] ;  /* 0x0000040001077983 */ /* 0x000f680000300800 */
[----:B------:R-:W5:Y:S04]  /*11110*/  LDL.LU R14, [R1+0x4b8] ;  /* 0x0004b800010e7983 */ /* 0x000f680000300800 */
[----:B------:R-:W5:Y:S04]  /*11120*/  LDL.LU R2, [R1+0x4b4] ;  /* 0x0004b40001027983 */ /* 0x000f680000300800 */
[----:B------:R-:W5:Y:S04]  /*11130*/  LDL.LU R6, [R1+0x4a8] ;  /* 0x0004a80001067983 */ /* 0x000f680000300800 */
[----:B------:R-:W5:Y:S04]  /*11140*/  LDL.LU R25, [R1+0x4a4] ;  /* 0x0004a40001197983 */ /* 0x000f680000300800 */
[----:B------:R-:W5:Y:S04]  /*11150*/  LDL.LU R23, [R1+0x494] ;  /* 0x0004940001177983 */ /* 0x000f680000300800 */
[----:B------:R-:W5:Y:S01]  /*11160*/  LDL.LU R22, [R1+0x48c] ;  /* 0x00048c0001167983 */ /* 0x000f620000300800 */
[----:B------:R-:W-:-:S03]  /*11170*/  ISETP.GE.AND P6, PT, R19, RZ, PT ;  /* 0x000000ff1300720c */ /* 0x000fc60003fc6270 */
[----:B------:R-:W5:Y:S01]  /*11180*/  LDL.LU R20, [R1+0x488] ;  /* 0x0004880001147983 */ /* 0x000f620000300800 */
[----:B------:R-:W-:-:S03]  /*11190*/  ISETP.GE.AND P5, PT, R17, RZ, PT ;  /* 0x000000ff1100720c */ /* 0x000fc60003fa6270 */
[----:B------:R-:W5:Y:S04]  /*111a0*/  LDL.LU R19, [R1+0x484] ;  /* 0x0004840001137983 */ /* 0x000f680000300800 */
[----:B------:R-:W5:Y:S04]  /*111b0*/  LDL.LU R17, [R1+0x480] ;  /* 0x0004800001117983 */ /* 0x000f680000300800 */
[----:B------:R-:W5:Y:S01]  /*111c0*/  LDL.LU R16, [R1+0x47c] ;  /* 0x00047c0001107983 */ /* 0x000f620000300800 */
[----:B------:R-:W-:Y:S01]  /*111d0*/  ISETP.GE.AND P1, PT, R15, RZ, PT ;  /* 0x000000ff0f00720c */ /* 0x000fe20003f26270 */
[----:B------:R-:W-:-:S02]  /*111e0*/  @!P6 IMAD.MOV R10, RZ, RZ, -R10 ;  /* 0x000000ffff0ae224 */ /* 0x000fc400078e0a0a */
[----:B------:R-:W5:Y:S01]  /*111f0*/  LDL.LU R15, [R1+0x46c] ;  /* 0x00046c00010f7983 */ /* 0x000f620000300800 */
[----:B------:R-:W-:Y:S02]  /*11200*/  @!P2 IMAD.MOV R12, RZ, RZ, -R12 ;  /* 0x000000ffff0ca224 */ /* 0x000fe400078e0a0c */
[----:B------:R-:W-:Y:S01]  /*11210*/  @!P3 IMAD.MOV R5, RZ, RZ, -R5 ;  /* 0x000000ffff05b224 */ /* 0x000fe200078e0a05 */
[----:B------:R-:W5:Y:S01]  /*11220*/  LDL.LU R13, [R1+0x464] ;  /* 0x00046400010d7983 */ /* 0x000f620000300800 */
[----:B------:R-:W-:-:S05]  /*11230*/  @!P5 IMAD.MOV R21, RZ, RZ, -R21 ;  /* 0x000000ffff15d224 */ /* 0x000fca00078e0a15 */
[----:B------:R-:W-:Y:S01]  /*11240*/  @!P1 IMAD.MOV R9, RZ, RZ, -R9 ;  /* 0x000000ffff099224 */ /* 0x000fe200078e0a09 */
[----:B---3--:R-:W-:Y:S02]  /*11250*/  ISETP.NE.AND P0, PT, R3, RZ, PT ;  /* 0x000000ff0300720c */ /* 0x008fe40003f05270 */
[----:B------:R-:W-:Y:S02]  /*11260*/  LOP3.LUT R26, RZ, R3, RZ, 0x33, !PT ;  /* 0x00000003ff1a7212 */ /* 0x000fe400078e33ff */
[----:B------:R-:W-:Y:S01]  /*11270*/  IADD3 R3, P4, R0, UR6, RZ ;  /* 0x0000000600037c10 */ /* 0x000fe2000ff9e0ff */
[----:B------:R-:W-:Y:S01]  /*11280*/  ULDC UR6, c[0x0][0x234] ;  /* 0x00008d0000067ab9 */ /* 0x000fe20000000800 */
[----:B--2---:R-:W-:-:S03]  /*11290*/  SEL R29, R26, R29, !P0 ;  /* 0x0000001d1a1d7207 */ /* 0x004fc60004000000 */
[----:B------:R5:W-:Y:S04]  /*112a0*/  STL [R1+0x1f60], R3 ;  /* 0x001f600301007387 */ /* 0x000be80000100800 */
[----:B------:R-:W-:Y:S04]  /*112b0*/  STL [R1+0x1ff0], R10 ;  /* 0x001ff00a01007387 */ /* 0x000fe80000100800 */
[----:B------:R-:W-:Y:S04]  /*112c0*/  STL [R1+0x1ff4], R9 ;  /* 0x001ff40901007387 */ /* 0x000fe80000100800 */
[----:B------:R-:W-:Y:S04]  /*112d0*/  STL [R1+0x1ff8], R12 ;  /* 0x001ff80c01007387 */ /* 0x000fe80000100800 */
[----:B------:R-:W-:Y:S04]  /*112e0*/  STL [R1+0x1ffc], R5 ;  /* 0x001ffc0501007387 */ /* 0x000fe80000100800 */
[----:B------:R-:W-:Y:S01]  /*112f0*/  STL [R1+0x2000], R21 ;  /* 0x0020001501007387 */ /* 0x000fe20000100800 */
[----:B----4-:R-:W-:-:S02]  /*11300*/  SEL R4, R26, R4, !P0 ;  /* 0x000000041a047207 */ /* 0x010fc40004000000 */
[----:B-----5:R-:W-:-:S03]  /*11310*/  SEL R3, R26, R24, !P0 ;  /* 0x000000181a037207 */ /* 0x020fc60004000000 */
[----:B------:R-:W-:Y:S01]  /*11320*/  STL [R1+0xc], R4 ;  /* 0x00000c0401007387 */ /* 0x000fe20000100800 */
[----:B------:R-:W-:-:S03]  /*11330*/  SEL R0, R26, R7, !P0 ;  /* 0x000000071a007207 */ /* 0x000fc60004000000 */
[----:B------:R0:W-:Y:S01]  /*11340*/  STL [R1+0x8], R3 ;  /* 0x0000080301007387 */ /* 0x0001e20000100800 */
[----:B------:R-:W-:-:S03]  /*11350*/  SEL R28, R26, R14, !P0 ;  /* 0x0000000e1a1c7207 */ /* 0x000fc60004000000 */
[----:B------:R-:W-:Y:S01]  /*11360*/  STL [R1+0x2004], R29 ;  /* 0x0020041d01007387 */ /* 0x000fe20000100800 */
[----:B------:R-:W-:-:S03]  /*11370*/  SEL R27, R26, R2, !P0 ;  /* 0x000000021a1b7207 */ /* 0x000fc60004000000 */
[----:B------:R1:W-:Y:S04]  /*11380*/  STL [R1+0x4], R0 ;  /* 0x0000040001007387 */ /* 0x0003e80000100800 */
[----:B------:R-:W-:Y:S01]  /*11390*/  STL [R1+0x2008], R28 ;  /* 0x0020081c01007387 */ /* 0x000fe20000100800 */
[C---:B0-----:R-:W-:Y:S02]  /*113a0*/  SEL R3, R26.reuse, R25, !P0 ;  /* 0x000000191a037207 */ /* 0x041fe40004000000 */
[C---:B-1----:R-:W-:Y:S01]  /*113b0*/  SEL R0, R26.reuse, R6, !P0 ;  /* 0x000000061a007207 */ /* 0x042fe20004000000 */
[----:B------:R-:W-:Y:S01]  /*113c0*/  STL [R1+0x200c], R27 ;  /* 0x00200c1b01007387 */ /* 0x000fe20000100800 */
[----:B------:R-:W-:-:S03]  /*113d0*/  SEL R2, R26, R23, !P0 ;  /* 0x000000171a027207 */ /* 0x000fc60004000000 */
[----:B------:R0:W-:Y:S04]  /*113e0*/  STL [R1+0x14], R0 ;  /* 0x0000140001007387 */ /* 0x0001e80000100800 */
[----:B------:R1:W-:Y:S01]  /*113f0*/  STL [R1+0x50], R3 ;  /* 0x0000500301007387 */ /* 0x0003e20000100800 */
[----:B0-----:R-:W-:-:S03]  /*11400*/  SEL R0, R26, R22, !P0 ;  /* 0x000000161a007207 */ /* 0x001fc60004000000 */
[----:B------:R0:W-:Y:S01]  /*11410*/  STL [R1+0x58], R2 ;  /* 0x0000580201007387 */ /* 0x0001e20000100800 */
[----:B-1----:R-:W-:-:S03]  /*11420*/  SEL R3, R26, R20, !P0 ;  /* 0x000000141a037207 */ /* 0x002fc60004000000 */
[----:B------:R1:W-:Y:S04]  /*11430*/  STL [R1+0x64], R0 ;  /* 0x0000640001007387 */ /* 0x0003e80000100800 */
[----:B------:R2:W-:Y:S01]  /*11440*/  STL [R1+0x6c], R3 ;  /* 0x00006c0301007387 */ /* 0x0005e20000100800 */
[C---:B0-----:R-:W-:Y:S02]  /*11450*/  SEL R2, R26.reuse, R19, !P0 ;  /* 0x000000131a027207 */ /* 0x041fe40004000000 */
[----:B-1----:R-:W-:-:S03]  /*11460*/  SEL R0, R26, R17, !P0 ;  /* 0x000000111a007207 */ /* 0x002fc60004000000 */
[----:B------:R0:W-:Y:S01]  /*11470*/  STL [R1+0x7c], R2 ;  /* 0x00007c0201007387 */ /* 0x0001e20000100800 */
[----:B--2---:R-:W-:-:S03]  /*11480*/  SEL R3, R26, R16, !P0 ;  /* 0x000000101a037207 */ /* 0x004fc60004000000 */
[----:B------:R1:W-:Y:S04]  /*11490*/  STL [R1+0x9c], R0 ;  /* 0x00009c0001007387 */ /* 0x0003e80000100800 */
[----:B------:R-:W-:Y:S04]  /*114a0*/  STL [R1+0xa8], R3 ;  /* 0x0000a80301007387 */ /* 0x000fe80000100800 */
[----:B------:R-:W2:Y:S01]  /*114b0*/  LDL.LU R27, [R1+0x448] ;  /* 0x00044800011b7983 */ /* 0x000ea20000300800 */
[C---:B0-----:R-:W-:Y:S02]  /*114c0*/  SEL R2, R26.reuse, R15, !P0 ;  /* 0x0000000f1a027207 */ /* 0x041fe40004000000 */
[----:B-1----:R-:W-:-:S03]  /*114d0*/  SEL R0, R26, R13, !P0 ;  /* 0x0000000d1a007207 */ /* 0x002fc60004000000 */
[----:B------:R-:W-:Y:S04]  /*114e0*/  STL [R1+0xb8], R2 ;  /* 0x0000b80201007387 */ /* 0x000fe80000100800 */
[----:B--2---:R0:W-:Y:S04]  /*114f0*/  STL [R1+0x2058], R27 ;  /* 0x0020581b01007387 */ /* 0x0041e80000100800 */
[----:B------:R-:W-:Y:S04]  /*11500*/  STL [R1+0xcc], R0 ;  /* 0x0000cc0001007387 */ /* 0x000fe80000100800 */
[----:B0-----:R-:W2:Y:S04]  /*11510*/  LDL.LU R27, [R1+0x454] ;  /* 0x00045400011b7983 */ /* 0x001ea80000300800 */
[----:B--2---:R0:W-:Y:S04]  /*11520*/  STL [R1+0x205c], R27 ;  /* 0x00205c1b01007387 */ /* 0x0041e80000100800 */
[----:B0-----:R-:W2:Y:S04]  /*11530*/  LDL.LU R27, [R1+0x45c] ;  /* 0x00045c00011b7983 */ /* 0x001ea80000300800 */
[----:B--2---:R0:W-:Y:S04]  /*11540*/  STL [R1+0x2060], R27 ;  /* 0x0020601b01007387 */ /* 0x0041e80000100800 */
[----:B0-----:R-:W2:Y:S04]  /*11550*/  LDL.LU R27, [R1+0x460] ;  /* 0x00046000011b7983 */ /* 0x001ea80000300800 */
[----:B------:R-:W3:Y:S04]  /*11560*/  LDL.LU R28, [R1+0x444] ;  /* 0x00044400011c7983 */ /* 0x000ee80000300800 */
[----:B------:R-:W4:Y:S04]  /*11570*/  LDL.LU R29, [R1+0x440] ;  /* 0x00044000011d7983 */ /* 0x000f280000300800 */
[----:B------:R-:W5:Y:S04]  /*11580*/  LDL.LU R21, [R1+0x43c] ;  /* 0x00043c0001157983 */ /* 0x000f680000300800 */
[----:B------:R-:W5:Y:S04]  /*11590*/  LDL.LU R5, [R1+0x438] ;  /* 0x0004380001057983 */ /* 0x000f680000300800 */
[----:B------:R-:W5:Y:S04]  /*115a0*/  LDL.LU R12, [R1+0x434] ;  /* 0x00043400010c7983 */ /* 0x000f680000300800 */
[----:B------:R-:W3:Y:S04]  /*115b0*/  LDL.LU R9, [R1+0x430] ;  /* 0x0004300001097983 */ /* 0x000ee80000300800 */
        /* <DEDUP_REMOVED lines=21> */
[----:B--2---:R-:W-:-:S05]  /*11710*/  SEL R27, R26, R27, !P0 ;  /* 0x0000001b1a1b7207 */ /* 0x004fca0004000000 */
[----:B------:R0:W-:Y:S04]  /*11720*/  STL [R1+0xe0], R27 ;  /* 0x0000e01b01007387 */ /* 0x0001e80000100800 */
[----:B0-----:R-:W2:Y:S02]  /*11730*/  LDL.LU R27, [R1+0x2060] ;  /* 0x00206000011b7983 */ /* 0x001ea40000300800 */
[----:B--2---:R-:W-:-:S05]  /*11740*/  SEL R27, R26, R27, !P0 ;  /* 0x0000001b1a1b7207 */ /* 0x004fca0004000000 */
[----:B------:R0:W-:Y:S04]  /*11750*/  STL [R1+0xe8], R27 ;  /* 0x0000e81b01007387 */ /* 0x0001e80000100800 */
[----:B0-----:R-:W2:Y:S02]  /*11760*/  LDL.LU R27, [R1+0x205c] ;  /* 0x00205c00011b7983 */ /* 0x001ea40000300800 */
[----:B--2---:R-:W-:-:S05]  /*11770*/  SEL R27, R26, R27, !P0 ;  /* 0x0000001b1a1b7207 */ /* 0x004fca0004000000 */
[----:B------:R0:W-:Y:S04]  /*11780*/  STL [R1+0x10c], R27 ;  /* 0x00010c1b01007387 */ /* 0x0001e80000100800 */
[----:B0-----:R-:W2:Y:S01]  /*11790*/  LDL.LU R27, [R1+0x2058] ;  /* 0x00205800011b7983 */ /* 0x001ea20000300800 */
[C---:B---3--:R-:W-:Y:S02]  /*117a0*/  SEL R9, R26.reuse, R9, !P0 ;  /* 0x000000091a097207 */ /* 0x048fe40004000000 */
[C---:B----4-:R-:W-:Y:S02]  /*117b0*/  SEL R10, R26.reuse, R10, !P0 ;  /* 0x0000000a1a0a7207 */ /* 0x050fe40004000000 */
[C---:B-----5:R-:W-:Y:S02]  /*117c0*/  SEL R2, R26.reuse, R2, !P0 ;  /* 0x000000021a027207 */ /* 0x060fe40004000000 */
[----:B--2---:R-:W-:-:S05]  /*117d0*/  SEL R27, R26, R27, !P0 ;  /* 0x0000001b1a1b7207 */ /* 0x004fca0004000000 */
[----:B------:R0:W-:Y:S02]  /*117e0*/  STL [R1+0x11c], R27 ;  /* 0x00011c1b01007387 */ /* 0x0001e40000100800 */
[C---:B0-----:R-:W-:Y:S02]  /*117f0*/  SEL R27, R26.reuse, R28, !P0 ;  /* 0x0000001c1a1b7207 */ /* 0x041fe40004000000 */
[----:B------:R-:W-:-:S03]  /*11800*/  SEL R28, R26, R29, !P0 ;  /* 0x0000001d1a1c7207 */ /* 0x000fc60004000000 */
[----:B------:R0:W-:Y:S04]  /*11810*/  STL [R1+0x128], R27 ;  /* 0x0001281b01007387 */ /* 0x0001e80000100800 */
[----:B------:R-:W-:Y:S01]  /*11820*/  STL [R1+0x13c], R28 ;  /* 0x00013c1c01007387 */ /* 0x000fe20000100800 */
[C---:B0-----:R-:W-:Y:S02]  /*11830*/  SEL R27, R26.reuse, R21, !P0 ;  /* 0x000000151a1b7207 */ /* 0x041fe40004000000 */
[C---:B------:R-:W-:Y:S02]  /*11840*/  SEL R21, R26.reuse, R5, !P0 ;  /* 0x000000051a157207 */ /* 0x040fe40004000000 */
[C---:B------:R-:W-:Y:S01]  /*11850*/  SEL R5, R26.reuse, R12, !P0 ;  /* 0x0000000c1a057207 */ /* 0x040fe20004000000 */
[----:B------:R-:W-:Y:S04]  /*11860*/  STL [R1+0x168], R27 ;  /* 0x0001681b01007387 */ /* 0x000fe80000100800 */
[----:B------:R-:W-:Y:S04]  /*11870*/  STL [R1+0x16c], R21 ;  /* 0x00016c1501007387 */ /* 0x000fe80000100800 */
[----:B------:R0:W-:Y:S04]  /*11880*/  STL [R1+0x170], R5 ;  /* 0x0001700501007387 */ /* 0x0001e80000100800 */
[----:B------:R1:W-:Y:S01]  /*11890*/  STL [R1+0x174], R9 ;  /* 0x0001740901007387 */ /* 0x0003e20000100800 */
[----:B0-----:R-:W-:-:S02]  /*118a0*/  SEL R5, R26, R3, !P0 ;  /* 0x000000031a057207 */ /* 0x001fc40004000000 */
[C---:B------:R-:W-:Y:S02]  /*118b0*/  SEL R3, R26.reuse, R18, !P0 ;  /* 0x000000121a037207 */ /* 0x040fe40004000000 */
[C---:B-1----:R-:W-:Y:S01]  /*118c0*/  SEL R9, R26.reuse, R11, !P0 ;  /* 0x0000000b1a097207 */ /* 0x042fe20004000000 */
[----:B------:R-:W-:Y:S04]  /*118d0*/  STL [R1+0x178], R10 ;  /* 0x0001780a01007387 */ /* 0x000fe80000100800 */
[----:B------:R0:W-:Y:S04]  /*118e0*/  STL [R1+0x180], R5 ;  /* 0x0001800501007387 */ /* 0x0001e80000100800 */
[----:B------:R-:W-:Y:S04]  /*118f0*/  STL [R1+0x184], R9 ;  /* 0x0001840901007387 */ /* 0x000fe80000100800 */
[----:B------:R1:W-:Y:S01]  /*11900*/  STL [R1+0x194], R3 ;  /* 0x0001940301007387 */ /* 0x0003e20000100800 */
[----:B0-----:R-:W-:-:S02]  /*11910*/  SEL R5, R26, R0, !P0 ;  /* 0x000000001a057207 */ /* 0x001fc40004000000 */
[----:B------:R-:W-:-:S03]  /*11920*/  SEL R0, R26, R8, !P0 ;  /* 0x000000081a007207 */ /* 0x000fc60004000000 */
[----:B------:R-:W-:Y:S01]  /*11930*/  STL [R1+0x198], R5 ;  /* 0x0001980501007387 */ /* 0x000fe20000100800 */
[----:B-1----:R-:W-:-:S03]  /*11940*/  SEL R3, R26, R4, !P0 ;  /* 0x000000041a037207 */ /* 0x002fc60004000000 */
[----:B------:R0:W-:Y:S01]  /*11950*/  STL [R1+0x1a0], R0 ;  /* 0x0001a00001007387 */ /* 0x0001e20000100800 */
[----:B------:R-:W-:-:S03]  /*11960*/  SEL R4, R26, R24, !P0 ;  /* 0x000000181a047207 */ /* 0x000fc60004000000 */
[----:B------:R1:W-:Y:S01]  /*11970*/  STL [R1+0x1b8], R3 ;  /* 0x0001b80301007387 */ /* 0x0003e20000100800 */
[----:B0-----:R-:W-:-:S03]  /*11980*/  SEL R0, R26, R7, !P0 ;  /* 0x000000071a007207 */ /* 0x001fc60004000000 */
[----:B------:R-:W-:Y:S01]  /*11990*/  STL [R1+0x1bc], R4 ;  /* 0x0001bc0401007387 */ /* 0x000fe20000100800 */
[----:B-1----:R-:W-:-:S03]  /*119a0*/  SEL R3, R26, R14, !P0 ;  /* 0x0000000e1a037207 */ /* 0x002fc60004000000 */
        /* <DEDUP_REMOVED lines=551> */
[----:B------:R-:W5:Y:S01]  /*13c20*/  LDL.LU R0, [R1] ;  /* 0x0000000001007983 */ /* 0x000f620000300800 */
        /* <DEDUP_REMOVED lines=12> */
[----:B------:R-:W-:-:S02]  /*13cf0*/  SEL R5, R26, R5, !P0 ;  /* 0x000000051a057207 */ /* 0x000fc40004000000 */
[C---:B------:R-:W-:Y:S02]  /*13d00*/  SEL R12, R26.reuse, R12, !P0 ;  /* 0x0000000c1a0c7207 */ /* 0x040fe40004000000 */
[C---:B------:R-:W-:Y:S02]  /*13d10*/  SEL R9, R26.reuse, R9, !P0 ;  /* 0x000000091a097207 */ /* 0x040fe40004000000 */
[C---:B------:R-:W-:Y:S02]  /*13d20*/  SEL R10, R26.reuse, R10, !P0 ;  /* 0x0000000a1a0a7207 */ /* 0x040fe40004000000 */
[C---:B------:R-:W-:Y:S02]  /*13d30*/  SEL R11, R26.reuse, R11, !P0 ;  /* 0x0000000b1a0b7207 */ /* 0x040fe40004000000 */
[C---:B------:R-:W-:Y:S02]  /*13d40*/  SEL R18, R26.reuse, R18, !P0 ;  /* 0x000000121a127207 */ /* 0x040fe40004000000 */
        /* <DEDUP_REMOVED lines=16> */
[----:B--2---:R-:W-:-:S05]  /*13e50*/  SEL R27, R26, R27, !P0 ;  /* 0x0000001b1a1b7207 */ /* 0x004fca0004000000 */
[----:B------:R0:W-:Y:S04]  /*13e60*/  STL [R1+0x130], R27 ;  /* 0x0001301b01007387 */ /* 0x0001e80000100800 */
[----:B0-----:R-:W2:Y:S04]  /*13e70*/  LDL.LU R27, [R1+0x200c] ;  /* 0x00200c00011b7983 */ /* 0x001ea80000300800 */
[----:B------:R0:W-:Y:S04]  /*13e80*/  STL [R1+0x12c], R28 ;  /* 0x00012c1c01007387 */ /* 0x0001e80000100800 */
[----:B0-----:R-:W3:Y:S04]  /*13e90*/  LDL.LU R28, [R1+0x2008] ;  /* 0x00200800011c7983 */ /* 0x001ee80000300800 */
[----:B------:R0:W-:Y:S04]  /*13ea0*/  STL [R1+0x124], R29 ;  /* 0x0001241d01007387 */ /* 0x0001e80000100800 */
[----:B0-----:R-:W4:Y:S04]  /*13eb0*/  LDL.LU R29, [R1+0x2004] ;  /* 0x00200400011d7983 */ /* 0x001f280000300800 */
[----:B------:R0:W-:Y:S04]  /*13ec0*/  STL [R1+0x120], R21 ;  /* 0x0001201501007387 */ /* 0x0001e80000100800 */
[----:B0-----:R-:W5:Y:S04]  /*13ed0*/  LDL.LU R21, [R1+0x2000] ;  /* 0x0020000001157983 */ /* 0x001f680000300800 */
        /* <DEDUP_REMOVED lines=43> */
[----:B0-----:R-:W3:Y:S01]  /*14190*/  LDL.LU R13, [R1+0x1fa8] ;  /* 0x001fa800010d7983 */ /* 0x001ee20000300800 */
[----:B------:R-:W-:-:S05]  /*141a0*/  SEL R3, R26, R3, !P0 ;  /* 0x000000031a037207 */ /* 0x000fca0004000000 */
[----:B------:R0:W-:Y:S02]  /*141b0*/  STL [R1+0xa0], R3 ;  /* 0x0000a00301007387 */ /* 0x0001e40000100800 */
[----:B0-----:R-:W-:-:S05]  /*141c0*/  SEL R3, R26, R0, !P0 ;  /* 0x000000001a037207 */ /* 0x001fca0004000000 */
[----:B------:R5:W-:Y:S01]  /*141d0*/  STL [R1+0x98], R3 ;  /* 0x0000980301007387 */ /* 0x000be20000100800 */
[C---:B--2---:R-:W-:Y:S02]  /*141e0*/  SEL R0, R26.reuse, R15, !P0 ;  /* 0x0000000f1a007207 */ /* 0x044fe40004000000 */
[----:B---3--:R-:W-:-:S05]  /*141f0*/  SEL R13, R26, R13, !P0 ;  /* 0x0000000d1a0d7207 */ /* 0x008fca0004000000 */
[----:B------:R0:W-:Y:S04]  /*14200*/  STL [R1+0x94], R13 ;  /* 0x0000940d01007387 */ /* 0x0001e80000100800 */
[----:B------:R-:W2:Y:S01]  /*14210*/  LDL.LU R15, [R1+0x418] ;  /* 0x00041800010f7983 */ /* 0x000ea20000300800 */
[----:B-----5:R-:W-:-:S03]  /*14220*/  SEL R3, R26, R16, !P0 ;  /* 0x000000101a037207 */ /* 0x020fc60004000000 */
[----:B------:R4:W-:Y:S01]  /*14230*/  STL [R1+0x90], R0 ;  /* 0x0000900001007387 */ /* 0x0009e20000100800 */
[----:B0-----:R-:W-:-:S03]  /*14240*/  SEL R13, R26, R19, !P0 ;  /* 0x000000131a0d7207 */ /* 0x001fc60004000000 */
[----:B------:R0:W-:Y:S01]  /*14250*/  STL [R1+0x8c], R3 ;  /* 0x00008c0301007387 */ /* 0x0001e20000100800 */
[C---:B----4-:R-:W-:Y:S02]  /*14260*/  SEL R0, R26.reuse, R17, !P0 ;  /* 0x000000111a007207 */ /* 0x050fe40004000000 */
[----:B0-----:R-:W-:-:S03]  /*14270*/  SEL R3, R26, R20, !P0 ;  /* 0x000000141a037207 */ /* 0x001fc60004000000 */
[----:B------:R0:W-:Y:S04]  /*14280*/  STL [R1+0x88], R0 ;  /* 0x0000880001007387 */ /* 0x0001e80000100800 */
[----:B------:R1:W-:Y:S01]  /*14290*/  STL [R1+0x84], R13 ;  /* 0x0000840d01007387 */ /* 0x0003e20000100800 */
[----:B0-----:R-:W-:-:S03]  /*142a0*/  SEL R0, R26, R22, !P0 ;  /* 0x000000161a007207 */ /* 0x001fc60004000000 */
[----:B------:R0:W-:Y:S01]  /*142b0*/  STL [R1+0x80], R3 ;  /* 0x0000800301007387 */ /* 0x0001e20000100800 */
[----:B-1----:R-:W-:-:S03]  /*142c0*/  SEL R13, R26, R23, !P0 ;  /* 0x000000171a0d7207 */ /* 0x002fc60004000000 */
[----:B------:R1:W-:Y:S01]  /*142d0*/  STL [R1+0x78], R0 ;  /* 0x0000780001007387 */ /* 0x0003e20000100800 */
[----:B0-----:R-:W-:-:S03]  /*142e0*/  SEL R3, R26, R25, !P0 ;  /* 0x000000191a037207 */ /* 0x001fc60004000000 */
[----:B------:R-:W-:Y:S01]  /*142f0*/  STL [R1+0x74], R13 ;  /* 0x0000740d01007387 */ /* 0x000fe20000100800 */
[----:B-1----:R-:W-:-:S03]  /*14300*/  SEL R0, R26, R6, !P0 ;  /* 0x000000061a007207 */ /* 0x002fc60004000000 */
[----:B------:R-:W3:Y:S01]  /*14310*/  LDL.LU R16, [R1+0x5fc] ;  /* 0x0005fc0001107983 */ /* 0x000ee20000300800 */
[----:B------:R-:W-:-:S03]  /*14320*/  SEL R2, R26, R2, !P0 ;  /* 0x000000021a027207 */ /* 0x000fc60004000000 */
[----:B------:R0:W-:Y:S01]  /*14330*/  STL [R1+0x70], R3 ;  /* 0x0000700301007387 */ /* 0x0001e20000100800 */
[----:B------:R-:W-:-:S03]  /*14340*/  SEL R6, R26, R14, !P0 ;  /* 0x0000000e1a067207 */ /* 0x000fc60004000000 */
[----:B------:R1:W-:Y:S01]  /*14350*/  STL [R1+0x68], R0 ;  /* 0x0000680001007387 */ /* 0x0003e20000100800 */
[----:B0-----:R-:W-:-:S03]  /*14360*/  SEL R3, R26, R7, !P0 ;  /* 0x000000071a037207 */ /* 0x001fc60004000000 */
[----:B-1----:R-:W4:Y:S04]  /*14370*/  LDL.LU R0, [R1+0x5f8] ;  /* 0x0005f80001007983 */ /* 0x002f280000300800 */
[----:B------:R0:W-:Y:S04]  /*14380*/  STL [R1+0x60], R2 ;  /* 0x0000600201007387 */ /* 0x0001e80000100800 */
[----:B------:R-:W-:Y:S04]  /*14390*/  STL [R1+0x5c], R6 ;  /* 0x00005c0601007387 */ /* 0x000fe80000100800 */
[----:B------:R-:W5:Y:S01]  /*143a0*/  LDL.LU R23, [R1+0xc] ;  /* 0x00000c0001177983 */ /* 0x000f620000300800 */
[----:B0-----:R-:W-:-:S03]  /*143b0*/  SEL R2, R26, R24, !P0 ;  /* 0x000000181a027207 */ /* 0x001fc60004000000 */
[----:B------:R0:W-:Y:S04]  /*143c0*/  STL [R1+0x54], R3 ;  /* 0x0000540301007387 */ /* 0x0001e80000100800 */
[----:B------:R-:W5:Y:S04]  /*143d0*/  LDL.LU R20, [R1+0x8] ;  /* 0x0000080001147983 */ /* 0x000f680000300800 */
[----:B------:R1:W-:Y:S01]  /*143e0*/  STL [R1+0x4c], R2 ;  /* 0x00004c0201007387 */ /* 0x0003e20000100800 */
[----:B0-----:R-:W-:-:S03]  /*143f0*/  SEL R3, R26, R4, !P0 ;  /* 0x000000041a037207 */ /* 0x001fc60004000000 */
[----:B------:R-:W5:Y:S01]  /*14400*/  LDL.LU R17, [R1+0x4] ;  /* 0x0000040001117983 */ /* 0x000f620000300800 */
[----:B------:R-:W-:-:S03]  /*14410*/  SEL R4, R26, R18, !P0 ;  /* 0x000000121a047207 */ /* 0x000fc60004000000 */
[----:B------:R0:W-:Y:S01]  /*14420*/  STL [R1+0x48], R3 ;  /* 0x0000480301007387 */ /* 0x0001e20000100800 */
[----:B-1----:R-:W-:-:S05]  /*14430*/  SEL R2, R26, R8, !P0 ;  /* 0x000000081a027207 */ /* 0x002fca0004000000 */
[----:B------:R1:W-:Y:S01]  /*14440*/  STL [R1+0x44], R2 ;  /* 0x0000440201007387 */ /* 0x0003e20000100800 */
[----:B0-----:R-:W-:-:S03]  /*14450*/  SEL R3, R26, R11, !P0 ;  /* 0x0000000b1a037207 */ /* 0x001fc60004000000 */
[----:B------:R0:W-:Y:S04]  /*14460*/  STL [R1+0x40], R4 ;  /* 0x0000400401007387 */ /* 0x0001e80000100800 */
[----:B------:R0:W-:Y:S01]  /*14470*/  STL [R1+0x3c], R3 ;  /* 0x00003c0301007387 */ /* 0x0001e20000100800 */
[C---:B-1----:R-:W-:Y:S02]  /*14480*/  SEL R2, R26.reuse, R10, !P0 ;  /* 0x0000000a1a027207 */ /* 0x042fe40004000000 */
[----:B0-----:R-:W-:-:S03]  /*14490*/  SEL R4, R26, R9, !P0 ;  /* 0x000000091a047207 */ /* 0x001fc60004000000 */
[----:B------:R0:W-:Y:S01]  /*144a0*/  STL [R1+0x38], R2 ;  /* 0x0000380201007387 */ /* 0x0001e20000100800 */
[----:B------:R-:W-:-:S03]  /*144b0*/  SEL R3, R26, R12, !P0 ;  /* 0x0000000c1a037207 */ /* 0x000fc60004000000 */
[----:B------:R-:W-:Y:S04]  /*144c0*/  STL [R1+0x34], R4 ;  /* 0x0000340401007387 */ /* 0x000fe80000100800 */
[----:B------:R-:W5:Y:S01]  /*144d0*/  LDL.LU R8, [R1+0x14] ;  /* 0x0000140001087983 */ /* 0x000f620000300800 */
[----:B0-----:R-:W-:-:S03]  /*144e0*/  SEL R2, R26, R5, !P0 ;  /* 0x000000051a027207 */ /* 0x001fc60004000000 */
[----:B------:R0:W-:Y:S04]  /*144f0*/  STL [R1+0x30], R3 ;  /* 0x0000300301007387 */ /* 0x0001e80000100800 */
[----:B------:R-:W5:Y:S04]  /*14500*/  LDL.LU R19, [R1+0x50] ;  /* 0x0000500001137983 */ /* 0x000f680000300800 */
[----:B------:R2:W-:Y:S01]  /*14510*/  STL [R1+0x2c], R2 ;  /* 0x00002c0201007387 */ /* 0x0005e20000100800 */
[----:B0-----:R-:W-:-:S03]  /*14520*/  SEL R3, R26, R21, !P0 ;  /* 0x000000151a037207 */ /* 0x001fc60004000000 */
[----:B------:R-:W5:Y:S04]  /*14530*/  LDL.LU R4, [R1+0x58] ;  /* 0x0000580001047983 */ /* 0x000f680000300800 */
[----:B------:R-:W5:Y:S04]  /*14540*/  LDL.LU R13, [R1+0x64] ;  /* 0x00006400010d7983 */ /* 0x000f680000300800 */
[----:B------:R-:W-:Y:S04]  /*14550*/  STL [R1+0x1f64], R3 ;  /* 0x001f640301007387 */ /* 0x000fe80000100800 */
[----:B------:R-:W5:Y:S04]  /*14560*/  LDL.LU R24, [R1+0x6c] ;  /* 0x00006c0001187983 */ /* 0x000f680000300800 */
[----:B------:R-:W5:Y:S01]  /*14570*/  LDL.LU R22, [R1+0x7c] ;  /* 0x00007c0001167983 */ /* 0x000f620000300800 */
[----:B--2---:R-:W-:Y:S01]  /*14580*/  LEA.HI.X.SX32 R2, R15, UR7, 0x1, P4 ;  /* 0x000000070f027c11 */ /* 0x004fe2000a0f0eff */
[----:B------:R-:W-:-:S02]  /*14590*/  ULDC UR7, c[0x0][0x240] ;  /* 0x0000900000077ab9 */ /* 0x000fc40000000800 */
[----:B------:R-:W2:Y:S04]  /*145a0*/  LDL.LU R15, [R1+0x9c] ;  /* 0x00009c00010f7983 */ /* 0x000ea80000300800 */
[----:B------:R3:W-:Y:S04]  /*145b0*/  STL [R1+0x1f5c], R2 ;  /* 0x001f5c0201007387 */ /* 0x0007e80000100800 */
[----:B------:R-:W2:Y:S01]  /*145c0*/  LDL.LU R7, [R1+0xa8] ;  /* 0x0000a80001077983 */ /* 0x000ea20000300800 */
[----:B---3--:R-:W-:-:S05]  /*145d0*/  IMAD R2, R16, UR6, RZ ;  /* 0x0000000610027c24 */ /* 0x008fca000f8e02ff */
[----:B------:R-:W-:Y:S04]  /*145e0*/  STL [R1+0x414], R2 ;  /* 0x0004140201007387 */ /* 0x000fe80000100800 */
[----:B------:R-:W3:Y:S04]  /*145f0*/  LDL.LU R6, [R1+0xb8] ;  /* 0x0000b80001067983 */ /* 0x000ee80000300800 */
[----:B------:R-:W3:Y:S01]  /*14600*/  LDL.LU R16, [R1+0xcc] ;  /* 0x0000cc0001107983 */ /* 0x000ee20000300800 */
[----:B----4-:R-:W-:Y:S01]  /*14610*/  IMAD R0, R0, UR6, RZ ;  /* 0x0000000600007c24 */ /* 0x010fe2000f8e02ff */
[----:B------:R-:W-:-:S04]  /*14620*/  ULDC UR6, c[0x0][0x238] ;  /* 0x00008e0000067ab9 */ /* 0x000fc80000000800 */
[----:B------:R5:W-:Y:S04]  /*14630*/  STL [R1+0x1f34], R0 ;  /* 0x001f340001007387 */ /* 0x000be80000100800 */
[----:B------:R-:W4:Y:S01]  /*14640*/  LDL.LU R14, [R1+0xe0] ;  /* 0x0000e000010e7983 */ /* 0x000f220000300800 */
[----:B-----5:R-:W-:Y:S02]  /*14650*/  IMAD R0, R23, UR7, RZ ;  /* 0x0000000717007c24 */ /* 0x020fe4000f8e02ff */
[----:B------:R-:W-:-:S03]  /*14660*/  IMAD R2, R20, UR7, RZ ;  /* 0x0000000714027c24 */ /* 0x000fc6000f8e02ff */
[----:B------:R0:W-:Y:S04]  /*14670*/  STL [R1+0x28], R0 ;  /* 0x0000280001007387 */ /* 0x0001e80000100800 */
[----:B------:R1:W-:Y:S04]  /*14680*/  STL [R1+0x20], R2 ;  /* 0x0000200201007387 */ /* 0x0003e80000100800 */
[----:B------:R-:W5:Y:S01]  /*14690*/  LDL.LU R25, [R1+0xe8] ;  /* 0x0000e80001197983 */ /* 0x000f620000300800 */
[----:B0-----:R-:W-:Y:S02]  /*146a0*/  IMAD R0, R17, UR7, RZ ;  /* 0x0000000711007c24 */ /* 0x001fe4000f8e02ff */
[----:B-1----:R-:W-:-:S03]  /*146b0*/  IMAD R2, R29, UR7, RZ ;  /* 0x000000071d027c24 */ /* 0x002fc6000f8e02ff */
[----:B------:R0:W-:Y:S04]  /*146c0*/  STL [R1+0x1c], R0 ;  /* 0x00001c0001007387 */ /* 0x0001e80000100800 */
[----:B------:R-:W5:Y:S04]  /*146d0*/  LDL.LU R23, [R1+0x10c] ;  /* 0x00010c0001177983 */ /* 0x000f680000300800 */
[----:B------:R1:W-:Y:S01]  /*146e0*/  STL [R1+0x18], R2 ;  /* 0x0000180201007387 */ /* 0x0003e20000100800 */
[----:B0-----:R-:W-:-:S03]  /*146f0*/  IMAD R0, R28, UR7, RZ ;  /* 0x000000071c007c24 */ /* 0x001fc6000f8e02ff */
[----:B------:R-:W5:Y:S04]  /*14700*/  LDL.LU R20, [R1+0x11c] ;  /* 0x00011c0001147983 */ /* 0x000f680000300800 */
[----:B------:R0:W-:Y:S01]  /*14710*/  STL [R1+0x10], R0 ;  /* 0x0000100001007387 */ /* 0x0001e20000100800 */
[----:B-1----:R-:W-:-:S03]  /*14720*/  IMAD R2, R27, UR7, RZ ;  /* 0x000000071b027c24 */ /* 0x002fc6000f8e02ff */
[----:B------:R-:W5:Y:S04]  /*14730*/  LDL.LU R17, [R1+0x128] ;  /* 0x0001280001117983 */ /* 0x000f680000300800 */
[----:B------:R1:W-:Y:S01]  /*14740*/  STL [R1+0xc], R2 ;  /* 0x00000c0201007387 */ /* 0x0003e20000100800 */
[----:B0-----:R-:W-:Y:S02]  /*14750*/  IMAD R0, R8, UR7, RZ ;  /* 0x0000000708007c24 */ /* 0x001fe4000f8e02ff */
[----:B-1----:R-:W-:Y:S02]  /*14760*/  IMAD R2, R19, UR7, RZ ;  /* 0x0000000713027c24 */ /* 0x002fe4000f8e02ff */
[----:B------:R-:W5:Y:S04]  /*14770*/  LDL.LU R19, [R1+0x13c] ;  /* 0x00013c0001137983 */ /* 0x000f680000300800 */
[----:B------:R0:W-:Y:S04]  /*14780*/  STL [R1+0x8], R0 ;  /* 0x0000080001007387 */ /* 0x0001e80000100800 */
[----:B------:R-:W-:Y:S01]  /*14790*/  STL [R1+0x4], R2 ;  /* 0x0000040201007387 */ /* 0x000fe20000100800 */
[----:B------:R-:W-:-:S03]  /*147a0*/  IMAD R29, R13, UR7, RZ ;  /* 0x000000070d1d7c24 */ /* 0x000fc6000f8e02ff */
[----:B------:R-:W5:Y:S01]  /*147b0*/  LDL.LU R13, [R1+0x168] ;  /* 0x00016800010d7983 */ /* 0x000f620000300800 */
[----:B0-----:R-:W-:Y:S02]  /*147c0*/  IMAD R0, R4, UR7, RZ ;  /* 0x0000000704007c24 */ /* 0x001fe4000f8e02ff */
[----:B------:R-:W-:-:S03]  /*147d0*/  IMAD R28, R24, UR7, RZ ;  /* 0x00000007181c7c24 */ /* 0x000fc6000f8e02ff */
[----:B------:R-:W-:Y:S01]  /*147e0*/  STL [R1], R0 ;  /* 0x0000000001007387 */ /* 0x000fe20000100800 */
[----:B------:R-:W-:-:S03]  /*147f0*/  IMAD R27, R22, UR7, RZ ;  /* 0x00000007161b7c24 */ /* 0x000fc6000f8e02ff */
[----:B------:R-:W-:Y:S04]  /*14800*/  STL [R1+0x1f54], R29 ;  /* 0x001f541d01007387 */ /* 0x000fe80000100800 */
[----:B------:R-:W-:Y:S04]  /*14810*/  STL [R1+0x1f50], R28 ;  /* 0x001f501c01007387 */ /* 0x000fe80000100800 */
[----:B------:R-:W5:Y:S04]  /*14820*/  LDL.LU R22, [R1+0x16c] ;  /* 0x00016c0001167983 */ /* 0x000f680000300800 */
[----:B------:R-:W-:Y:S01]  /*14830*/  STL [R1+0x1f4c], R27 ;  /* 0x001f4c1b01007387 */ /* 0x000fe20000100800 */
[----:B--2---:R-:W-:-:S03]  /*14840*/  IMAD R26, R15, UR7, RZ ;  /* 0x000000070f1a7c24 */ /* 0x004fc6000f8e02ff */
[----:B------:R-:W2:Y:S01]  /*14850*/  LDL.LU R15, [R1+0x170] ;  /* 0x00017000010f7983 */ /* 0x000ea20000300800 */
[----:B------:R-:W-:-:S03]  /*14860*/  IMAD R4, R7, UR7, RZ ;  /* 0x0000000707047c24 */ /* 0x000fc6000f8e02ff */
[----:B------:R-:W-:Y:S04]  /*14870*/  STL [R1+0x1f48], R26 ;  /* 0x001f481a01007387 */ /* 0x000fe80000100800 */
[----:B------:R-:W-:Y:S01]  /*14880*/  STL [R1+0x1f44], R4 ;  /* 0x001f440401007387 */ /* 0x000fe20000100800 */
[----:B---3--:R-:W-:Y:S02]  /*14890*/  IMAD R5, R6, UR7, RZ ;  /* 0x0000000706057c24 */ /* 0x008fe4000f8e02ff */
[----:B------:R-:W-:-:S03]  /*148a0*/  IMAD R6, R16, UR7, RZ ;  /* 0x0000000710067c24 */ /* 0x000fc6000f8e02ff */
[----:B------:R-:W-:Y:S04]  /*148b0*/  STL [R1+0x1f40], R5 ;  /* 0x001f400501007387 */ /* 0x000fe80000100800 */
[----:B------:R-:W3:Y:S04]  /*148c0*/  LDL.LU R16, [R1+0x174] ;  /* 0x0001740001107983 */ /* 0x000ee80000300800 */
[----:B------:R-:W-:Y:S01]  /*148d0*/  STL [R1+0x1f3c], R6 ;  /* 0x001f3c0601007387 */ /* 0x000fe20000100800 */
[----:B----4-:R-:W-:-:S05]  /*148e0*/  IMAD R7, R14, UR7, RZ ;  /* 0x000000070e077c24 */ /* 0x010fca000f8e02ff */
[----:B------:R-:W-:Y:S01]  /*148f0*/  STL [R1+0x1f38], R7 ;  /* 0x001f380701007387 */ /* 0x000fe20000100800 */
[----:B-----5:R-:W-:-:S05]  /*14900*/  IMAD R8, R25, UR7, RZ ;  /* 0x0000000719087c24 */ /* 0x020fca000f8e02ff */
[----:B------:R0:W-:Y:S01]  /*14910*/  STL [R1+0x1f58], R8 ;  /* 0x001f580801007387 */ /* 0x0001e20000100800 */
[----:B------:R-:W-:Y:S02]  /*14920*/  IMAD R9, R23, UR7, RZ ;  /* 0x0000000717097c24 */ /* 0x000fe4000f8e02ff */
[----:B------:R-:W-:-:S03]  /*14930*/  IMAD R10, R20, UR7, RZ ;  /* 0x00000007140a7c24 */ /* 0x000fc6000f8e02ff */
[----:B------:R1:W-:Y:S04]  /*14940*/  STL [R1+0x1f68], R9 ;  /* 0x001f680901007387 */ /* 0x0003e80000100800 */
[----:B------:R-:W-:Y:S01]  /*14950*/  STL [R1+0x1f6c], R10 ;  /* 0x001f6c0a01007387 */ /* 0x000fe20000100800 */
[----:B------:R-:W-:-:S03]  /*14960*/  IMAD R11, R17, UR7, RZ ;  /* 0x00000007110b7c24 */ /* 0x000fc6000f8e02ff */
[----:B------:R-:W4:Y:S04]  /*14970*/  LDL.LU R17, [R1+0x178] ;  /* 0x0001780001117983 */ /* 0x000f280000300800 */
[----:B------:R-:W-:Y:S04]  /*14980*/  STL [R1+0x1f70], R11 ;  /* 0x001f700b01007387 */ /* 0x000fe80000100800 */
[----:B------:R-:W5:Y:S01]  /*14990*/  LDL.LU R18, [R1+0x180] ;  /* 0x0001800001127983 */ /* 0x000f620000300800 */
[----:B------:R-:W-:-:S03]  /*149a0*/  IMAD R12, R19, UR7, RZ ;  /* 0x00000007130c7c24 */ /* 0x000fc6000f8e02ff */
[----:B------:R-:W5:Y:S04]  /*149b0*/  LDL.LU R19, [R1+0x184] ;  /* 0x0001840001137983 */ /* 0x000f680000300800 */
[----:B------:R-:W-:Y:S04]  /*149c0*/  STL [R1+0x1f74], R12 ;  /* 0x001f740c01007387 */ /* 0x000fe80000100800 */
[----:B------:R-:W5:Y:S01]  /*149d0*/  LDL.LU R20, [R1+0x194] ;  /* 0x0001940001147983 */ /* 0x000f620000300800 */
[----:B------:R-:W-:-:S03]  /*149e0*/  IMAD R13, R13, UR7, RZ ;  /* 0x000000070d0d7c24 */ /* 0x000fc6000f8e02ff */
[----:B------:R-:W5:Y:S04]  /*149f0*/  LDL.LU R21, [R1+0x198] ;  /* 0x0001980001157983 */ /* 0x000f680000300800 */
[----:B------:R-:W-:Y:S01]  /*14a00*/  STL [R1+0x1f78], R13 ;  /* 0x001f780d01007387 */ /* 0x000fe20000100800 */
[----:B------:R-:W-:-:S03]  /*14a10*/  IMAD R14, R22, UR7, RZ ;  /* 0x00000007160e7c24 */ /* 0x000fc6000f8e02ff */
[----:B------:R-:W5:Y:S04]  /*14a20*/  LDL.LU R22, [R1+0x1a0] ;  /* 0x0001a00001167983 */ /* 0x000f680000300800 */
[----:B------:R-:W5:Y:S04]  /*14a30*/  LDL.LU R23, [R1+0x1b8] ;  /* 0x0001b80001177983 */ /* 0x000f680000300800 */
[----:B------:R-:W-:Y:S04]  /*14a40*/  STL [R1+0x1f7c], R14 ;  /* 0x001f7c0e01007387 */ /* 0x000fe80000100800 */
[----:B------:R-:W5:Y:S04]  /*14a50*/  LDL.LU R24, [R1+0x1bc] ;  /* 0x0001bc0001187983 */ /* 0x000f680000300800 */
[----:B------:R-:W5:Y:S04]  /*14a60*/  LDL.LU R25, [R1+0x1c8] ;  /* 0x0001c80001197983 */ /* 0x000f680000300800 */
[----:B0-----:R-:W5:Y:S04]  /*14a70*/  LDL.LU R8, [R1+0x1cc] ;  /* 0x0001cc0001087983 */ /* 0x001f680000300800 */
[----:B------:R-:W1:Y:S01]  /*14a80*/  LDL.LU R0, [R1+0x1d4] ;  /* 0x0001d40001007983 */ /* 0x000e620000300800 */
[----:B--2---:R-:W-:-:S05]  /*14a90*/  IMAD R15, R15, UR7, RZ ;  /* 0x000000070f0f7c24 */ /* 0x004fca000f8e02ff */
[----:B------:R-:W-:Y:S04]  /*14aa0*/  STL [R1+0x1f80], R15 ;  /* 0x001f800f01007387 */ /* 0x000fe80000100800 */
[----:B------:R-:W2:Y:S04]  /*14ab0*/  LDL.LU R7, [R1+0x1dc] ;  /* 0x0001dc0001077983 */ /* 0x000ea80000300800 */
[----:B------:R-:W2:Y:S04]  /*14ac0*/  LDL.LU R6, [R1+0x1e8] ;  /* 0x0001e80001067983 */ /* 0x000ea80000300800 */
[----:B------:R-:W2:Y:S04]  /*14ad0*/  LDL.LU R5, [R1+0x1f0] ;  /* 0x0001f00001057983 */ /* 0x000ea80000300800 */
[----:B------:R-:W2:Y:S04]  /*14ae0*/  LDL.LU R4, [R1+0x1f4] ;  /* 0x0001f40001047983 */ /* 0x000ea80000300800 */
[----:B------:R-:W2:Y:S04]  /*14af0*/  LDL.LU R26, [R1+0x208] ;  /* 0x00020800011a7983 */ /* 0x000ea80000300800 */
[----:B------:R-:W2:Y:S04]  /*14b00*/  LDL.LU R27, [R1+0x20c] ;  /* 0x00020c00011b7983 */ /* 0x000ea80000300800 */
[----:B------:R-:W2:Y:S04]  /*14b10*/  LDL.LU R28, [R1+0x21c] ;  /* 0x00021c00011c7983 */ /* 0x000ea80000300800 */
[----:B------:R-:W2:Y:S04]  /*14b20*/  LDL.LU R3, [R1+0x220] ;  /* 0x0002200001037983 */ /* 0x000ea80000300800 */
[----:B------:R-:W2:Y:S01]  /*14b30*/  LDL.LU R2, [R1+0x228] ;  /* 0x0002280001027983 */ /* 0x000ea20000300800 */
[----:B---3--:R-:W-:-:S05]  /*14b40*/  IMAD R16, R16, UR7, RZ ;  /* 0x0000000710107c24 */ /* 0x008fca000f8e02ff */
[----:B------:R-:W-:Y:S04]  /*14b50*/  STL [R1+0x1f84], R16 ;  /* 0x001f841001007387 */ /* 0x000fe80000100800 */
[----:B------:R-:W3:Y:S01]  /*14b60*/  LDL.LU R29, [R1+0x230] ;  /* 0x00023000011d7983 */ /* 0x000ee20000300800 */
[----:B----4-:R-:W-:Y:S02]  /*14b70*/  IMAD R17, R17, UR7, RZ ;  /* 0x0000000711117c24 */ /* 0x010fe4000f8e02ff */
[----:B-----5:R-:W-:-:S03]  /*14b80*/  IMAD R18, R18, UR7, RZ ;  /* 0x0000000712127c24 */ /* 0x020fc6000f8e02ff */
[----:B------:R-:W-:Y:S01]  /*14b90*/  STL [R1+0x1f88], R17 ;  /* 0x001f881101007387 */ /* 0x000fe20000100800 */
[----:B------:R-:W-:-:S03]  /*14ba0*/  IMAD R19, R19, UR7, RZ ;  /* 0x0000000713137c24 */ /* 0x000fc6000f8e02ff */
[----:B------:R-:W-:Y:S01]  /*14bb0*/  STL [R1+0x1f8c], R18 ;  /* 0x001f8c1201007387 */ /* 0x000fe20000100800 */
[----:B------:R-:W-:-:S03]  /*14bc0*/  IMAD R20, R20, UR7, RZ ;  /* 0x0000000714147c24 */ /* 0x000fc6000f8e02ff */
[----:B------:R-:W-:Y:S01]  /*14bd0*/  STL [R1+0x1f90], R19 ;  /* 0x001f901301007387 */ /* 0x000fe20000100800 */
[----:B------:R-:W-:-:S03]  /*14be0*/  IMAD R21, R21, UR7, RZ ;  /* 0x0000000715157c24 */ /* 0x000fc6000f8e02ff */
[----:B------:R-:W-:Y:S04]  /*14bf0*/  STL [R1+0x1f94], R20 ;  /* 0x001f941401007387 */ /* 0x000fe80000100800 */
[----:B------:R-:W-:Y:S01]  /*14c00*/  STL [R1+0x1f98], R21 ;  /* 0x001f981501007387 */ /* 0x000fe20000100800 */
[----:B------:R-:W-:Y:S02]  /*14c10*/  IMAD R22, R22, UR7, RZ ;  /* 0x0000000716167c24 */ /* 0x000fe4000f8e02ff */
[----:B------:R-:W-:-:S03]  /*14c20*/  IMAD R23, R23, UR7, RZ ;  /* 0x0000000717177c24 */ /* 0x000fc6000f8e02ff */
[----:B------:R-:W-:Y:S01]  /*14c30*/  STL [R1+0x1f9c], R22 ;  /* 0x001f9c1601007387 */ /* 0x000fe20000100800 */
[----:B------:R-:W-:-:S03]  /*14c40*/  IMAD R24, R24, UR7, RZ ;  /* 0x0000000718187c24 */ /* 0x000fc6000f8e02ff */
[----:B------:R-:W-:Y:S04]  /*14c50*/  STL [R1+0x1fa0], R23 ;  /* 0x001fa01701007387 */ /* 0x000fe80000100800 */
[----:B------:R-:W-:Y:S01]  /*14c60*/  STL [R1+0x1fa4], R24 ;  /* 0x001fa41801007387 */ /* 0x000fe20000100800 */
[----:B------:R-:W-:Y:S02]  /*14c70*/  IMAD R8, R8, UR7, RZ ;  /* 0x0000000708087c24 */ /* 0x000fe4000f8e02ff */
[----:B-1----:R-:W-:Y:S02]  /*14c80*/  IMAD R9, R0, UR7, RZ ;  /* 0x0000000700097c24 */ /* 0x002fe4000f8e02ff */
[----:B------:R-:W4:Y:S04]  /*14c90*/  LDL.LU R0, [R1+0x23c] ;  /* 0x00023c0001007983 */ /* 0x000f280000300800 */
[----:B------:R2:W-:Y:S04]  /*14ca0*/  STL [R1+0x14], R8 ;  /* 0x0000140801007387 */ /* 0x0005e80000100800 */
[----:B------:R-:W-:Y:S01]  /*14cb0*/  STL [R1+0x50], R9 ;  /* 0x0000500901007387 */ /* 0x000fe20000100800 */
[----:B--2---:R-:W-:-:S02]  /*14cc0*/  IMAD R8, R7, UR7, RZ ;  /* 0x0000000707087c24 */ /* 0x004fc4000f8e02ff */
[----:B------:R-:W-:-:S03]  /*14cd0*/  IMAD R7, R6, UR7, RZ ;  /* 0x0000000706077c24 */ /* 0x000fc6000f8e02ff */
[----:B------:R-:W-:Y:S01]  /*14ce0*/  STL [R1+0x58], R8 ;  /* 0x0000580801007387 */ /* 0x000fe20000100800 */
[----:B------:R-:W-:-:S03]  /*14cf0*/  IMAD R6, R5, UR7, RZ ;  /* 0x0000000705067c24 */ /* 0x000fc6000f8e02ff */
[----:B------:R-:W-:Y:S01]  /*14d00*/  STL [R1+0x64], R7 ;  /* 0x0000640701007387 */ /* 0x000fe20000100800 */
[----:B------:R-:W-:-:S03]  /*14d10*/  IMAD R5, R4, UR7, RZ ;  /* 0x0000000704057c24 */ /* 0x000fc6000f8e02ff */
[----:B------:R0:W-:Y:S01]  /*14d20*/  STL [R1+0x6c], R6 ;  /* 0x00006c0601007387 */ /* 0x0001e20000100800 */
[----:B------:R-:W-:-:S03]  /*14d30*/  IMAD R4, R26, UR7, RZ ;  /* 0x000000071a047c24 */ /* 0x000fc6000f8e02ff */
[----:B------:R-:W-:Y:S01]  /*14d40*/  STL [R1+0x7c], R5 ;  /* 0x00007c0501007387 */ /* 0x000fe20000100800 */
[----:B0-----:R-:W-:-:S03]  /*14d50*/  IMAD R6, R27, UR7, RZ ;  /* 0x000000071b067c24 */ /* 0x001fc6000f8e02ff */
[----:B------:R0:W-:Y:S04]  /*14d60*/  STL [R1+0x9c], R4 ;  /* 0x00009c0401007387 */ /* 0x0001e80000100800 */
[----:B------:R-:W-:Y:S01]  /*14d70*/  STL [R1+0xa8], R6 ;  /* 0x0000a80601007387 */ /* 0x000fe20000100800 */
[----:B0-----:R-:W-:-:S03]  /*14d80*/  IMAD R4, R3, UR7, RZ ;  /* 0x0000000703047c24 */ /* 0x001fc6000f8e02ff */
[----:B------:R-:W2:Y:S01]  /*14d90*/  LDL.LU R3, [R1+0x244] ;  /* 0x0002440001037983 */ /* 0x000ea20000300800 */
[----:B------:R-:W-:-:S05]  /*14da0*/  IMAD R5, R28, UR7, RZ ;  /* 0x000000071c057c24 */ /* 0x000fca000f8e02ff */
[----:B------:R0:W-:Y:S04]  /*14db0*/  STL [R1+0xb8], R5 ;  /* 0x0000b80501007387 */ /* 0x0001e80000100800 */
[----:B------:R3:W-:Y:S01]  /*14dc0*/  STL [R1+0xcc], R4 ;  /* 0x0000cc0401007387 */ /* 0x0007e20000100800 */
[----:B0-----:R-:W-:-:S03]  /*14dd0*/  IMAD R5, R2, UR7, RZ ;  /* 0x0000000702057c24 */ /* 0x001fc6000f8e02ff */
[----:B------:R-:W5:Y:S04]  /*14de0*/  LDL.LU R2, [R1+0x248] ;  /* 0x0002480001027983 */ /* 0x000f680000300800 */
[----:B------:R0:W-:Y:S01]  /*14df0*/  STL [R1+0xe0], R5 ;  /* 0x0000e00501007387 */ /* 0x0001e20000100800 */
[----:B---3--:R-:W-:-:S03]  /*14e00*/  IMAD R4, R29, UR7, RZ ;  /* 0x000000071d047c24 */ /* 0x008fc6000f8e02ff */
[----:B------:R-:W3:Y:S04]  /*14e10*/  LDL.LU R24, [R1+0x25c] ;  /* 0x00025c0001187983 */ /* 0x000ee80000300800 */
[----:B------:R-:W3:Y:S04]  /*14e20*/  LDL.LU R23, [R1+0x264] ;  /* 0x0002640001177983 */ /* 0x000ee80000300800 */
[----:B------:R1:W-:Y:S04]  /*14e30*/  STL [R1+0xe8], R4 ;  /* 0x0000e80401007387 */ /* 0x0003e80000100800 */
[----:B------:R-:W3:Y:S04]  /*14e40*/  LDL.LU R22, [R1+0x26c] ;  /* 0x00026c0001167983 */ /* 0x000ee80000300800 */
        /* <DEDUP_REMOVED lines=16> */
[----:B------:R-:W3:Y:S01]  /*14f50*/  LDL.LU R6, [R1+0x30c] ;  /* 0x00030c0001067983 */ /* 0x000ee20000300800 */
[----:B----4-:R-:W-:-:S05]  /*14f60*/  IMAD R0, R0, UR7, RZ ;  /* 0x0000000700007c24 */ /* 0x010fca000f8e02ff */
[----:B------:R4:W-:Y:S04]  /*14f70*/  STL [R1+0x10c], R0 ;  /* 0x00010c0001007387 */ /* 0x0009e80000100800 */
[----:B0-----:R-:W3:Y:S04]  /*14f80*/  LDL.LU R5, [R1+0x314] ;  /* 0x0003140001057983 */ /* 0x001ee80000300800 */
[----:B-1----:R-:W3:Y:S04]  /*14f90*/  LDL.LU R4, [R1+0x320] ;  /* 0x0003200001047983 */ /* 0x002ee80000300800 */
[----:B------:R-:W3:Y:S04]  /*14fa0*/  LDL.LU R26, [R1+0x324] ;  /* 0x00032400011a7983 */ /* 0x000ee80000300800 */
[----:B------:R-:W3:Y:S04]  /*14fb0*/  LDL.LU R27, [R1+0x32c] ;  /* 0x00032c00011b7983 */ /* 0x000ee80000300800 */
[----:B------:R-:W3:Y:S04]  /*14fc0*/  LDL.LU R28, [R1+0x334] ;  /* 0x00033400011c7983 */ /* 0x000ee80000300800 */
[----:B----4-:R-:W4:Y:S01]  /*14fd0*/  LDL.LU R0, [R1+0x340] ;  /* 0x0003400001007983 */ /* 0x010f220000300800 */
[----:B--2---:R-:W-:-:S05]  /*14fe0*/  IMAD R3, R3, UR7, RZ ;  /* 0x0000000703037c24 */ /* 0x004fca000f8e02ff */
[----:B------:R0:W-:Y:S04]  /*14ff0*/  STL [R1+0x11c], R3 ;  /* 0x00011c0301007387 */ /* 0x0001e80000100800 */
[----:B0-----:R-:W2:Y:S01]  /*15000*/  LDL.LU R3, [R1+0x344] ;  /* 0x0003440001037983 */ /* 0x001ea20000300800 */
[----:B-----5:R-:W-:-:S05]  /*15010*/  IMAD R2, R2, UR7, RZ ;  /* 0x0000000702027c24 */ /* 0x020fca000f8e02ff */
[----:B------:R0:W-:Y:S01]  /*15020*/  STL [R1+0x128], R2 ;  /* 0x0001280201007387 */ /* 0x0001e20000100800 */
[----:B---3--:R-:W-:-:S03]  /*15030*/  IMAD R24, R24, UR7, RZ ;  /* 0x0000000718187c24 */ /* 0x008fc6000f8e02ff */
[----:B0-----:R-:W3:Y:S04]  /*15040*/  LDL.LU R2, [R1+0x34c] ;  /* 0x00034c0001027983 */ /* 0x001ee80000300800 */
[----:B------:R0:W-:Y:S02]  /*15050*/  STL [R1+0x13c], R24 ;  /* 0x00013c1801007387 */ /* 0x0001e40000100800 */
[----:B0-----:R-:W-:Y:S02]  /*15060*/  IMAD R24, R23, UR7, RZ ;  /* 0x0000000717187c24 */ /* 0x001fe4000f8e02ff */
[----:B------:R-:W-:Y:S02]  /*15070*/  IMAD R23, R22, UR7, RZ ;  /* 0x0000000716177c24 */ /* 0x000fe4000f8e02ff */
[----:B------:R-:W-:-:S02]  /*15080*/  IMAD R22, R21, UR7, RZ ;  /* 0x0000000715167c24 */ /* 0x000fc4000f8e02ff */
[----:B------:R-:W-:Y:S01]  /*15090*/  IMAD R21, R20, UR7, RZ ;  /* 0x0000000714157c24 */ /* 0x000fe2000f8e02ff */
[----:B------:R-:W-:Y:S01]  /*150a0*/  STL [R1+0x168], R24 ;  /* 0x0001681801007387 */ /* 0x000fe20000100800 */
[----:B------:R-:W-:Y:S02]  /*150b0*/  IMAD R20, R19, UR7, RZ ;  /* 0x0000000713147c24 */ /* 0x000fe4000f8e02ff */
[----:B------:R-:W-:Y:S01]  /*150c0*/  IMAD R19, R18, UR7, RZ ;  /* 0x0000000712137c24 */ /* 0x000fe2000f8e02ff */
[----:B------:R-:W-:Y:S01]  /*150d0*/  STL [R1+0x16c], R23 ;  /* 0x00016c1701007387 */ /* 0x000fe20000100800 */
[----:B------:R-:W-:-:S03]  /*150e0*/  IMAD R18, R17, UR7, RZ ;  /* 0x0000000711127c24 */ /* 0x000fc6000f8e02ff */
        /* <DEDUP_REMOVED lines=20> */
[----:B------:R-:W-:Y:S04]  /*15230*/  STL [R1+0x1c8], R12 ;  /* 0x0001c80c01007387 */ /* 0x000fe80000100800 */
[----:B------:R-:W-:Y:S04]  /*15240*/  STL [R1+0x1cc], R11 ;  /* 0x0001cc0b01007387 */ /* 0x000fe80000100800 */
[----:B------:R-:W-:Y:S04]  /*15250*/  STL [R1+0x1d4], R10 ;  /* 0x0001d40a01007387 */ /* 0x000fe80000100800 */
[----:B------:R-:W5:Y:S04]  /*15260*/  LDL.LU R29, [R1+0x360] ;  /* 0x00036000011d7983 */ /* 0x000f680000300800 */
[----:B------:R0:W-:Y:S04]  /*15270*/  STL [R1+0x1dc], R8 ;  /* 0x0001dc0801007387 */ /* 0x0001e80000100800 */
[----:B------:R-:W-:Y:S01]  /*15280*/  STL [R1+0x1e8], R9 ;  /* 0x0001e80901007387 */ /* 0x000fe20000100800 */
[----:B0-----:R-:W-:-:S02]  /*15290*/  IMAD R8, R7, UR7, RZ ;  /* 0x0000000707087c24 */ /* 0x001fc4000f8e02ff */
[----:B------:R-:W-:-:S03]  /*152a0*/  IMAD R7, R6, UR7, RZ ;  /* 0x0000000706077c24 */ /* 0x000fc6000f8e02ff */
[----:B------:R-:W-:Y:S04]  /*152b0*/  STL [R1+0x1f0], R8 ;  /* 0x0001f00801007387 */ /* 0x000fe80000100800 */
[----:B------:R-:W-:Y:S01]  /*152c0*/  STL [R1+0x1f4], R7 ;  /* 0x0001f40701007387 */ /* 0x000fe20000100800 */
[----:B------:R-:W-:Y:S02]  /*152d0*/  IMAD R6, R5, UR7, RZ ;  /* 0x0000000705067c24 */ /* 0x000fe4000f8e02ff */
[----:B------:R-:W-:-:S03]  /*152e0*/  IMAD R4, R4, UR7, RZ ;  /* 0x0000000704047c24 */ /* 0x000fc6000f8e02ff */
[----:B------:R0:W-:Y:S01]  /*152f0*/  STL [R1+0x208], R6 ;  /* 0x0002080601007387 */ /* 0x0001e20000100800 */
[----:B------:R-:W-:-:S03]  /*15300*/  IMAD R5, R26, UR7, RZ ;  /* 0x000000071a057c24 */ /* 0x000fc6000f8e02ff */
[----:B------:R1:W-:Y:S01]  /*15310*/  STL [R1+0x20c], R4 ;  /* 0x00020c0401007387 */ /* 0x0003e20000100800 */
[----:B0-----:R-:W-:-:S03]  /*15320*/  IMAD R6, R27, UR7, RZ ;  /* 0x000000071b067c24 */ /* 0x001fc6000f8e02ff */
[----:B------:R4:W-:Y:S01]  /*15330*/  STL [R1+0x21c], R5 ;  /* 0x00021c0501007387 */ /* 0x0009e20000100800 */
[----:B-1----:R-:W-:-:S03]  /*15340*/  IMAD R4, R28, UR7, RZ ;  /* 0x000000071c047c24 */ /* 0x002fc6000f8e02ff */
[----:B------:R-:W-:Y:S01]  /*15350*/  STL [R1+0x220], R6 ;  /* 0x0002200601007387 */ /* 0x000fe20000100800 */
[----:B----4-:R-:W-:-:S03]  /*15360*/  IMAD R5, R0, UR7, RZ ;  /* 0x0000000700057c24 */ /* 0x010fc6000f8e02ff */
[----:B------:R-:W4:Y:S04]  /*15370*/  LDL.LU R0, [R1+0x368] ;  /* 0x0003680001007983 */ /* 0x000f280000300800 */
[----:B------:R2:W-:Y:S04]  /*15380*/  STL [R1+0x228], R4 ;  /* 0x0002280401007387 */ /* 0x0005e80000100800 */
[----:B------:R-:W-:Y:S01]  /*15390*/  STL [R1+0x230], R5 ;  /* 0x0002300501007387 */ /* 0x000fe20000100800 */
[----:B--2---:R-:W-:-:S03]  /*153a0*/  IMAD R4, R3, UR7, RZ ;  /* 0x0000000703047c24 */ /* 0x004fc6000f8e02ff */
[----:B------:R-:W2:Y:S04]  /*153b0*/  LDL.LU R3, [R1+0x370] ;  /* 0x0003700001037983 */ /* 0x000ea80000300800 */
[----:B------:R-:W-:Y:S04]  /*153c0*/  STL [R1+0x23c], R4 ;  /* 0x00023c0401007387 */ /* 0x000fe80000100800 */
[----:B------:R-:W2:Y:S04]  /*153d0*/  LDL.LU R24, [R1+0x374] ;  /* 0x0003740001187983 */ /* 0x000ea80000300800 */
[----:B------:R-:W2:Y:S01]  /*153e0*/  LDL.LU R23, [R1+0x378] ;  /* 0x0003780001177983 */ /* 0x000ea20000300800 */
[----:B---3--:R-:W-:-:S05]  /*153f0*/  IMAD R2, R2, UR7, RZ ;  /* 0x0000000702027c24 */ /* 0x008fca000f8e02ff */
        /* <DEDUP_REMOVED lines=16> */
[----:B0-----:R-:W3:Y:S04]  /*15500*/  LDL.LU R2, [R1+0x410] ;  /* 0x0004100001027983 */ /* 0x001ee80000300800 */
[----:B------:R-:W3:Y:S04]  /*15510*/  LDL.LU R7, [R1+0x40c] ;  /* 0x00040c0001077983 */ /* 0x000ee80000300800 */
[----:B------:R-:W3:Y:S01]  /*15520*/  LDL.LU R6, [R1+0x408] ;  /* 0x0004080001067983 */ /* 0x000ee20000300800 */
[----:B-----5:R-:W-:-:S05]  /*15530*/  IMAD R4, R29, UR7, RZ ;  /* 0x000000071d047c24 */ /* 0x020fca000f8e02ff */
[----:B------:R0:W-:Y:S04]  /*15540*/  STL [R1+0x248], R4 ;  /* 0x0002480401007387 */ /* 0x0001e80000100800 */
[----:B------:R-:W5:Y:S04]  /*15550*/  LDL.LU R5, [R1+0x404] ;  /* 0x0004040001057983 */ /* 0x000f680000300800 */
[----:B0-----:R-:W5:Y:S04]  /*15560*/  LDL.LU R4, [R1+0x400] ;  /* 0x0004000001047983 */ /* 0x001f680000300800 */
[----:B------:R-:W5:Y:S04]  /*15570*/  LDL.LU R26, [R1+0x3fc] ;  /* 0x0003fc00011a7983 */ /* 0x000f680000300800 */
[----:B------:R-:W5:Y:S04]  /*15580*/  LDL.LU R27, [R1+0x3f8] ;  /* 0x0003f800011b7983 */ /* 0x000f680000300800 */
[----:B------:R-:W5:Y:S04]  /*15590*/  LDL.LU R28, [R1+0x3f4] ;  /* 0x0003f400011c7983 */ /* 0x000f680000300800 */
[----:B------:R-:W5:Y:S01]  /*155a0*/  LDL.LU R29, [R1+0x3f0] ;  /* 0x0003f000011d7983 */ /* 0x000f620000300800 */
[----:B----4-:R-:W-:-:S05]  /*155b0*/  IMAD R0, R0, UR7, RZ ;  /* 0x0000000700007c24 */ /* 0x010fca000f8e02ff */
[----:B------:R0:W-:Y:S04]  /*155c0*/  STL [R1+0x25c], R0 ;  /* 0x00025c0001007387 */ /* 0x0001e80000100800 */
[----:B0-----:R-:W4:Y:S01]  /*155d0*/  LDL.LU R0, [R1+0x3ec] ;  /* 0x0003ec0001007983 */ /* 0x001f220000300800 */
[----:B--2---:R-:W-:-:S05]  /*155e0*/  IMAD R3, R3, UR7, RZ ;  /* 0x0000000703037c24 */ /* 0x004fca000f8e02ff */
[----:B------:R0:W-:Y:S04]  /*155f0*/  STL [R1+0x264], R3 ;  /* 0x0002640301007387 */ /* 0x0001e80000100800 */
[----:B0-----:R-:W2:Y:S01]  /*15600*/  LDL.LU R3, [R1+0x3e8] ;  /* 0x0003e80001037983 */ /* 0x001ea20000300800 */
[----:B------:R-:W-:-:S05]  /*15610*/  IMAD R24, R24, UR7, RZ ;  /* 0x0000000718187c24 */ /* 0x000fca000f8e02ff */
[----:B------:R0:W-:Y:S02]  /*15620*/  STL [R1+0x26c], R24 ;  /* 0x00026c1801007387 */ /* 0x0001e40000100800 */
[----:B0-----:R-:W-:Y:S02]  /*15630*/  IMAD R24, R23, UR7, RZ ;  /* 0x0000000717187c24 */ /* 0x001fe4000f8e02ff */
[----:B---3--:R-:W-:Y:S02]  /*15640*/  IMAD R23, R22, UR7, RZ ;  /* 0x0000000716177c24 */ /* 0x008fe4000f8e02ff */
[----:B------:R-:W-:Y:S02]  /*15650*/  IMAD R22, R21, UR7, RZ ;  /* 0x0000000715167c24 */ /* 0x000fe4000f8e02ff */
[----:B------:R-:W-:Y:S01]  /*15660*/  IMAD R21, R20, UR7, RZ ;  /* 0x0000000714157c24 */ /* 0x000fe2000f8e02ff */
[----:B------:R-:W-:Y:S01]  /*15670*/  STL [R1+0x278], R24 ;  /* 0x0002781801007387 */ /* 0x000fe20000100800 */
[----:B------:R-:W-:-:S02]  /*15680*/  IMAD R20, R19, UR7, RZ ;  /* 0x0000000713147c24 */ /* 0x000fc4000f8e02ff */
        /* <DEDUP_REMOVED lines=23> */
[----:B------:R-:W-:-:S03]  /*15800*/  IMAD R9, R2, UR7, RZ ;  /* 0x0000000702097c24 */ /* 0x000fc6000f8e02ff */
[----:B------:R-:W-:Y:S04]  /*15810*/  STL [R1+0x2ec], R11 ;  /* 0x0002ec0b01007387 */ /* 0x000fe80000100800 */
[----:B------:R-:W-:Y:S04]  /*15820*/  STL [R1+0x2f0], R10 ;  /* 0x0002f00a01007387 */ /* 0x000fe80000100800 */
[----:B------:R-:W3:Y:S04]  /*15830*/  LDL.LU R2, [R1+0x3e4] ;  /* 0x0003e40001027983 */ /* 0x000ee80000300800 */
[----:B------:R0:W-:Y:S04]  /*15840*/  STL [R1+0x2f8], R8 ;  /* 0x0002f80801007387 */ /* 0x0001e80000100800 */
[----:B------:R-:W-:Y:S01]  /*15850*/  STL [R1+0x30c], R9 ;  /* 0x00030c0901007387 */ /* 0x000fe20000100800 */
[----:B0-----:R-:W-:-:S02]  /*15860*/  IMAD R8, R7, UR7, RZ ;  /* 0x0000000707087c24 */ /* 0x001fc4000f8e02ff */
[----:B------:R-:W-:Y:S02]  /*15870*/  IMAD R7, R6, UR7, RZ ;  /* 0x0000000706077c24 */ /* 0x000fe4000f8e02ff */
[----:B-----5:R-:W-:Y:S01]  /*15880*/  IMAD R6, R5, UR7, RZ ;  /* 0x0000000705067c24 */ /* 0x020fe2000f8e02ff */
[----:B------:R-:W-:Y:S01]  /*15890*/  STL [R1+0x314], R8 ;  /* 0x0003140801007387 */ /* 0x000fe20000100800 */
[----:B------:R-:W-:Y:S02]  /*158a0*/  IMAD R4, R4, UR7, RZ ;  /* 0x0000000704047c24 */ /* 0x000fe4000f8e02ff */
[----:B------:R-:W-:Y:S01]  /*158b0*/  IMAD R5, R26, UR7, RZ ;  /* 0x000000071a057c24 */ /* 0x000fe2000f8e02ff */
[----:B------:R-:W-:Y:S04]  /*158c0*/  STL [R1+0x320], R7 ;  /* 0x0003200701007387 */ /* 0x000fe80000100800 */
[----:B------:R0:W-:Y:S04]  /*158d0*/  STL [R1+0x324], R6 ;  /* 0x0003240601007387 */ /* 0x0001e80000100800 */
[----:B------:R1:W-:Y:S01]  /*158e0*/  STL [R1+0x32c], R4 ;  /* 0x00032c0401007387 */ /* 0x0003e20000100800 */
[----:B0-----:R-:W-:-:S03]  /*158f0*/  IMAD R6, R27, UR7, RZ ;  /* 0x000000071b067c24 */ /* 0x001fc6000f8e02ff */
[----:B------:R0:W-:Y:S01]  /*15900*/  STL [R1+0x334], R5 ;  /* 0x0003340501007387 */ /* 0x0001e20000100800 */
[----:B-1----:R-:W-:-:S03]  /*15910*/  IMAD R4, R28, UR7, RZ ;  /* 0x000000071c047c24 */ /* 0x002fc6000f8e02ff */
[----:B------:R-:W-:Y:S01]  /*15920*/  STL [R1+0x340], R6 ;  /* 0x0003400601007387 */ /* 0x000fe20000100800 */
[----:B0-----:R-:W-:-:S03]  /*15930*/  IMAD R5, R29, UR7, RZ ;  /* 0x000000071d057c24 */ /* 0x001fc6000f8e02ff */
[----:B------:R-:W5:Y:S04]  /*15940*/  LDL.LU R29, [R1+0x3e0] ;  /* 0x0003e000011d7983 */ /* 0x000f680000300800 */
[----:B------:R4:W-:Y:S04]  /*15950*/  STL [R1+0x344], R4 ;  /* 0x0003440401007387 */ /* 0x0009e80000100800 */
[----:B------:R-:W-:Y:S01]  /*15960*/  STL [R1+0x34c], R5 ;  /* 0x00034c0501007387 */ /* 0x000fe20000100800 */
[----:B----4-:R-:W-:-:S03]  /*15970*/  IMAD R4, R0, UR7, RZ ;  /* 0x0000000700047c24 */ /* 0x010fc6000f8e02ff */
[----:B------:R-:W4:Y:S04]  /*15980*/  LDL.LU R0, [R1+0x3dc] ;  /* 0x0003dc0001007983 */ /* 0x000f280000300800 */
[----:B------:R-:W-:Y:S04]  /*15990*/  STL [R1+0x360], R4 ;  /* 0x0003600401007387 */ /* 0x000fe80000100800 */
[----:B------:R-:W4:Y:S04]  /*159a0*/  LDL.LU R24, [R1+0x3d8] ;  /* 0x0003d80001187983 */ /* 0x000f280000300800 */
[----:B------:R-:W4:Y:S01]  /*159b0*/  LDL.LU R23, [R1+0x3d0] ;  /* 0x0003d00001177983 */ /* 0x000f220000300800 */
[----:B--2---:R-:W-:-:S05]  /*159c0*/  IMAD R3, R3, UR7, RZ ;  /* 0x0000000703037c24 */ /* 0x004fca000f8e02ff */
[----:B------:R0:W-:Y:S04]  /*159d0*/  STL [R1+0x368], R3 ;  /* 0x0003680301007387 */ /* 0x0001e80000100800 */
        /* <DEDUP_REMOVED lines=15> */
[----:B0-----:R-:W2:Y:S04]  /*15ad0*/  LDL.LU R3, [R1+0x338] ;  /* 0x0003380001037983 */ /* 0x001ea80000300800 */
        /* <DEDUP_REMOVED lines=9> */
[----:B0-----:R-:W3:Y:S01]  /*15b70*/  LDL.LU R2, [R1+0x300] ;  /* 0x0003000001027983 */ /* 0x001ee20000300800 */
[----:B-----5:R-:W-:-:S05]  /*15b80*/  IMAD R29, R29, UR7, RZ ;  /* 0x000000071d1d7c24 */ /* 0x020fca000f8e02ff */
[----:B------:R0:W-:Y:S04]  /*15b90*/  STL [R1+0x374], R29 ;  /* 0x0003741d01007387 */ /* 0x0001e80000100800 */
[----:B0-----:R-:W5:Y:S01]  /*15ba0*/  LDL.LU R29, [R1+0x2fc] ;  /* 0x0002fc00011d7983 */ /* 0x001f620000300800 */
[----:B----4-:R-:W-:-:S05]  /*15bb0*/  IMAD R0, R0, UR7, RZ ;  /* 0x0000000700007c24 */ /* 0x010fca000f8e02ff */
[----:B------:R0:W-:Y:S01]  /*15bc0*/  STL [R1+0x378], R0 ;  /* 0x0003780001007387 */ /* 0x0001e20000100800 */
[----:B------:R-:W-:-:S03]  /*15bd0*/  IMAD R24, R24, UR7, RZ ;  /* 0x0000000718187c24 */ /* 0x000fc6000f8e02ff */
[----:B0-----:R-:W4:Y:S04]  /*15be0*/  LDL.LU R0, [R1+0x2f4] ;  /* 0x0002f40001007983 */ /* 0x001f280000300800 */
[----:B------:R0:W-:Y:S02]  /*15bf0*/  STL [R1+0x380], R24 ;  /* 0x0003801801007387 */ /* 0x0001e40000100800 */
[----:B0-----:R-:W-:-:S05]  /*15c00*/  IMAD R24, R23, UR7, RZ ;  /* 0x0000000717187c24 */ /* 0x001fca000f8e02ff */
[----:B------:R-:W-:Y:S01]  /*15c10*/  STL [R1+0x388], R24 ;  /* 0x0003881801007387 */ /* 0x000fe20000100800 */
[----:B--2---:R-:W-:Y:S02]  /*15c20*/  IMAD R23, R22, UR7, RZ ;  /* 0x0000000716177c24 */ /* 0x004fe4000f8e02ff */
        /* <DEDUP_REMOVED lines=28> */
[----:B------:R-:W2:Y:S01]  /*15df0*/  LDL.LU R3, [R1+0x2e8] ;  /* 0x0002e80001037983 */ /* 0x000ea20000300800 */
[----:B------:R-:W-:-:S05]  /*15e00*/  IMAD R8, R8, UR7, RZ ;  /* 0x0000000708087c24 */ /* 0x000fca000f8e02ff */
[----:B------:R0:W-:Y:S04]  /*15e10*/  STL [R1+0x33c], R8 ;  /* 0x00033c0801007387 */ /* 0x0001e80000100800 */
[----:B------:R-:W-:Y:S01]  /*15e20*/  STL [R1+0x338], R9 ;  /* 0x0003380901007387 */ /* 0x000fe20000100800 */
[----:B0-----:R-:W-:Y:S02]  /*15e30*/  IMAD R8, R7, UR7, RZ ;  /* 0x0000000707087c24 */ /* 0x001fe4000f8e02ff */
[----:B------:R-:W-:Y:S02]  /*15e40*/  IMAD R7, R6, UR7, RZ ;  /* 0x0000000706077c24 */ /* 0x000fe4000f8e02ff */
[----:B---3--:R-:W-:Y:S01]  /*15e50*/  IMAD R6, R5, UR7, RZ ;  /* 0x0000000705067c24 */ /* 0x008fe2000f8e02ff */
[----:B------:R-:W-:Y:S01]  /*15e60*/  STL [R1+0x330], R8 ;  /* 0x0003300801007387 */ /* 0x000fe20000100800 */
[----:B------:R-:W-:-:S03]  /*15e70*/  IMAD R4, R4, UR7, RZ ;  /* 0x0000000704047c24 */ /* 0x000fc6000f8e02ff */
[----:B------:R-:W-:Y:S01]  /*15e80*/  STL [R1+0x328], R7 ;  /* 0x0003280701007387 */ /* 0x000fe20000100800 */
[----:B------:R-:W-:-:S03]  /*15e90*/  IMAD R5, R26, UR7, RZ ;  /* 0x000000071a057c24 */ /* 0x000fc6000f8e02ff */
[----:B------:R0:W-:Y:S04]  /*15ea0*/  STL [R1+0x31c], R6 ;  /* 0x00031c0601007387 */ /* 0x0001e80000100800 */
[----:B------:R1:W-:Y:S01]  /*15eb0*/  STL [R1+0x318], R4 ;  /* 0x0003180401007387 */ /* 0x0003e20000100800 */
[----:B0-----:R-:W-:-:S03]  /*15ec0*/  IMAD R6, R27, UR7, RZ ;  /* 0x000000071b067c24 */ /* 0x001fc6000f8e02ff */
[----:B------:R0:W-:Y:S01]  /*15ed0*/  STL [R1+0x310], R5 ;  /* 0x0003100501007387 */ /* 0x0001e20000100800 */
[----:B-1----:R-:W-:-:S03]  /*15ee0*/  IMAD R4, R28, UR7, RZ ;  /* 0x000000071c047c24 */ /* 0x002fc6000f8e02ff */
[----:B------:R-:W-:Y:S01]  /*15ef0*/  STL [R1+0x308], R6 ;  /* 0x0003080601007387 */ /* 0x000fe20000100800 */
[----:B0-----:R-:W-:-:S03]  /*15f00*/  IMAD R5, R2, UR7, RZ ;  /* 0x0000000702057c24 */ /* 0x001fc6000f8e02ff */
[----:B------:R-:W3:Y:S04]  /*15f10*/  LDL.LU R2, [R1+0x2e4] ;  /* 0x0002e40001027983 */ /* 0x000ee80000300800 */
[----:B------:R5:W-:Y:S04]  /*15f20*/  STL [R1+0x304], R4 ;  /* 0x0003040401007387 */ /* 0x000be80000100800 */
[----:B------:R-:W-:Y:S01]  /*15f30*/  STL [R1+0x300], R5 ;  /* 0x0003000501007387 */ /* 0x000fe20000100800 */
[----:B-----5:R-:W-:-:S03]  /*15f40*/  IMAD R4, R29, UR7, RZ ;  /* 0x000000071d047c24 */ /* 0x020fc6000f8e02ff */
[----:B------:R-:W5:Y:S04]  /*15f50*/  LDL.LU R29, [R1+0x2dc] ;  /* 0x0002dc00011d7983 */ /* 0x000f680000300800 */
[----:B------:R-:W-:Y:S04]  /*15f60*/  STL [R1+0x2fc], R4 ;  /* 0x0002fc0401007387 */ /* 0x000fe80000100800 */
[----:B------:R-:W5:Y:S04]  /*15f70*/  LDL.LU R24, [R1+0x2d4] ;  /* 0x0002d40001187983 */ /* 0x000f680000300800 */
[----:B------:R-:W5:Y:S01]  /*15f80*/  LDL.LU R23, [R1+0x2c8] ;  /* 0x0002c80001177983 */ /* 0x000f620000300800 */
[----:B----4-:R-:W-:-:S05]  /*15f90*/  IMAD R0, R0, UR7, RZ ;  /* 0x0000000700007c24 */ /* 0x010fca000f8e02ff */
[----:B------:R0:W-:Y:S04]  /*15fa0*/  STL [R1+0x2f4], R0 ;  /* 0x0002f40001007387 */ /* 0x0001e80000100800 */
[----:B------:R-:W4:Y:S04]  /*15fb0*/  LDL.LU R22, [R1+0x2c4] ;  /* 0x0002c40001167983 */ /* 0x000f280000300800 */
        /* <DEDUP_REMOVED lines=14> */
[----:B0-----:R-:W4:Y:S04]  /*160a0*/  LDL.LU R0, [R1+0x258] ;  /* 0x0002580001007983 */ /* 0x001f280000300800 */
        /* <DEDUP_REMOVED lines=9> */
[----:B0-----:R-:W2:Y:S01]  /*16140*/  LDL.LU R3, [R1+0x224] ;  /* 0x0002240001037983 */ /* 0x001ea20000300800 */
[----:B---3--:R-:W-:-:S05]  /*16150*/  IMAD R2, R2, UR7, RZ ;  /* 0x0000000702027c24 */ /* 0x008fca000f8e02ff */
[----:B------:R0:W-:Y:S04]  /*16160*/  STL [R1+0x2e4], R2 ;  /* 0x0002e40201007387 */ /* 0x0001e80000100800 */
[----:B0-----:R-:W3:Y:S01]  /*16170*/  LDL.LU R2, [R1+0x218] ;  /* 0x0002180001027983 */ /* 0x001ee20000300800 */
[----:B-----5:R-:W-:-:S05]  /*16180*/  IMAD R29, R29, UR7, RZ ;  /* 0x000000071d1d7c24 */ /* 0x020fca000f8e02ff */
[----:B------:R0:W-:Y:S01]  /*16190*/  STL [R1+0x2dc], R29 ;  /* 0x0002dc1d01007387 */ /* 0x0001e20000100800 */
[----:B------:R-:W-:-:S03]  /*161a0*/  IMAD R24, R24, UR7, RZ ;  /* 0x0000000718187c24 */ /* 0x000fc6000f8e02ff */
[----:B0-----:R-:W5:Y:S04]  /*161b0*/  LDL.LU R29, [R1+0x214] ;  /* 0x00021400011d7983 */ /* 0x001f680000300800 */
[----:B------:R0:W-:Y:S02]  /*161c0*/  STL [R1+0x2d4], R24 ;  /* 0x0002d41801007387 */ /* 0x0001e40000100800 */
[----:B0-----:R-:W-:-:S05]  /*161d0*/  IMAD R24, R23, UR7, RZ ;  /* 0x0000000717187c24 */ /* 0x001fca000f8e02ff */
[----:B------:R-:W-:Y:S01]  /*161e0*/  STL [R1+0x2c8], R24 ;  /* 0x0002c81801007387 */ /* 0x000fe20000100800 */
[----:B----4-:R-:W-:Y:S02]  /*161f0*/  IMAD R23, R22, UR7, RZ ;  /* 0x0000000716177c24 */ /* 0x010fe4000f8e02ff */
        /* <DEDUP_REMOVED lines=29> */
[----:B------:R-:W4:Y:S04]  /*163d0*/  LDL.LU R0, [R1+0x210] ;  /* 0x0002100001007983 */ /* 0x000f280000300800 */
[----:B------:R0:W-:Y:S04]  /*163e0*/  STL [R1+0x260], R8 ;  /* 0x0002600801007387 */ /* 0x0001e80000100800 */
[----:B------:R-:W-:Y:S01]  /*163f0*/  STL [R1+0x258], R9 ;  /* 0x0002580901007387 */ /* 0x000fe20000100800 */
[----:B0-----:R-:W-:Y:S02]  /*16400*/  IMAD R8, R7, UR7, RZ ;  /* 0x0000000707087c24 */ /* 0x001fe4000f8e02ff */
[----:B------:R-:W-:-:S03]  /*16410*/  IMAD R7, R6, UR7, RZ ;  /* 0x0000000706077c24 */ /* 0x000fc6000f8e02ff */
[----:B------:R-:W-:Y:S04]  /*16420*/  STL [R1+0x254], R8 ;  /* 0x0002540801007387 */ /* 0x000fe80000100800 */
[----:B------:R-:W-:Y:S01]  /*16430*/  STL [R1+0x250], R7 ;  /* 0x0002500701007387 */ /* 0x000fe20000100800 */
[----:B--2---:R-:W-:Y:S02]  /*16440*/  IMAD R6, R5, UR7, RZ ;  /* 0x0000000705067c24 */ /* 0x004fe4000f8e02ff */
        /* <DEDUP_REMOVED lines=12> */
[----:B---3--:R-:W-:-:S03]  /*16510*/  IMAD R5, R2, UR7, RZ ;  /* 0x0000000702057c24 */ /* 0x008fc6000f8e02ff */
[----:B------:R-:W3:Y:S04]  /*16520*/  LDL.LU R2, [R1+0x200] ;  /* 0x0002000001027983 */ /* 0x000ee80000300800 */
[----:B------:R0:W-:Y:S04]  /*16530*/  STL [R1+0x218], R5 ;  /* 0x0002180501007387 */ /* 0x0001e80000100800 */
[----:B------:R-:W3:Y:S04]  /*16540*/  LDL.LU R24, [R1+0x1fc] ;  /* 0x0001fc0001187983 */ /* 0x000ee80000300800 */
[----:B------:R-:W3:Y:S01]  /*16550*/  LDL.LU R23, [R1+0x1f8] ;  /* 0x0001f80001177983 */ /* 0x000ee20000300800 */
[----:B-----5:R-:W-:-:S05]  /*16560*/  IMAD R4, R29, UR7, RZ ;  /* 0x000000071d047c24 */ /* 0x020fca000f8e02ff */
[----:B------:R1:W-:Y:S04]  /*16570*/  STL [R1+0x214], R4 ;  /* 0x0002140401007387 */ /* 0x0003e80000100800 */
        /* <DEDUP_REMOVED lines=18> */
[----:B----4-:R-:W-:-:S05]  /*166a0*/  IMAD R0, R0, UR7, RZ ;  /* 0x0000000700007c24 */ /* 0x010fca000f8e02ff */
[----:B------:R4:W-:Y:S04]  /*166b0*/  STL [R1+0x210], R0 ;  /* 0x0002100001007387 */ /* 0x0009e80000100800 */
[----:B0-----:R-:W5:Y:S04]  /*166c0*/  LDL.LU R5, [R1+0x160] ;  /* 0x0001600001057983 */ /* 0x001f680000300800 */
[----:B-1----:R-:W5:Y:S04]  /*166d0*/  LDL.LU R4, [R1+0x15c] ;  /* 0x00015c0001047983 */ /* 0x002f680000300800 */
[----:B------:R-:W5:Y:S04]  /*166e0*/  LDL.LU R26, [R1+0x158] ;  /* 0x00015800011a7983 */ /* 0x000f680000300800 */
[----:B------:R-:W5:Y:S04]  /*166f0*/  LDL.LU R27, [R1+0x154] ;  /* 0x00015400011b7983 */ /* 0x000f680000300800 */
[----:B------:R-:W5:Y:S04]  /*16700*/  LDL.LU R28, [R1+0x150] ;  /* 0x00015000011c7983 */ /* 0x000f680000300800 */
[----:B----4-:R-:W4:Y:S01]  /*16710*/  LDL.LU R0, [R1+0x14c] ;  /* 0x00014c0001007983 */ /* 0x010f220000300800 */
[----:B--2---:R-:W-:-:S05]  /*16720*/  IMAD R3, R3, UR7, RZ ;  /* 0x0000000703037c24 */ /* 0x004fca000f8e02ff */
[----:B------:R0:W-:Y:S04]  /*16730*/  STL [R1+0x204], R3 ;  /* 0x0002040301007387 */ /* 0x0001e80000100800 */
[----:B0-----:R-:W2:Y:S01]  /*16740*/  LDL.LU R3, [R1+0x148] ;  /* 0x0001480001037983 */ /* 0x001ea20000300800 */
[----:B---3--:R-:W-:-:S05]  /*16750*/  IMAD R2, R2, UR7, RZ ;  /* 0x0000000702027c24 */ /* 0x008fca000f8e02ff */
[----:B------:R0:W-:Y:S01]  /*16760*/  STL [R1+0x200], R2 ;  /* 0x0002000201007387 */ /* 0x0001e20000100800 */
[----:B------:R-:W-:-:S03]  /*16770*/  IMAD R24, R24, UR7, RZ ;  /* 0x0000000718187c24 */ /* 0x000fc6000f8e02ff */
[----:B0-----:R-:W3:Y:S04]  /*16780*/  LDL.LU R2, [R1+0x144] ;  /* 0x0001440001027983 */ /* 0x001ee80000300800 */
[----:B------:R0:W-:Y:S02]  /*16790*/  STL [R1+0x1fc], R24 ;  /* 0x0001fc1801007387 */ /* 0x0001e40000100800 */
[----:B0-----:R-:W-:Y:S02]  /*167a0*/  IMAD R24, R23, UR7, RZ ;  /* 0x0000000717187c24 */ /* 0x001fe4000f8e02ff */
[----:B-----5:R-:W-:-:S03]  /*167b0*/  IMAD R23, R22, UR7, RZ ;  /* 0x0000000716177c24 */ /* 0x020fc6000f8e02ff */
        /* <DEDUP_REMOVED lines=30> */
[----:B------:R-:W5:Y:S04]  /*169a0*/  LDL.LU R29, [R1+0x140] ;  /* 0x00014000011d7983 */ /* 0x000f680000300800 */
[----:B------:R0:W-:Y:S04]  /*169b0*/  STL [R1+0x18c], R8 ;  /* 0x00018c0801007387 */ /* 0x0001e80000100800 */
[----:B------:R-:W-:Y:S01]  /*169c0*/  STL [R1+0x188], R9 ;  /* 0x0001880901007387 */ /* 0x000fe20000100800 */
[----:B0-----:R-:W-:Y:S02]  /*169d0*/  IMAD R8, R7, UR7, RZ ;  /* 0x0000000707087c24 */ /* 0x001fe4000f8e02ff */
[----:B------:R-:W-:-:S03]  /*169e0*/  IMAD R7, R6, UR7, RZ ;  /* 0x0000000706077c24 */ /* 0x000fc6000f8e02ff */
[----:B------:R-:W-:Y:S01]  /*169f0*/  STL [R1+0x17c], R8 ;  /* 0x00017c0801007387 */ /* 0x000fe20000100800 */
[----:B------:R-:W-:-:S03]  /*16a00*/  IMAD R6, R5, UR7, RZ ;  /* 0x0000000705067c24 */ /* 0x000fc6000f8e02ff */
[----:B------:R-:W-:Y:S01]  /*16a10*/  STL [R1+0x164], R7 ;  /* 0x0001640701007387 */ /* 0x000fe20000100800 */
        /* <DEDUP_REMOVED lines=53> */
[----:B0-----:R-:W-:-:S05]  /*16d70*/  IMAD R24, R23, UR7, RZ ;  /* 0x0000000717187c24 */ /* 0x001fca000f8e02ff */
[----:B------:R-:W-:Y:S01]  /*16d80*/  STL [R1+0x12c], R24 ;  /* 0x00012c1801007387 */ /* 0x000fe20000100800 */
[----:B---3--:R-:W-:Y:S02]  /*16d90*/  IMAD R23, R22, UR7, RZ ;  /* 0x0000000716177c24 */ /* 0x008fe4000f8e02ff */
        /* <DEDUP_REMOVED lines=29> */
[----:B------:R-:W3:Y:S04]  /*16f70*/  LDL.LU R2, [R1+0x94] ;  /* 0x0000940001027983 */ /* 0x000ee80000300800 */
[----:B------:R0:W-:Y:S04]  /*16f80*/  STL [R1+0xdc], R8 ;  /* 0x0000dc0801007387 */ /* 0x0001e80000100800 */
[----:B------:R-:W-:Y:S01]  /*16f90*/  STL [R1+0xd8], R9 ;  /* 0x0000d80901007387 */ /* 0x000fe20000100800 */
[----:B0-----:R-:W-:Y:S02]  /*16fa0*/  IMAD R8, R7, UR7, RZ ;  /* 0x0000000707087c24 */ /* 0x001fe4000f8e02ff */
[----:B------:R-:W-:-:S02]  /*16fb0*/  IMAD R7, R6, UR7, RZ ;  /* 0x0000000706077c24 */ /* 0x000fc4000f8e02ff */
[----:B-----5:R-:W-:Y:S01]  /*16fc0*/  IMAD R6, R5, UR7, RZ ;  /* 0x0000000705067c24 */ /* 0x020fe2000f8e02ff */
        /* <DEDUP_REMOVED lines=9> */
[----:B------:R1:W-:Y:S01]  /*17060*/  STL [R1+0xb0], R6 ;  /* 0x0000b00601007387 */ /* 0x0003e20000100800 */
[----:B0-----:R-:W-:-:S03]  /*17070*/  IMAD R5, R29, UR7, RZ ;  /* 0x000000071d057c24 */ /* 0x001fc6000f8e02ff */
[----:B-1----:R-:W5:Y:S04]  /*17080*/  LDL.LU R6, [R1+0x90] ;  /* 0x0000900001067983 */ /* 0x002f680000300800 */
[----:B------:R4:W-:Y:S04]  /*17090*/  STL [R1+0xac], R4 ;  /* 0x0000ac0401007387 */ /* 0x0009e80000100800 */
[----:B------:R-:W-:Y:S04]  /*170a0*/  STL [R1+0xa4], R5 ;  /* 0x0000a40501007387 */ /* 0x000fe80000100800 */
[----:B------:R-:W5:Y:S01]  /*170b0*/  LDL.LU R7, [R1+0x8c] ;  /* 0x00008c0001077983 */ /* 0x000f620000300800 */
[----:B----4-:R-:W-:-:S05]  /*170c0*/  IMAD R4, R0, UR7, RZ ;  /* 0x0000000700047c24 */ /* 0x010fca000f8e02ff */
        /* <DEDUP_REMOVED lines=16> */
[----:B------:R-:W2:Y:S04]  /*171d0*/  LDL.LU R12, [R1+0x40] ;  /* 0x00004000010c7983 */ /* 0x000ea80000300800 */
[----:B------:R-:W2:Y:S04]  /*171e0*/  LDL.LU R11, [R1+0x3c] ;  /* 0x00003c00010b7983 */ /* 0x000ea80000300800 */
[----:B------:R-:W2:Y:S04]  /*171f0*/  LDL.LU R10, [R1+0x34] ;  /* 0x00003400010a7983 */ /* 0x000ea80000300800 */
[----:B------:R-:W2:Y:S04]  /*17200*/  LDL.LU R9, [R1+0x30] ;  /* 0x0000300001097983 */ /* 0x000ea80000300800 */
[----:B------:R-:W2:Y:S01]  /*17210*/  LDL.LU R3, [R1+0x2c] ;  /* 0x00002c0001037983 */ /* 0x000ea20000300800 */
        /* <DEDUP_REMOVED lines=8> */
[----:B0-----:R-:W3:Y:S04]  /*172a0*/  LDL.LU R4, [R1+0xc] ;  /* 0x00000c0001047983 */ /* 0x001ee80000300800 */
[----:B------:R-:W3:Y:S01]  /*172b0*/  LDL.LU R5, [R1+0x8] ;  /* 0x0000080001057983 */ /* 0x000ee20000300800 */
[----:B-----5:R-:W-:-:S05]  /*172c0*/  IMAD R6, R6, UR7, RZ ;  /* 0x0000000706067c24 */ /* 0x020fca000f8e02ff */
[----:B------:R0:W-:Y:S01]  /*172d0*/  STL [R1+0x90], R6 ;  /* 0x0000900601007387 */ /* 0x0001e20000100800 */
[----:B------:R-:W-:-:S03]  /*172e0*/  IMAD R7, R7, UR7, RZ ;  /* 0x0000000707077c24 */ /* 0x000fc6000f8e02ff */
[----:B0-----:R-:W5:Y:S04]  /*172f0*/  LDL.LU R6, [R1+0x4] ;  /* 0x0000040001067983 */ /* 0x001f680000300800 */
[----:B------:R0:W-:Y:S04]  /*17300*/  STL [R1+0x8c], R7 ;  /* 0x00008c0701007387 */ /* 0x0001e80000100800 */
[----:B0-----:R-:W5:Y:S01]  /*17310*/  LDL.LU R7, [R1] ;  /* 0x0000000001077983 */ /* 0x001f620000300800 */
[----:B----4-:R-:W-:Y:S02]  /*17320*/  IMAD R24, R24, UR7, RZ ;  /* 0x0000000718187c24 */ /* 0x010fe4000f8e02ff */
[----:B------:R-:W-:-:S03]  /*17330*/  IMAD R23, R23, UR7, RZ ;  /* 0x0000000717177c24 */ /* 0x000fc6000f8e02ff */
[----:B------:R0:W-:Y:S04]  /*17340*/  STL [R1+0x88], R24 ;  /* 0x0000881801007387 */ /* 0x0001e80000100800 */
[----:B0-----:R-:W4:Y:S04]  /*17350*/  LDL.LU R24, [R1+0x1fa4] ;  /* 0x001fa40001187983 */ /* 0x001f280000300800 */
[----:B------:R0:W-:Y:S04]  /*17360*/  STL [R1+0x84], R23 ;  /* 0x0000841701007387 */ /* 0x0001e80000100800 */
[----:B0-----:R-:W4:Y:S01]  /*17370*/  LDL.LU R23, [R1+0x1fa0] ;  /* 0x001fa00001177983 */ /* 0x001f220000300800 */
[----:B--2---:R-:W-:-:S02]  /*17380*/  IMAD R22, R22, UR7, RZ ;  /* 0x0000000716167c24 */ /* 0x004fc4000f8e02ff */
[----:B------:R-:W-:-:S03]  /*17390*/  IMAD R21, R21, UR7, RZ ;  /* 0x0000000715157c24 */ /* 0x000fc6000f8e02ff */
[----:B------:R0:W-:Y:S01]  /*173a0*/  STL [R1+0x80], R22 ;  /* 0x0000801601007387 */ /* 0x0001e20000100800 */
[----:B------:R-:W-:Y:S02]  /*173b0*/  IMAD R20, R20, UR7, RZ ;  /* 0x0000000714147c24 */ /* 0x000fe4000f8e02ff */
[----:B------:R-:W-:Y:S01]  /*173c0*/  IMAD R19, R19, UR7, RZ ;  /* 0x0000000713137c24 */ /* 0x000fe2000f8e02ff */
[----:B0-----:R-:W2:Y:S01]  /*173d0*/  LDL.LU R22, [R1+0x1f9c] ;  /* 0x001f9c0001167983 */ /* 0x001ea20000300800 */
[----:B------:R-:W-:-:S03]  /*173e0*/  IMAD R18, R18, UR7, RZ ;  /* 0x0000000712127c24 */ /* 0x000fc6000f8e02ff */
[----:B------:R0:W-:Y:S01]  /*173f0*/  STL [R1+0x78], R21 ;  /* 0x0000781501007387 */ /* 0x0001e20000100800 */
[----:B------:R-:W-:Y:S02]  /*17400*/  IMAD R17, R17, UR7, RZ ;  /* 0x0000000711117c24 */ /* 0x000fe4000f8e02ff */
[----:B------:R-:W-:Y:S01]  /*17410*/  IMAD R16, R16, UR7, RZ ;  /* 0x0000000710107c24 */ /* 0x000fe2000f8e02ff */
[----:B0-----:R-:W4:Y:S04]  /*17420*/  LDL.LU R21, [R1+0x1f98] ;  /* 0x001f980001157983 */ /* 0x001f280000300800 */
[----:B------:R0:W-:Y:S01]  /*17430*/  STL [R1+0x74], R20 ;  /* 0x0000741401007387 */ /* 0x0001e20000100800 */
[----:B------:R-:W-:Y:S02]  /*17440*/  IMAD R15, R15, UR7, RZ ;  /* 0x000000070f0f7c24 */ /* 0x000fe4000f8e02ff */
[----:B------:R-:W-:Y:S01]  /*17450*/  IMAD R14, R14, UR7, RZ ;  /* 0x000000070e0e7c24 */ /* 0x000fe2000f8e02ff */
[----:B0-----:R-:W2:Y:S04]  /*17460*/  LDL.LU R20, [R1+0x1f94] ;  /* 0x001f940001147983 */ /* 0x001ea80000300800 */
[----:B------:R0:W-:Y:S01]  /*17470*/  STL [R1+0x70], R19 ;  /* 0x0000701301007387 */ /* 0x0001e20000100800 */
[----:B------:R-:W-:-:S03]  /*17480*/  IMAD R13, R13, UR7, RZ ;  /* 0x000000070d0d7c24 */ /* 0x000fc6000f8e02ff */
[----:B0-----:R-:W4:Y:S04]  /*17490*/  LDL.LU R19, [R1+0x1f90] ;  /* 0x001f900001137983 */ /* 0x001f280000300800 */
[----:B------:R0:W-:Y:S01]  /*174a0*/  STL [R1+0x68], R18 ;  /* 0x0000681201007387 */ /* 0x0001e20000100800 */
[----:B------:R-:W-:-:S03]  /*174b0*/  IMAD R12, R12, UR7, RZ ;  /* 0x000000070c0c7c24 */ /* 0x000fc6000f8e02ff */
        /* <DEDUP_REMOVED lines=13> */
[----:B------:R0:W-:Y:S04]  /*17590*/  STL [R1+0x44], R13 ;  /* 0x0000440d01007387 */ /* 0x0001e80000100800 */
[----:B0-----:R-:W4:Y:S04]  /*175a0*/  LDL.LU R13, [R1+0x1f78] ;  /* 0x001f7800010d7983 */ /* 0x001f280000300800 */
[----:B------:R0:W-:Y:S04]  /*175b0*/  STL [R1+0x40], R12 ;  /* 0x0000400c01007387 */ /* 0x0001e80000100800 */
        /* <DEDUP_REMOVED lines=8> */
[----:B0-----:R-:W3:Y:S02]  /*17640*/  LDL.LU R3, [R1+0x1f64] ;  /* 0x001f640001037983 */ /* 0x001ee40000300800 */
[----:B---3--:R-:W-:-:S05]  /*17650*/  IMAD R3, R3, UR7, RZ ;  /* 0x0000000703037c24 */ /* 0x008fca000f8e02ff */
[----:B------:R0:W-:Y:S04]  /*17660*/  STL [R1+0x2c], R3 ;  /* 0x00002c0301007387 */ /* 0x0001e80000100800 */
[----:B0-----:R-:W3:Y:S01]  /*17670*/  LDL.LU R3, [R1+0x1f60] ;  /* 0x001f600001037983 */ /* 0x001ee20000300800 */
[----:B------:R-:W-:-:S05]  /*17680*/  IMAD R2, R2, UR7, RZ ;  /* 0x0000000702027c24 */ /* 0x000fca000f8e02ff */
[----:B------:R3:W-:Y:S02]  /*17690*/  STL [R1+0x24], R2 ;  /* 0x0000240201007387 */ /* 0x0007e40000100800 */
[----:B---3--:R-:W-:-:S05]  /*176a0*/  IADD3 R2, P0, R8, R3, RZ ;  /* 0x0000000308027210 */ /* 0x008fca0007f1e0ff */
[----:B------:R0:W-:Y:S02]  /*176b0*/  STL [R1+0x1d10], R2 ;  /* 0x001d100201007387 */ /* 0x0001e40000100800 */
[----:B0-----:R-:W-:-:S05]  /*176c0*/  IADD3 R2, P1, R29, R3, RZ ;  /* 0x000000031d027210 */ /* 0x001fca0007f3e0ff */
        /* <DEDUP_REMOVED lines=10> */
[----:B------:R0:W-:Y:S04]  /*17770*/  STL [R1+0x1d28], R2 ;  /* 0x001d280201007387 */ /* 0x0001e80000100800 */
[----:B0-----:R-:W3:Y:S02]  /*17780*/  LDL.LU R2, [R1+0x1f5c] ;  /* 0x001f5c0001027983 */ /* 0x001ee40000300800 */
[-C--:B---3--:R-:W-:Y:S02]  /*17790*/  LEA.HI.X.SX32 R8, R8, R2.reuse, 0x1, P0 ;  /* 0x0000000208087211 */ /* 0x088fe400000f0eff */
[----:B------:R-:W-:-:S03]  /*177a0*/  LEA.HI.X.SX32 R29, R29, R2, 0x1, P1 ;  /* 0x000000021d1d7211 */ /* 0x000fc600008f0eff */
[----:B------:R5:W-:Y:S02]  /*177b0*/  STL [R1+0x1d08], R8 ;  /* 0x001d080801007387 */ /* 0x000be40000100800 */
[----:B-----5:R-:W-:-:S05]  /*177c0*/  IADD3 R8, P0, R6, R3, RZ ;  /* 0x0000000306087210 */ /* 0x020fca0007f1e0ff */
[----:B------:R0:W-:Y:S04]  /*177d0*/  STL [R1+0x1d0c], R8 ;  /* 0x001d0c0801007387 */ /* 0x0001e80000100800 */
[----:B0-----:R-:W3:Y:S04]  /*177e0*/  LDL.LU R8, [R1+0x1f58] ;  /* 0x001f580001087983 */ /* 0x001ee80000300800 */
[----:B------:R0:W-:Y:S02]  /*177f0*/  STL [R1+0x1d00], R29 ;  /* 0x001d001d01007387 */ /* 0x0001e40000100800 */
[----:B0-----:R-:W-:-:S05]  /*17800*/  IADD3 R29, P1, R7, R3, RZ ;  /* 0x00000003071d7210 */ /* 0x001fca0007f3e0ff */
[----:B------:R0:W-:Y:S04]  /*17810*/  STL [R1+0x1d04], R29 ;  /* 0x001d041d01007387 */ /* 0x0001e80000100800 */
[----:B0-----:R-:W5:Y:S01]  /*17820*/  LDL.LU R29, [R1+0x1f54] ;  /* 0x001f5400011d7983 */ /* 0x001f620000300800 */
[----:B------:R-:W-:-:S05]  /*17830*/  LEA.HI.X.SX32 R28, R28, R2, 0x1, P2 ;  /* 0x000000021c1c7211 */ /* 0x000fca00010f0eff */
[----:B------:R5:W-:Y:S02]  /*17840*/  STL [R1+0x1cf8], R28 ;  /* 0x001cf81c01007387 */ /* 0x000be40000100800 */
[----:B-----5:R-:W-:-:S05]  /*17850*/  IADD3 R28, P2, R29, R3, RZ ;  /* 0x000000031d1c7210 */ /* 0x020fca0007f5e0ff */
        /* <DEDUP_REMOVED lines=33> */
[----:B------:R5:W-:Y:S01]  /*17a70*/  STL [R1+0x1cc0], R29 ;  /* 0x001cc01d01007387 */ /* 0x000be20000100800 */
[-C--:B------:R-:W-:Y:S02]  /*17a80*/  LEA.HI.X.SX32 R28, R28, R2.reuse, 0x1, P3 ;  /* 0x000000021c1c7211 */ /* 0x080fe400018f0eff */
[-C--:B------:R-:W-:Y:S02]  /*17a90*/  LEA.HI.X.SX32 R27, R27, R2.reuse, 0x1, P4 ;  /* 0x000000021b1b7211 */ /* 0x080fe400020f0eff */
[-C--:B------:R-:W-:Y:S02]  /*17aa0*/  LEA.HI.X.SX32 R26, R26, R2.reuse, 0x1, P5 ;  /* 0x000000021a1a7211 */ /* 0x080fe400028f0eff */
[-C--:B------:R-:W-:Y:S02]  /*17ab0*/  LEA.HI.X.SX32 R4, R4, R2.reuse, 0x1, P6 ;  /* 0x0000000204047211 */ /* 0x080fe400030f0eff */
[-C--:B------:R-:W-:Y:S02]  /*17ac0*/  LEA.HI.X.SX32 R5, R5, R2.reuse, 0x1, P0 ;  /* 0x0000000205057211 */ /* 0x080fe400000f0eff */
[----:B------:R-:W-:-:S02]  /*17ad0*/  LEA.HI.X.SX32 R6, R6, R2, 0x1, P1 ;  /* 0x0000000206067211 */ /* 0x000fc400008f0eff */
[----:B-----5:R-:W-:-:S05]  /*17ae0*/  IADD3 R29, P2, R7, R3, RZ ;  /* 0x00000003071d7210 */ /* 0x020fca0007f5e0ff */
[----:B------:R3:W-:Y:S04]  /*17af0*/  STL [R1+0x1cc4], R29 ;  /* 0x001cc41d01007387 */ /* 0x0007e80000100800 */
[----:B------:R4:W-:Y:S01]  /*17b00*/  STL [R1+0x1cb8], R28 ;  /* 0x001cb81c01007387 */ /* 0x0009e20000100800 */
[-C--:B---3--:R-:W-:Y:S02]  /*17b10*/  IADD3 R29, P3, R8, R3.reuse, RZ ;  /* 0x00000003081d7210 */ /* 0x088fe40007f7e0ff */
[----:B----4-:R-:W-:-:S03]  /*17b20*/  IADD3 R28, P4, R9, R3, RZ ;  /* 0x00000003091c7210 */ /* 0x010fc60007f9e0ff */
[----:B------:R-:W-:Y:S04]  /*17b30*/  STL [R1+0x1cbc], R29 ;  /* 0x001cbc1d01007387 */ /* 0x000fe80000100800 */
[----:B------:R2:W-:Y:S04]  /*17b40*/  STL [R1+0x1cb0], R27 ;  /* 0x001cb01b01007387 */ /* 0x0005e80000100800 */
[----:B------:R-:W-:Y:S01]  /*17b50*/  STL [R1+0x1cb4], R28 ;  /* 0x001cb41c01007387 */ /* 0x000fe20000100800 */
[----:B--2---:R-:W-:-:S03]  /*17b60*/  IADD3 R27, P5, R10, R3, RZ ;  /* 0x000000030a1b7210 */ /* 0x004fc60007fbe0ff */
[----:B------:R0:W-:Y:S04]  /*17b70*/  STL [R1+0x1ca8], R26 ;  /* 0x001ca81a01007387 */ /* 0x0001e80000100800 */
[----:B------:R-:W-:Y:S04]  /*17b80*/  STL [R1+0x1cac], R27 ;  /* 0x001cac1b01007387 */ /* 0x000fe80000100800 */
[----:B------:R1:W-:Y:S01]  /*17b90*/  STL [R1+0x1ca0], R4 ;  /* 0x001ca00401007387 */ /* 0x0003e20000100800 */
[----:B0-----:R-:W-:-:S05]  /*17ba0*/  IADD3 R26, P6, R11, R3, RZ ;  /* 0x000000030b1a7210 */ /* 0x001fca0007fde0ff */
[----:B------:R-:W-:Y:S01]  /*17bb0*/  STL [R1+0x1ca4], R26 ;  /* 0x001ca41a01007387 */ /* 0x000fe20000100800 */
[----:B-1----:R-:W-:-:S03]  /*17bc0*/  IADD3 R4, P0, R12, R3, RZ ;  /* 0x000000030c047210 */ /* 0x002fc60007f1e0ff */
[----:B------:R0:W-:Y:S04]  /*17bd0*/  STL [R1+0x1c98], R5 ;  /* 0x001c980501007387 */ /* 0x0001e80000100800 */
[----:B------:R1:W-:Y:S04]  /*17be0*/  STL [R1+0x1c9c], R4 ;  /* 0x001c9c0401007387 */ /* 0x0003e80000100800 */
[----:B------:R2:W-:Y:S01]  /*17bf0*/  STL [R1+0x1c90], R6 ;  /* 0x001c900601007387 */ /* 0x0005e20000100800 */
[----:B0-----:R-:W-:Y:S02]  /*17c00*/  IADD3 R5, P1, R13, R3, RZ ;  /* 0x000000030d057210 */ /* 0x001fe40007f3e0ff */
[----:B-1----:R-:W-:-:S03]  /*17c10*/  LEA.HI.X.SX32 R4, R7, R2, 0x1, P2 ;  /* 0x0000000207047211 */ /* 0x002fc600010f0eff */
[----:B------:R0:W-:Y:S01]  /*17c20*/  STL [R1+0x1c94], R5 ;  /* 0x001c940501007387 */ /* 0x0001e20000100800 */
[----:B--2---:R-:W-:-:S03]  /*17c30*/  IADD3 R6, P2, R14, R3, RZ ;  /* 0x000000030e067210 */ /* 0x004fc60007f5e0ff */
[----:B------:R1:W-:Y:S04]  /*17c40*/  STL [R1+0x1c88], R4 ;  /* 0x001c880401007387 */ /* 0x0003e80000100800 */
[----:B------:R2:W-:Y:S01]  /*17c50*/  STL [R1+0x1c8c], R6 ;  /* 0x001c8c0601007387 */ /* 0x0005e20000100800 */
[----:B0-----:R-:W-:Y:S02]  /*17c60*/  LEA.HI.X.SX32 R5, R8, R2, 0x1, P3 ;  /* 0x0000000208057211 */ /* 0x001fe400018f0eff */
[----:B-1----:R-:W-:-:S03]  /*17c70*/  IADD3 R4, P3, R15, R3, RZ ;  /* 0x000000030f047210 */ /* 0x002fc60007f7e0ff */
[----:B------:R-:W-:Y:S01]  /*17c80*/  STL [R1+0x1c80], R5 ;  /* 0x001c800501007387 */ /* 0x000fe20000100800 */
[----:B--2---:R-:W-:-:S03]  /*17c90*/  LEA.HI.X.SX32 R6, R9, R2, 0x1, P4 ;  /* 0x0000000209067211 */ /* 0x004fc600020f0eff */
[----:B------:R0:W-:Y:S04]  /*17ca0*/  STL [R1+0x1c84], R4 ;  /* 0x001c840401007387 */ /* 0x0001e80000100800 */
[----:B------:R-:W-:Y:S01]  /*17cb0*/  STL [R1+0x1c78], R6 ;  /* 0x001c780601007387 */ /* 0x000fe20000100800 */
[----:B0-----:R-:W-:-:S03]  /*17cc0*/  LEA.HI.X.SX32 R4, R10, R2, 0x1, P5 ;  /* 0x000000020a047211 */ /* 0x001fc600028f0eff */
[----:B------:R-:W2:Y:S01]  /*17cd0*/  LDL.LU R10, [R1+0x14] ;  /* 0x00001400010a7983 */ /* 0x000ea20000300800 */
[----:B------:R-:W-:-:S05]  /*17ce0*/  IADD3 R5, P4, R16, R3, RZ ;  /* 0x0000000310057210 */ /* 0x000fca0007f9e0ff */
[----:B------:R0:W-:Y:S04]  /*17cf0*/  STL [R1+0x1c7c], R5 ;  /* 0x001c7c0501007387 */ /* 0x0001e80000100800 */
[----:B------:R-:W3:Y:S04]  /*17d00*/  LDL.LU R9, [R1+0x50] ;  /* 0x0000500001097983 */ /* 0x000ee80000300800 */
[----:B------:R1:W-:Y:S01]  /*17d10*/  STL [R1+0x1c70], R4 ;  /* 0x001c700401007387 */ /* 0x0003e20000100800 */
[----:B0-----:R-:W-:-:S03]  /*17d20*/  IADD3 R5, P5, R17, R3, RZ ;  /* 0x0000000311057210 */ /* 0x001fc60007fbe0ff */
[----:B------:R-:W4:Y:S01]  /*17d30*/  LDL.LU R8, [R1+0x58] ;  /* 0x0000580001087983 */ /* 0x000f220000300800 */
[----:B-1----:R-:W-:-:S03]  /*17d40*/  LEA.HI.X.SX32 R4, R11, R2, 0x1, P6 ;  /* 0x000000020b047211 */ /* 0x002fc600030f0eff */
[----:B------:R0:W-:Y:S04]  /*17d50*/  STL [R1+0x1c74], R5 ;  /* 0x001c740501007387 */ /* 0x0001e80000100800 */
[----:B------:R1:W-:Y:S04]  /*17d60*/  STL [R1+0x1c68], R4 ;  /* 0x001c680401007387 */ /* 0x0003e80000100800 */
[----:B------:R-:W5:Y:S01]  /*17d70*/  LDL.LU R7, [R1+0x64] ;  /* 0x0000640001077983 */ /* 0x000f620000300800 */
[----:B0-----:R-:W-:Y:S02]  /*17d80*/  IADD3 R5, P6, R18, R3, RZ ;  /* 0x0000000312057210 */ /* 0x001fe40007fde0ff */
[----:B-1----:R-:W-:-:S03]  /*17d90*/  LEA.HI.X.SX32 R4, R12, R2, 0x1, P0 ;  /* 0x000000020c047211 */ /* 0x002fc600000f0eff */
[----:B------:R0:W-:Y:S04]  /*17da0*/  STL [R1+0x1c6c], R5 ;  /* 0x001c6c0501007387 */ /* 0x0001e80000100800 */
[----:B------:R1:W-:Y:S04]  /*17db0*/  STL [R1+0x1c60], R4 ;  /* 0x001c600401007387 */ /* 0x0003e80000100800 */
[----:B------:R-:W5:Y:S01]  /*17dc0*/  LDL.LU R6, [R1+0x6c] ;  /* 0x00006c0001067983 */ /* 0x000f620000300800 */
[----:B0-----:R-:W-:Y:S02]  /*17dd0*/  IADD3 R5, P0, R19, R3, RZ ;  /* 0x0000000313057210 */ /* 0x001fe40007f1e0ff */
[----:B-1----:R-:W-:-:S03]  /*17de0*/  LEA.HI.X.SX32 R4, R13, R2, 0x1, P1 ;  /* 0x000000020d047211 */ /* 0x002fc600008f0eff */
[----:B------:R0:W-:Y:S01]  /*17df0*/  STL [R1+0x1c64], R5 ;  /* 0x001c640501007387 */ /* 0x0001e20000100800 */
[----:B------:R-:W-:-:S03]  /*17e00*/  IADD3 R11, P1, R20, R3, RZ ;  /* 0x00000003140b7210 */ /* 0x000fc60007f3e0ff */
[----:B------:R1:W-:Y:S04]  /*17e10*/  STL [R1+0x1c58], R4 ;  /* 0x001c580401007387 */ /* 0x0003e80000100800 */
[----:B0-----:R-:W5:Y:S01]  /*17e20*/  LDL.LU R5, [R1+0x7c] ;  /* 0x00007c0001057983 */ /* 0x001f620000300800 */
[----:B-1----:R-:W-:-:S03]  /*17e30*/  LEA.HI.X.SX32 R4, R14, R2, 0x1, P2 ;  /* 0x000000020e047211 */ /* 0x002fc600010f0eff */
[----:B------:R0:W-:Y:S01]  /*17e40*/  STL [R1+0x1c5c], R11 ;  /* 0x001c5c0b01007387 */ /* 0x0001e20000100800 */
[----:B------:R-:W-:-:S03]  /*17e50*/  IADD3 R12, P2, R21, R3, RZ ;  /* 0x00000003150c7210 */ /* 0x000fc60007f5e0ff */
[----:B------:R1:W-:Y:S01]  /*17e60*/  STL [R1+0x1c50], R4 ;  /* 0x001c500401007387 */ /* 0x0003e20000100800 */
[----:B0-----:R-:W-:-:S03]  /*17e70*/  LEA.HI.X.SX32 R11, R15, R2, 0x1, P3 ;  /* 0x000000020f0b7211 */ /* 0x001fc600018f0eff */
[----:B-1----:R-:W5:Y:S04]  /*17e80*/  LDL.LU R4, [R1+0x9c] ;  /* 0x00009c0001047983 */ /* 0x002f680000300800 */
[----:B------:R0:W-:Y:S04]  /*17e90*/  STL [R1+0x1c54], R12 ;  /* 0x001c540c01007387 */ /* 0x0001e80000100800 */
[----:B------:R1:W-:Y:S01]  /*17ea0*/  STL [R1+0x1c48], R11 ;  /* 0x001c480b01007387 */ /* 0x0003e20000100800 */
[----:B0-----:R-:W-:Y:S02]  /*17eb0*/  IADD3 R12, P3, R22, R3, RZ ;  /* 0x00000003160c7210 */ /* 0x001fe40007f7e0ff */
[----:B-1----:R-:W-:-:S02]  /*17ec0*/  LEA.HI.X.SX32 R11, R16, R2, 0x1, P4 ;  /* 0x00000002100b7211 */ /* 0x002fc400020f0eff */
[----:B------:R-:W5:Y:S04]  /*17ed0*/  LDL.LU R16, [R1+0xa8] ;  /* 0x0000a80001107983 */ /* 0x000f680000300800 */
[----:B------:R0:W-:Y:S04]  /*17ee0*/  STL [R1+0x1c4c], R12 ;  /* 0x001c4c0c01007387 */ /* 0x0001e80000100800 */
[----:B------:R1:W-:Y:S04]  /*17ef0*/  STL [R1+0x1c40], R11 ;  /* 0x001c400b01007387 */ /* 0x0003e80000100800 */
[----:B------:R-:W5:Y:S01]  /*17f00*/  LDL.LU R26, [R1+0xb8] ;  /* 0x0000b800011a7983 */ /* 0x000f620000300800 */
[----:B0-----:R-:W-:-:S02]  /*17f10*/  IADD3 R12, P4, R23, R3, RZ ;  /* 0x00000003170c7210 */ /* 0x001fc40007f9e0ff */
[----:B-1----:R-:W-:-:S03]  /*17f20*/  LEA.HI.X.SX32 R11, R17, R2, 0x1, P5 ;  /* 0x00000002110b7211 */ /* 0x002fc600028f0eff */
[----:B------:R0:W-:Y:S01]  /*17f30*/  STL [R1+0x1c44], R12 ;  /* 0x001c440c01007387 */ /* 0x0001e20000100800 */
[----:B------:R-:W-:-:S03]  /*17f40*/  IMAD R25, R25, UR7, RZ ;  /* 0x0000000719197c24 */ /* 0x000fc6000f8e02ff */
        /* <DEDUP_REMOVED lines=9> */
[----:B------:R-:W-:Y:S04]  /*17fe0*/  STL [R1+0x1c34], R12 ;  /* 0x001c340c01007387 */ /* 0x000fe80000100800 */
[----:B------:R0:W-:Y:S04]  /*17ff0*/  STL [R1+0x1c28], R11 ;  /* 0x001c280b01007387 */ /* 0x0001e80000100800 */
[----:B------:R-:W5:Y:S01]  /*18000*/  LDL.LU R29, [R1+0xe8] ;  /* 0x0000e800011d7983 */ /* 0x000f620000300800 */
[----:B0-----:R-:W-:Y:S02]  /*18010*/  LEA.HI.X.SX32 R11, R20, R2, 0x1, P1 ;  /* 0x00000002140b7211 */ /* 0x001fe400008f0eff */
[----:B--2---:R-:W-:-:S05]  /*18020*/  IADD3 R12, P0, R10, R3, RZ ;  /* 0x000000030a0c7210 */ /* 0x004fca0007f1e0ff */
[----:B------:R3:W-:Y:S04]  /*18030*/  STL [R1+0x1c2c], R12 ;  /* 0x001c2c0c01007387 */ /* 0x0007e80000100800 */
[----:B------:R0:W-:Y:S04]  /*18040*/  STL [R1+0x1c20], R11 ;  /* 0x001c200b01007387 */ /* 0x0001e80000100800 */
[----:B------:R-:W2:Y:S01]  /*18050*/  LDL.LU R15, [R1+0x10c] ;  /* 0x00010c00010f7983 */ /* 0x000ea20000300800 */
[----:B---3--:R-:W-:Y:S02]  /*18060*/  IADD3 R12, P1, R9, R3, RZ ;  /* 0x00000003090c7210 */ /* 0x008fe40007f3e0ff */
[----:B0-----:R-:W-:-:S03]  /*18070*/  LEA.HI.X.SX32 R11, R21, R2, 0x1, P2 ;  /* 0x00000002150b7211 */ /* 0x001fc600010f0eff */
[----:B------:R4:W-:Y:S04]  /*18080*/  STL [R1+0x1c24], R12 ;  /* 0x001c240c01007387 */ /* 0x0009e80000100800 */
[----:B------:R0:W-:Y:S04]  /*18090*/  STL [R1+0x1c18], R11 ;  /* 0x001c180b01007387 */ /* 0x0001e80000100800 */
[----:B------:R-:W3:Y:S01]  /*180a0*/  LDL.LU R14, [R1+0x11c] ;  /* 0x00011c00010e7983 */ /* 0x000ee20000300800 */
[----:B----4-:R-:W-:Y:S02]  /*180b0*/  IADD3 R12, P2, R8, R3, RZ ;  /* 0x00000003080c7210 */ /* 0x010fe40007f5e0ff */
[----:B0-----:R-:W-:-:S03]  /*180c0*/  LEA.HI.X.SX32 R11, R22, R2, 0x1, P3 ;  /* 0x00000002160b7211 */ /* 0x001fc600018f0eff */
[----:B------:R5:W-:Y:S04]  /*180d0*/  STL [R1+0x1c1c], R12 ;  /* 0x001c1c0c01007387 */ /* 0x000be80000100800 */
[----:B------:R0:W-:Y:S04]  /*180e0*/  STL [R1+0x1c10], R11 ;  /* 0x001c100b01007387 */ /* 0x0001e80000100800 */
[----:B------:R-:W4:Y:S01]  /*180f0*/  LDL.LU R13, [R1+0x128] ;  /* 0x00012800010d7983 */ /* 0x000f220000300800 */
[----:B-----5:R-:W-:Y:S02]  /*18100*/  IADD3 R12, P3, R7, R3, RZ ;  /* 0x00000003070c7210 */ /* 0x020fe40007f7e0ff */
[----:B0-----:R-:W-:-:S03]  /*18110*/  LEA.HI.X.SX32 R11, R23, R2, 0x1, P4 ;  /* 0x00000002170b7211 */ /* 0x001fc600020f0eff */
        /* <DEDUP_REMOVED lines=40> */
[----:B------:R-:W-:Y:S04]  /*183a0*/  STL [R1+0x1594], R18 ;  /* 0x0015941201007387 */ /* 0x000fe80000100800 */
[----:B------:R0:W-:Y:S02]  /*183b0*/  STL [R1+0x1564], R17 ;  /* 0x0015641101007387 */ /* 0x0001e40000100800 */
[----:B0-----:R-:W-:-:S02]  /*183c0*/  LEA.HI.X.SX32 R17, R4, R2, 0x1, P6 ;  /* 0x0000000204117211 */ /* 0x001fc400030f0eff */
[----:B------:R-:W5:Y:S01]  /*183d0*/  LDL.LU R4, [R1+0x194] ;  /* 0x0001940001047983 */ /* 0x000f620000300800 */
[----:B--2---:R-:W-:-:S05]  /*183e0*/  IADD3 R18, P5, R15, R3, RZ ;  /* 0x000000030f127210 */ /* 0x004fca0007fbe0ff */
[----:B------:R-:W-:Y:S04]  /*183f0*/  STL [R1+0x159c], R18 ;  /* 0x00159c1201007387 */ /* 0x000fe80000100800 */
[----:B------:R0:W-:Y:S02]  /*18400*/  STL [R1+0x1568], R17 ;  /* 0x0015681101007387 */ /* 0x0001e40000100800 */
[----:B0-----:R-:W-:Y:S02]  /*18410*/  LEA.HI.X.SX32 R17, R16, R2, 0x1, P0 ;  /* 0x0000000210117211 */ /* 0x001fe400000f0eff */
[----:B------:R-:W2:Y:S01]  /*18420*/  LDL.LU R16, [R1+0x198] ;  /* 0x0001980001107983 */ /* 0x000ea20000300800 */
[----:B---3--:R-:W-:-:S05]  /*18430*/  IADD3 R18, P6, R14, R3, RZ ;  /* 0x000000030e127210 */ /* 0x008fca0007fde0ff */
[----:B------:R4:W-:Y:S04]  /*18440*/  STL [R1+0x15a4], R18 ;  /* 0x0015a41201007387 */ /* 0x0009e80000100800 */
[----:B------:R0:W-:Y:S01]  /*18450*/  STL [R1+0x1570], R17 ;  /* 0x0015701101007387 */ /* 0x0001e20000100800 */
[-C--:B----4-:R-:W-:Y:S02]  /*18460*/  IADD3 R18, P0, R13, R3.reuse, RZ ;  /* 0x000000030d127210 */ /* 0x090fe40007f1e0ff */
[----:B0-----:R-:W-:Y:S02]  /*18470*/  LEA.HI.X.SX32 R17, R26, R2, 0x1, P1 ;  /* 0x000000021a117211 */ /* 0x001fe400008f0eff */
[----:B------:R-:W3:Y:S04]  /*18480*/  LDL.LU R26, [R1+0x1a0] ;  /* 0x0001a000011a7983 */ /* 0x000ee80000300800 */
[----:B------:R5:W-:Y:S04]  /*18490*/  STL [R1+0x15ac], R18 ;  /* 0x0015ac1201007387 */ /* 0x000be80000100800 */
[----:B------:R0:W-:Y:S01]  /*184a0*/  STL [R1+0x1578], R17 ;  /* 0x0015781101007387 */ /* 0x0001e20000100800 */
[----:B-----5:R-:W-:-:S02]  /*184b0*/  IADD3 R18, P1, R12, R3, RZ ;  /* 0x000000030c127210 */ /* 0x020fc40007f3e0ff */
[----:B0-----:R-:W-:Y:S02]  /*184c0*/  LEA.HI.X.SX32 R17, R27, R2, 0x1, P2 ;  /* 0x000000021b117211 */ /* 0x001fe400010f0eff */
[----:B------:R-:W4:Y:S04]  /*184d0*/  LDL.LU R27, [R1+0x1b8] ;  /* 0x0001b800011b7983 */ /* 0x000f280000300800 */
[----:B------:R0:W-:Y:S04]  /*184e0*/  STL [R1+0x15b4], R18 ;  /* 0x0015b41201007387 */ /* 0x0001e80000100800 */
[----:B------:R1:W-:Y:S01]  /*184f0*/  STL [R1+0x1580], R17 ;  /* 0x0015801101007387 */ /* 0x0003e20000100800 */
[----:B0-----:R-:W-:-:S02]  /*18500*/  IADD3 R18, P2, R11, R3, RZ ;  /* 0x000000030b127210 */ /* 0x001fc40007f5e0ff */
[----:B-1----:R-:W-:Y:S02]  /*18510*/  LEA.HI.X.SX32 R17, R28, R2, 0x1, P3 ;  /* 0x000000021c117211 */ /* 0x002fe400018f0eff */
[----:B------:R-:W5:Y:S04]  /*18520*/  LDL.LU R28, [R1+0x1bc] ;  /* 0x0001bc00011c7983 */ /* 0x000f680000300800 */
        /* <DEDUP_REMOVED lines=33> */
[-C--:B-1----:R-:W-:Y:S02]  /*18740*/  LEA.HI.X.SX32 R17, R10, R2.reuse, 0x1, P3 ;  /* 0x000000020a117211 */ /* 0x082fe400018f0eff */
        /* <DEDUP_REMOVED lines=11> */
[----:B------:R-:W-:Y:S04]  /*18800*/  STL [R1+0x1604], R18 ;  /* 0x0016041201007387 */ /* 0x000fe80000100800 */
[----:B------:R0:W-:Y:S02]  /*18810*/  STL [R1+0x15d0], R17 ;  /* 0x0015d01101007387 */ /* 0x0001e40000100800 */
[----:B0-----:R-:W-:Y:S02]  /*18820*/  LEA.HI.X.SX32 R17, R7, R2, 0x1, P6 ;  /* 0x0000000207117211 */ /* 0x001fe400030f0eff */
[-C--:B----4-:R-:W-:Y:S01]  /*18830*/  IADD3 R18, P5, R27, R3.reuse, RZ ;  /* 0x000000031b127210 */ /* 0x090fe20007fbe0ff */
        /* <DEDUP_REMOVED lines=59> */
[----:B------:R-:W3:Y:S01]  /*18bf0*/  LDL.LU R12, [R1+0x284] ;  /* 0x00028400010c7983 */ /* 0x000ee20000300800 */
[----:B----4-:R-:W-:-:S05]  /*18c00*/  IADD3 R18, P3, R6, R3, RZ ;  /* 0x0000000306127210 */ /* 0x010fca0007f7e0ff */
[----:B------:R-:W-:Y:S04]  /*18c10*/  STL [R1+0x166c], R18 ;  /* 0x00166c1201007387 */ /* 0x000fe80000100800 */
[----:B------:R0:W-:Y:S02]  /*18c20*/  STL [R1+0x1638], R17 ;  /* 0x0016381101007387 */ /* 0x0001e40000100800 */
[----:B0-----:R-:W-:Y:S02]  /*18c30*/  LEA.HI.X.SX32 R17, R11, R2, 0x1, P5 ;  /* 0x000000020b117211 */ /* 0x001fe400028f0eff */
[-C--:B-----5:R-:W-:Y:S01]  /*18c40*/  IADD3 R18, P4, R5, R3.reuse, RZ ;  /* 0x0000000305127210 */ /* 0x0a0fe20007f9e0ff */
        /* <DEDUP_REMOVED lines=59> */
[----:B------:R-:W4:Y:S01]  /*19000*/  LDL.LU R29, [R1+0x2f8] ;  /* 0x0002f800011d7983 */ /* 0x000f220000300800 */
[----:B-----5:R-:W-:-:S05]  /*19010*/  IADD3 R18, P2, R10, R3, RZ ;  /* 0x000000030a127210 */ /* 0x020fca0007f5e0ff */
[----:B------:R-:W-:Y:S04]  /*19020*/  STL [R1+0x16d4], R18 ;  /* 0x0016d41201007387 */ /* 0x000fe80000100800 */
[----:B------:R0:W-:Y:S02]  /*19030*/  STL [R1+0x16a0], R17 ;  /* 0x0016a01101007387 */ /* 0x0001e40000100800 */
[----:B0-----:R-:W-:Y:S02]  /*19040*/  LEA.HI.X.SX32 R17, R15, R2, 0x1, P4 ;  /* 0x000000020f117211 */ /* 0x001fe400020f0eff */
[-C--:B------:R-:W-:Y:S01]  /*19050*/  IADD3 R18, P3, R9, R3.reuse, RZ ;  /* 0x0000000309127210 */ /* 0x080fe20007f7e0ff */
        /* <DEDUP_REMOVED lines=59> */
[----:B------:R-:W5:Y:S01]  /*19410*/  LDL.LU R16, [R1+0x374] ;  /* 0x0003740001107983 */ /* 0x000f620000300800 */
[----:B------:R-:W-:-:S05]  /*19420*/  IADD3 R18, P1, R14, R3, RZ ;  /* 0x000000030e127210 */ /* 0x000fca0007f3e0ff */
        /* <DEDUP_REMOVED lines=392> */
[-C--:B0-----:R-:W-:Y:S02]  /*1acb0*/  LEA.HI.X.SX32 R17, R9, R2.reuse, 0x1, P4 ;  /* 0x0000000209117211 */ /* 0x081fe400020f0eff */
[----:B------:R-:W-:Y:S01]  /*1acc0*/  IADD3 R18, P3, R16, R3, RZ ;  /* 0x0000000310127210 */ /* 0x000fe20007f7e0ff */
        /* <DEDUP_REMOVED lines=22> */
[----:B------:R0:W-:Y:S01]  /*1ae30*/  STL [R1+0x19a0], R17 ;  /* 0x0019a01101007387 */ /* 0x0001e20000100800 */
[-C--:B------:R-:W-:Y:S02]  /*1ae40*/  LEA.HI.X.SX32 R16, R16, R2.reuse, 0x1, P3 ;  /* 0x0000000210107211 */ /* 0x080fe400018f0eff */
[----:B0-----:R-:W-:Y:S02]  /*1ae50*/  LEA.HI.X.SX32 R17, R4, R2, 0x1, P2 ;  /* 0x0000000204117211 */ /* 0x001fe400010f0eff */
[----:B------:R-:W5:Y:S01]  /*1ae60*/  LDL.LU R4, [R1+0x160] ;  /* 0x0001600001047983 */ /* 0x000f620000300800 */
[----:B------:R-:W-:-:S05]  /*1ae70*/  IADD3 R18, P1, R15, R3, RZ ;  /* 0x000000030f127210 */ /* 0x000fca0007f3e0ff */
[----:B------:R-:W-:Y:S04]  /*1ae80*/  STL [R1+0x19dc], R18 ;  /* 0x0019dc1201007387 */ /* 0x000fe80000100800 */
[----:B------:R0:W-:Y:S04]  /*1ae90*/  STL [R1+0x19a8], R17 ;  /* 0x0019a81101007387 */ /* 0x0001e80000100800 */
[----:B0-----:R-:W5:Y:S01]  /*1aea0*/  LDL.LU R17, [R1+0x15c] ;  /* 0x00015c0001117983 */ /* 0x001f620000300800 */
        /* <DEDUP_REMOVED lines=17> */
[----:B------:R0:W-:Y:S01]  /*1afc0*/  STL [R1+0x19c8], R16 ;  /* 0x0019c81001007387 */ /* 0x0001e20000100800 */
[-C--:B------:R-:W-:Y:S02]  /*1afd0*/  LEA.HI.X.SX32 R15, R15, R2.reuse, 0x1, P1 ;  /* 0x000000020f0f7211 */ /* 0x080fe400008f0eff */
[----:B0-----:R-:W-:Y:S02]  /*1afe0*/  LEA.HI.X.SX32 R16, R29, R2, 0x1, P0 ;  /* 0x000000021d107211 */ /* 0x001fe400000f0eff */
[----:B------:R-:W5:Y:S01]  /*1aff0*/  LDL.LU R29, [R1+0x14c] ;  /* 0x00014c00011d7983 */ /* 0x000f620000300800 */
[----:B------:R-:W-:-:S05]  /*1b000*/  IADD3 R18, P6, R10, R3, RZ ;  /* 0x000000030a127210 */ /* 0x000fca0007fde0ff */
[----:B------:R-:W-:Y:S04]  /*1b010*/  STL [R1+0x1a04], R18 ;  /* 0x001a041201007387 */ /* 0x000fe80000100800 */
[----:B------:R0:W-:Y:S01]  /*1b020*/  STL [R1+0x19d0], R16 ;  /* 0x0019d01001007387 */ /* 0x0001e20000100800 */
[----:B------:R-:W-:-:S03]  /*1b030*/  LEA.HI.X.SX32 R14, R14, R2, 0x1, P2 ;  /* 0x000000020e0e7211 */ /* 0x000fc600010f0eff */
[----:B0-----:R-:W5:Y:S01]  /*1b040*/  LDL.LU R16, [R1+0x148] ;  /* 0x0001480001107983 */ /* 0x001f620000300800 */
[----:B------:R-:W-:-:S05]  /*1b050*/  IADD3 R18, P0, R9, R3, RZ ;  /* 0x0000000309127210 */ /* 0x000fca0007f1e0ff */
[----:B------:R-:W-:Y:S04]  /*1b060*/  STL [R1+0x1a0c], R18 ;  /* 0x001a0c1201007387 */ /* 0x000fe80000100800 */
[----:B------:R0:W-:Y:S01]  /*1b070*/  STL [R1+0x19d8], R15 ;  /* 0x0019d80f01007387 */ /* 0x0001e20000100800 */
[----:B------:R-:W-:-:S03]  /*1b080*/  LEA.HI.X.SX32 R13, R13, R2, 0x1, P3 ;  /* 0x000000020d0d7211 */ /* 0x000fc600018f0eff */
[----:B0-----:R-:W5:Y:S01]  /*1b090*/  LDL.LU R15, [R1+0x144] ;  /* 0x00014400010f7983 */ /* 0x001f620000300800 */
[----:B------:R-:W-:-:S05]  /*1b0a0*/  IADD3 R18, P1, R8, R3, RZ ;  /* 0x0000000308127210 */ /* 0x000fca0007f3e0ff */
[----:B------:R-:W-:Y:S04]  /*1b0b0*/  STL [R1+0x1a14], R18 ;  /* 0x001a141201007387 */ /* 0x000fe80000100800 */
[----:B------:R0:W-:Y:S04]  /*1b0c0*/  STL [R1+0x19e0], R14 ;  /* 0x0019e00e01007387 */ /* 0x0001e80000100800 */
[----:B0-----:R-:W5:Y:S01]  /*1b0d0*/  LDL.LU R14, [R1+0x140] ;  /* 0x00014000010e7983 */ /* 0x001f620000300800 */
[----:B--2---:R-:W-:-:S05]  /*1b0e0*/  IADD3 R18, P2, R7, R3, RZ ;  /* 0x0000000307127210 */ /* 0x004fca0007f5e0ff */
[----:B------:R-:W-:Y:S04]  /*1b0f0*/  STL [R1+0x1a1c], R18 ;  /* 0x001a1c1201007387 */ /* 0x000fe80000100800 */
[----:B------:R0:W-:Y:S04]  /*1b100*/  STL [R1+0x19e8], R13 ;  /* 0x0019e80d01007387 */ /* 0x0001e80000100800 */
[----:B0-----:R-:W2:Y:S01]  /*1b110*/  LDL.LU R13, [R1+0x138] ;  /* 0x00013800010d7983 */ /* 0x001ea20000300800 */
[----:B---3--:R-:W-:Y:S02]  /*1b120*/  IADD3 R18, P3, R6, R3, RZ ;  /* 0x0000000306127210 */ /* 0x008fe40007f7e0ff */
[----:B------:R-:W-:-:S03]  /*1b130*/  LEA.HI.X.SX32 R12, R12, R2, 0x1, P4 ;  /* 0x000000020c0c7211 */ /* 0x000fc600020f0eff */
[----:B------:R-:W-:Y:S01]  /*1b140*/  STL [R1+0x1a24], R18 ;  /* 0x001a241201007387 */ /* 0x000fe20000100800 */
[----:B------:R-:W-:-:S03]  /*1b150*/  LEA.HI.X.SX32 R11, R11, R2, 0x1, P5 ;  /* 0x000000020b0b7211 */ /* 0x000fc600028f0eff */
[----:B------:R0:W-:Y:S01]  /*1b160*/  STL [R1+0x19f0], R12 ;  /* 0x0019f00c01007387 */ /* 0x0001e20000100800 */
[----:B------:R-:W-:-:S03]  /*1b170*/  LEA.HI.X.SX32 R10, R10, R2, 0x1, P6 ;  /* 0x000000020a0a7211 */ /* 0x000fc600030f0eff */
[----:B0-----:R-:W3:Y:S01]  /*1b180*/  LDL.LU R12, [R1+0x134] ;  /* 0x00013400010c7983 */ /* 0x001ee20000300800 */
[----:B----4-:R-:W-:-:S05]  /*1b190*/  IADD3 R18, P4, R5, R3, RZ ;  /* 0x0000000305127210 */ /* 0x010fca0007f9e0ff */
[----:B------:R-:W-:Y:S04]  /*1b1a0*/  STL [R1+0x1a2c], R18 ;  /* 0x001a2c1201007387 */ /* 0x000fe80000100800 */
[----:B------:R0:W-:Y:S01]  /*1b1b0*/  STL [R1+0x19f8], R11 ;  /* 0x0019f80b01007387 */ /* 0x0001e20000100800 */
[----:B------:R-:W-:-:S03]  /*1b1c0*/  LEA.HI.X.SX32 R9, R9, R2, 0x1, P0 ;  /* 0x0000000209097211 */ /* 0x000fc600000f0eff */
[----:B0-----:R-:W4:Y:S01]  /*1b1d0*/  LDL.LU R11, [R1+0x130] ;  /* 0x00013000010b7983 */ /* 0x001f220000300800 */
[----:B-----5:R-:W-:-:S05]  /*1b1e0*/  IADD3 R18, P5, R4, R3, RZ ;  /* 0x0000000304127210 */ /* 0x020fca0007fbe0ff */
        /* <DEDUP_REMOVED lines=23> */
[----:B------:R-:W-:-:S05]  /*1b360*/  IADD3 R18, P3, R29, R3, RZ ;  /* 0x000000031d127210 */ /* 0x000fca0007f7e0ff */
[----:B------:R0:W-:Y:S04]  /*1b370*/  STL [R1+0x1a5c], R18 ;  /* 0x001a5c1201007387 */ /* 0x0001e80000100800 */
[----:B------:R-:W5:Y:S04]  /*1b380*/  LDL.LU R5, [R1+0x110] ;  /* 0x0001100001057983 */ /* 0x000f680000300800 */
[----:B------:R1:W-:Y:S01]  /*1b390*/  STL [R1+0x1a28], R19 ;  /* 0x001a281301007387 */ /* 0x0003e20000100800 */
[----:B0-----:R-:W-:Y:S02]  /*1b3a0*/  IADD3 R18, P4, R16, R3, RZ ;  /* 0x0000000310127210 */ /* 0x001fe40007f9e0ff */
[----:B-1----:R-:W-:-:S03]  /*1b3b0*/  LEA.HI.X.SX32 R19, R4, R2, 0x1, P5 ;  /* 0x0000000204137211 */ /* 0x002fc600028f0eff */
[----:B------:R0:W-:Y:S04]  /*1b3c0*/  STL [R1+0x1a64], R18 ;  /* 0x001a641201007387 */ /* 0x0001e80000100800 */
[----:B------:R-:W5:Y:S04]  /*1b3d0*/  LDL.LU R4, [R1+0x108] ;  /* 0x0001080001047983 */ /* 0x000f680000300800 */
[----:B------:R1:W-:Y:S01]  /*1b3e0*/  STL [R1+0x1a30], R19 ;  /* 0x001a301301007387 */ /* 0x0003e20000100800 */
[----:B0-----:R-:W-:Y:S02]  /*1b3f0*/  IADD3 R18, P5, R15, R3, RZ ;  /* 0x000000030f127210 */ /* 0x001fe40007fbe0ff */
[----:B-1----:R-:W-:-:S03]  /*1b400*/  LEA.HI.X.SX32 R19, R17, R2, 0x1, P6 ;  /* 0x0000000211137211 */ /* 0x002fc600030f0eff */
[----:B------:R0:W-:Y:S01]  /*1b410*/  STL [R1+0x1a6c], R18 ;  /* 0x001a6c1201007387 */ /* 0x0001e20000100800 */
[----:B------:R-:W-:-:S03]  /*1b420*/  LEA.HI.X.SX32 R17, R26, R2, 0x1, P0 ;  /* 0x000000021a117211 */ /* 0x000fc600000f0eff */
[----:B------:R-:W-:Y:S04]  /*1b430*/  STL [R1+0x1a38], R19 ;  /* 0x001a381301007387 */ /* 0x000fe80000100800 */
[----:B------:R-:W5:Y:S01]  /*1b440*/  LDL.LU R26, [R1+0x104] ;  /* 0x00010400011a7983 */ /* 0x000f620000300800 */
[----:B0-----:R-:W-:-:S05]  /*1b450*/  IADD3 R18, P6, R14, R3, RZ ;  /* 0x000000030e127210 */ /* 0x001fca0007fde0ff */
[----:B------:R-:W-:Y:S04]  /*1b460*/  STL [R1+0x1a74], R18 ;  /* 0x001a741201007387 */ /* 0x000fe80000100800 */
[----:B------:R0:W-:Y:S02]  /*1b470*/  STL [R1+0x1a40], R17 ;  /* 0x001a401101007387 */ /* 0x0001e40000100800 */
[----:B0-----:R-:W-:Y:S02]  /*1b480*/  LEA.HI.X.SX32 R17, R27, R2, 0x1, P1 ;  /* 0x000000021b117211 */ /* 0x001fe400008f0eff */
        /* <DEDUP_REMOVED lines=8> */
[----:B------:R0:W-:Y:S01]  /*1b510*/  STL [R1+0x1a50], R17 ;  /* 0x001a501101007387 */ /* 0x0001e20000100800 */
[-C--:B------:R-:W-:Y:S02]  /*1b520*/  LEA.HI.X.SX32 R16, R16, R2.reuse, 0x1, P4 ;  /* 0x0000000210107211 */ /* 0x080fe400020f0eff */
[----:B0-----:R-:W-:Y:S02]  /*1b530*/  LEA.HI.X.SX32 R17, R29, R2, 0x1, P3 ;  /* 0x000000021d117211 */ /* 0x001fe400018f0eff */
[----:B------:R-:W3:Y:S01]  /*1b540*/  LDL.LU R29, [R1+0xf8] ;  /* 0x0000f800011d7983 */ /* 0x000ee20000300800 */
[----:B----4-:R-:W-:-:S05]  /*1b550*/  IADD3 R18, P2, R11, R3, RZ ;  /* 0x000000030b127210 */ /* 0x010fca0007f5e0ff */
[----:B------:R-:W-:Y:S04]  /*1b560*/  STL [R1+0x1a8c], R18 ;  /* 0x001a8c1201007387 */ /* 0x000fe80000100800 */
[----:B------:R0:W-:Y:S01]  /*1b570*/  STL [R1+0x1a58], R17 ;  /* 0x001a581101007387 */ /* 0x0001e20000100800 */
[----:B------:R-:W-:-:S03]  /*1b580*/  LEA.HI.X.SX32 R15, R15, R2, 0x1, P5 ;  /* 0x000000020f0f7211 */ /* 0x000fc600028f0eff */
[----:B0-----:R-:W4:Y:S01]  /*1b590*/  LDL.LU R17, [R1+0xf4] ;  /* 0x0000f40001117983 */ /* 0x001f220000300800 */
[----:B-----5:R-:W-:-:S05]  /*1b5a0*/  IADD3 R18, P3, R10, R3, RZ ;  /* 0x000000030a127210 */ /* 0x020fca0007f7e0ff */
[----:B------:R-:W-:Y:S04]  /*1b5b0*/  STL [R1+0x1a94], R18 ;  /* 0x001a941201007387 */ /* 0x000fe80000100800 */
[----:B------:R0:W-:Y:S04]  /*1b5c0*/  STL [R1+0x1a60], R16 ;  /* 0x001a601001007387 */ /* 0x0001e80000100800 */
[----:B0-----:R-:W5:Y:S01]  /*1b5d0*/  LDL.LU R16, [R1+0xf0] ;  /* 0x0000f00001107983 */ /* 0x001f620000300800 */
[----:B------:R-:W-:-:S05]  /*1b5e0*/  IADD3 R18, P4, R9, R3, RZ ;  /* 0x0000000309127210 */ /* 0x000fca0007f9e0ff */
[----:B------:R0:W-:Y:S04]  /*1b5f0*/  STL [R1+0x1a9c], R18 ;  /* 0x001a9c1201007387 */ /* 0x0001e80000100800 */
[----:B------:R1:W-:Y:S01]  /*1b600*/  STL [R1+0x1a68], R15 ;  /* 0x001a680f01007387 */ /* 0x0003e20000100800 */
[----:B0-----:R-:W-:-:S03]  /*1b610*/  LEA.HI.X.SX32 R18, R14, R2, 0x1, P6 ;  /* 0x000000020e127211 */ /* 0x001fc600030f0eff */
[----:B-1----:R-:W5:Y:S01]  /*1b620*/  LDL.LU R15, [R1+0xec] ;  /* 0x0000ec00010f7983 */ /* 0x002f620000300800 */
[----:B------:R-:W-:-:S05]  /*1b630*/  IADD3 R19, P5, R8, R3, RZ ;  /* 0x0000000308137210 */ /* 0x000fca0007fbe0ff */
[----:B------:R-:W-:Y:S04]  /*1b640*/  STL [R1+0x1aa4], R19 ;  /* 0x001aa41301007387 */ /* 0x000fe80000100800 */
[----:B------:R0:W-:Y:S02]  /*1b650*/  STL [R1+0x1a70], R18 ;  /* 0x001a701201007387 */ /* 0x0001e40000100800 */
[----:B0-----:R-:W-:Y:S02]  /*1b660*/  LEA.HI.X.SX32 R18, R13, R2, 0x1, P0 ;  /* 0x000000020d127211 */ /* 0x001fe400000f0eff */
[----:B------:R-:W-:-:S05]  /*1b670*/  IADD3 R14, P6, R7, R3, RZ ;  /* 0x00000003070e7210 */ /* 0x000fca0007fde0ff */
[----:B------:R0:W-:Y:S04]  /*1b680*/  STL [R1+0x1aac], R14 ;  /* 0x001aac0e01007387 */ /* 0x0001e80000100800 */
[----:B0-----:R-:W5:Y:S04]  /*1b690*/  LDL.LU R14, [R1+0xe4] ;  /* 0x0000e400010e7983 */ /* 0x001f680000300800 */
[----:B------:R0:W-:Y:S01]  /*1b6a0*/  STL [R1+0x1a78], R18 ;  /* 0x001a781201007387 */ /* 0x0001e20000100800 */
[----:B------:R-:W-:-:S05]  /*1b6b0*/  IADD3 R13, P0, R6, R3, RZ ;  /* 0x00000003060d7210 */ /* 0x000fca0007f1e0ff */
[----:B------:R1:W-:Y:S01]  /*1b6c0*/  STL [R1+0x1ab4], R13 ;  /* 0x001ab40d01007387 */ /* 0x0003e20000100800 */
[-C--:B0-----:R-:W-:Y:S02]  /*1b6d0*/  LEA.HI.X.SX32 R18, R12, R2.reuse, 0x1, P1 ;  /* 0x000000020c127211 */ /* 0x081fe400008f0eff */
[----:B------:R-:W-:Y:S01]  /*1b6e0*/  IADD3 R12, P1, R5, R3, RZ ;  /* 0x00000003050c7210 */ /* 0x000fe20007f3e0ff */
[----:B-1----:R-:W5:Y:S04]  /*1b6f0*/  LDL.LU R13, [R1+0xdc] ;  /* 0x0000dc00010d7983 */ /* 0x002f680000300800 */
[----:B------:R0:W-:Y:S04]  /*1b700*/  STL [R1+0x1a80], R18 ;  /* 0x001a801201007387 */ /* 0x0001e80000100800 */
[----:B------:R1:W-:Y:S01]  /*1b710*/  STL [R1+0x1abc], R12 ;  /* 0x001abc0c01007387 */ /* 0x0003e20000100800 */
[----:B------:R-:W-:-:S02]  /*1b720*/  LEA.HI.X.SX32 R10, R10, R2, 0x1, P3 ;  /* 0x000000020a0a7211 */ /* 0x000fc400018f0eff */
[----:B0-----:R-:W-:Y:S01]  /*1b730*/  LEA.HI.X.SX32 R18, R11, R2, 0x1, P2 ;  /* 0x000000020b127211 */ /* 0x001fe200010f0eff */
[----:B-1----:R-:W5:Y:S01]  /*1b740*/  LDL.LU R12, [R1+0xd8] ;  /* 0x0000d800010c7983 */ /* 0x002f620000300800 */
[----:B------:R-:W-:-:S03]  /*1b750*/  IADD3 R11, P2, R4, R3, RZ ;  /* 0x00000003040b7210 */ /* 0x000fc60007f5e0ff */
[----:B------:R-:W-:Y:S04]  /*1b760*/  STL [R1+0x1a88], R18 ;  /* 0x001a881201007387 */ /* 0x000fe80000100800 */
[----:B------:R0:W-:Y:S01]  /*1b770*/  STL [R1+0x1ac4], R11 ;  /* 0x001ac40b01007387 */ /* 0x0001e20000100800 */
[-C--:B------:R-:W-:Y:S02]  /*1b780*/  LEA.HI.X.SX32 R9, R9, R2.reuse, 0x1, P4 ;  /* 0x0000000209097211 */ /* 0x080fe400020f0eff */
[----:B------:R-:W-:Y:S01]  /*1b790*/  LEA.HI.X.SX32 R8, R8, R2, 0x1, P5 ;  /* 0x0000000208087211 */ /* 0x000fe200028f0eff */
[----:B0-----:R-:W5:Y:S04]  /*1b7a0*/  LDL.LU R11, [R1+0xd4] ;  /* 0x0000d400010b7983 */ /* 0x001f680000300800 */
[----:B------:R0:W-:Y:S01]  /*1b7b0*/  STL [R1+0x1a90], R10 ;  /* 0x001a900a01007387 */ /* 0x0001e20000100800 */
[----:B------:R-:W-:-:S03]  /*1b7c0*/  IADD3 R18, P3, R26, R3, RZ ;  /* 0x000000031a127210 */ /* 0x000fc60007f7e0ff */
[----:B0-----:R-:W5:Y:S04]  /*1b7d0*/  LDL.LU R10, [R1+0xd0] ;  /* 0x0000d000010a7983 */ /* 0x001f680000300800 */
        /* <DEDUP_REMOVED lines=12> */
[----:B------:R-:W-:Y:S02]  /*1b8a0*/  LEA.HI.X.SX32 R6, R6, R2, 0x1, P0 ;  /* 0x0000000206067211 */ /* 0x000fe400000f0eff */
[----:B---3--:R-:W-:-:S05]  /*1b8b0*/  IADD3 R18, P6, R29, R3, RZ ;  /* 0x000000031d127210 */ /* 0x008fca0007fde0ff */
[----:B------:R0:W-:Y:S04]  /*1b8c0*/  STL [R1+0x1ae4], R18 ;  /* 0x001ae41201007387 */ /* 0x0001e80000100800 */
[----:B------:R1:W-:Y:S01]  /*1b8d0*/  STL [R1+0x1ab0], R6 ;  /* 0x001ab00601007387 */ /* 0x0003e20000100800 */
[----:B0-----:R-:W-:-:S03]  /*1b8e0*/  LEA.HI.X.SX32 R18, R5, R2, 0x1, P1 ;  /* 0x0000000205127211 */ /* 0x001fc600008f0eff */
[----:B-1----:R-:W3:Y:S01]  /*1b8f0*/  LDL.LU R6, [R1+0xb0] ;  /* 0x0000b00001067983 */ /* 0x002ee20000300800 */
[----:B----4-:R-:W-:-:S05]  /*1b900*/  IADD3 R19, P0, R17, R3, RZ ;  /* 0x0000000311137210 */ /* 0x010fca0007f1e0ff */
[----:B------:R5:W-:Y:S04]  /*1b910*/  STL [R1+0x1aec], R19 ;  /* 0x001aec1301007387 */ /* 0x000be80000100800 */
[----:B------:R-:W4:Y:S04]  /*1b920*/  LDL.LU R5, [R1+0xac] ;  /* 0x0000ac0001057983 */ /* 0x000f280000300800 */
[----:B------:R0:W-:Y:S01]  /*1b930*/  STL [R1+0x1ab8], R18 ;  /* 0x001ab81201007387 */ /* 0x0001e20000100800 */
[----:B-----5:R-:W-:Y:S02]  /*1b940*/  IADD3 R19, P1, R16, R3, RZ ;  /* 0x0000000310137210 */ /* 0x020fe40007f3e0ff */
[----:B0-----:R-:W-:-:S03]  /*1b950*/  LEA.HI.X.SX32 R18, R4, R2, 0x1, P2 ;  /* 0x0000000204127211 */ /* 0x001fc600010f0eff */
[----:B------:R0:W-:Y:S04]  /*1b960*/  STL [R1+0x1af4], R19 ;  /* 0x001af41301007387 */ /* 0x0001e80000100800 */
[----:B------:R-:W5:Y:S04]  /*1b970*/  LDL.LU R4, [R1+0xa4] ;  /* 0x0000a40001047983 */ /* 0x000f680000300800 */
[----:B------:R1:W-:Y:S01]  /*1b980*/  STL [R1+0x1ac0], R18 ;  /* 0x001ac01201007387 */ /* 0x0003e20000100800 */
[----:B0-----:R-:W-:Y:S02]  /*1b990*/  IADD3 R19, P2, R15, R3, RZ ;  /* 0x000000030f137210 */ /* 0x001fe40007f5e0ff */
[----:B-1----:R-:W-:-:S03]  /*1b9a0*/  LEA.HI.X.SX32 R18, R26, R2, 0x1, P3 ;  /* 0x000000021a127211 */ /* 0x002fc600018f0eff */
[----:B------:R-:W-:Y:S04]  /*1b9b0*/  STL [R1+0x1afc], R19 ;  /* 0x001afc1301007387 */ /* 0x000fe80000100800 */
[----:B------:R-:W5:Y:S04]  /*1b9c0*/  LDL.LU R26, [R1+0xa0] ;  /* 0x0000a000011a7983 */ /* 0x000f680000300800 */
[----:B------:R0:W-:Y:S02]  /*1b9d0*/  STL [R1+0x1ac8], R18 ;  /* 0x001ac81201007387 */ /* 0x0001e40000100800 */
[----:B0-----:R-:W-:-:S02]  /*1b9e0*/  LEA.HI.X.SX32 R18, R27, R2, 0x1, P4 ;  /* 0x000000021b127211 */ /* 0x001fc400020f0eff */
        /* <DEDUP_REMOVED lines=9> */
[----:B------:R-:W-:Y:S02]  /*1ba80*/  IADD3 R20, P5, R12, R3, RZ ;  /* 0x000000030c147210 */ /* 0x000fe40007fbe0ff */
[----:B0-----:R-:W-:-:S03]  /*1ba90*/  LEA.HI.X.SX32 R18, R29, R2, 0x1, P6 ;  /* 0x000000021d127211 */ /* 0x001fc600030f0eff */
[----:B------:R-:W-:Y:S04]  /*1baa0*/  STL [R1+0x1b14], R20 ;  /* 0x001b141401007387 */ /* 0x000fe80000100800 */
[----:B------:R-:W5:Y:S04]  /*1bab0*/  LDL.LU R29, [R1+0x90] ;  /* 0x00009000011d7983 */ /* 0x000f680000300800 */
[----:B------:R0:W-:Y:S01]  /*1bac0*/  STL [R1+0x1ae0], R18 ;  /* 0x001ae01201007387 */ /* 0x0001e20000100800 */
[----:B------:R-:W-:Y:S02]  /*1bad0*/  LEA.HI.X.SX32 R16, R16, R2, 0x1, P1 ;  /* 0x0000000210107211 */ /* 0x000fe400008f0eff */
[----:B------:R-:W-:-:S02]  /*1bae0*/  IADD3 R19, P6, R11, R3, RZ ;  /* 0x000000030b137210 */ /* 0x000fc40007fde0ff */
[----:B0-----:R-:W-:-:S03]  /*1baf0*/  LEA.HI.X.SX32 R18, R17, R2, 0x1, P0 ;  /* 0x0000000211127211 */ /* 0x001fc600000f0eff */
[----:B------:R0:W-:Y:S04]  /*1bb00*/  STL [R1+0x1b1c], R19 ;  /* 0x001b1c1301007387 */ /* 0x0001e80000100800 */
[----:B------:R-:W-:Y:S01]  /*1bb10*/  STL [R1+0x1ae8], R18 ;  /* 0x001ae81201007387 */ /* 0x000fe20000100800 */
[----:B------:R-:W-:-:S03]  /*1bb20*/  IADD3 R17, P0, R10, R3, RZ ;  /* 0x000000030a117210 */ /* 0x000fc60007f1e0ff */
[----:B------:R-:W5:Y:S04]  /*1bb30*/  LDL.LU R20, [R1+0x8c] ;  /* 0x00008c0001147983 */ /* 0x000f680000300800 */
[----:B------:R1:W-:Y:S04]  /*1bb40*/  STL [R1+0x1b24], R17 ;  /* 0x001b241101007387 */ /* 0x0003e80000100800 */
[----:B------:R1:W-:Y:S04]  /*1bb50*/  STL [R1+0x1af0], R16 ;  /* 0x001af01001007387 */ /* 0x0003e80000100800 */
[----:B0-----:R-:W5:Y:S01]  /*1bb60*/  LDL.LU R19, [R1+0x88] ;  /* 0x0000880001137983 */ /* 0x001f620000300800 */
[----:B-1----:R-:W-:-:S02]  /*1bb70*/  IADD3 R17, P1, R9, R3, RZ ;  /* 0x0000000309117210 */ /* 0x002fc40007f3e0ff */
[----:B------:R-:W-:-:S03]  /*1bb80*/  LEA.HI.X.SX32 R16, R15, R2, 0x1, P2 ;  /* 0x000000020f107211 */ /* 0x000fc600010f0eff */
[----:B------:R-:W-:Y:S01]  /*1bb90*/  STL [R1+0x1b2c], R17 ;  /* 0x001b2c1101007387 */ /* 0x000fe20000100800 */
[----:B------:R-:W-:-:S03]  /*1bba0*/  LEA.HI.X.SX32 R14, R14, R2, 0x1, P3 ;  /* 0x000000020e0e7211 */ /* 0x000fc600018f0eff */
[----:B------:R-:W-:Y:S04]  /*1bbb0*/  STL [R1+0x1af8], R16 ;  /* 0x001af81001007387 */ /* 0x000fe80000100800 */
[----:B------:R-:W5:Y:S01]  /*1bbc0*/  LDL.LU R18, [R1+0x84] ;  /* 0x0000840001127983 */ /* 0x000f620000300800 */
[----:B------:R-:W-:-:S05]  /*1bbd0*/  IADD3 R15, P2, R8, R3, RZ ;  /* 0x00000003080f7210 */ /* 0x000fca0007f5e0ff */
[----:B------:R2:W-:Y:S04]  /*1bbe0*/  STL [R1+0x1b34], R15 ;  /* 0x001b340f01007387 */ /* 0x0005e80000100800 */
[----:B------:R3:W-:Y:S01]  /*1bbf0*/  STL [R1+0x1b00], R14 ;  /* 0x001b000e01007387 */ /* 0x0007e20000100800 */
[----:B--2---:R-:W-:-:S05]  /*1bc00*/  IADD3 R15, P3, R7, R3, RZ ;  /* 0x00000003070f7210 */ /* 0x004fca0007f7e0ff */
[----:B------:R-:W-:Y:S04]  /*1bc10*/  STL [R1+0x1b3c], R15 ;  /* 0x001b3c0f01007387 */ /* 0x000fe80000100800 */
[----:B------:R-:W2:Y:S01]  /*1bc20*/  LDL.LU R17, [R1+0x80] ;  /* 0x0000800001117983 */ /* 0x000ea20000300800 */
[----:B------:R-:W-:-:S05]  /*1bc30*/  LEA.HI.X.SX32 R13, R13, R2, 0x1, P4 ;  /* 0x000000020d0d7211 */ /* 0x000fca00020f0eff */
[----:B------:R0:W-:Y:S01]  /*1bc40*/  STL [R1+0x1b08], R13 ;  /* 0x001b080d01007387 */ /* 0x0001e20000100800 */
[----:B---3--:R-:W-:Y:S02]  /*1bc50*/  IADD3 R14, P4, R6, R3, RZ ;  /* 0x00000003060e7210 */ /* 0x008fe40007f9e0ff */
[----:B0-----:R-:W-:-:S03]  /*1bc60*/  LEA.HI.X.SX32 R13, R12, R2, 0x1, P5 ;  /* 0x000000020c0d7211 */ /* 0x001fc600028f0eff */
[----:B------:R-:W-:Y:S01]  /*1bc70*/  STL [R1+0x1b44], R14 ;  /* 0x001b440e01007387 */ /* 0x000fe20000100800 */
[-C--:B------:R-:W-:Y:S02]  /*1bc80*/  LEA.HI.X.SX32 R11, R11, R2.reuse, 0x1, P6 ;  /* 0x000000020b0b7211 */ /* 0x080fe400030f0eff */
[----:B----4-:R-:W-:Y:S01]  /*1bc90*/  IADD3 R12, P5, R5, R3, RZ ;  /* 0x00000003050c7210 */ /* 0x010fe20007fbe0ff */
[----:B------:R-:W-:Y:S04]  /*1bca0*/  STL [R1+0x1b10], R13 ;  /* 0x001b100d01007387 */ /* 0x000fe80000100800 */
[----:B------:R-:W3:Y:S01]  /*1bcb0*/  LDL.LU R16, [R1+0x78] ;  /* 0x0000780001107983 */ /* 0x000ee20000300800 */
[----:B------:R-:W-:-:S03]  /*1bcc0*/  LEA.HI.X.SX32 R10, R10, R2, 0x1, P0 ;  /* 0x000000020a0a7211 */ /* 0x000fc600000f0eff */
[----:B------:R5:W-:Y:S04]  /*1bcd0*/  STL [R1+0x1b4c], R12 ;  /* 0x001b4c0c01007387 */ /* 0x000be80000100800 */
[----:B------:R0:W-:Y:S01]  /*1bce0*/  STL [R1+0x1b18], R11 ;  /* 0x001b180b01007387 */ /* 0x0001e20000100800 */
[----:B-----5:R-:W-:-:S05]  /*1bcf0*/  IADD3 R12, P6, R4, R3, RZ ;  /* 0x00000003040c7210 */ /* 0x020fca0007fde0ff */
[----:B------:R-:W-:Y:S04]  /*1bd00*/  STL [R1+0x1b54], R12 ;  /* 0x001b540c01007387 */ /* 0x000fe80000100800 */
[----:B------:R-:W4:Y:S04]  /*1bd10*/  LDL.LU R15, [R1+0x74] ;  /* 0x00007400010f7983 */ /* 0x000f280000300800 */
[----:B------:R1:W-:Y:S01]  /*1bd20*/  STL [R1+0x1b20], R10 ;  /* 0x001b200a01007387 */ /* 0x0003e20000100800 */
[----:B------:R-:W-:Y:S02]  /*1bd30*/  LEA.HI.X.SX32 R8, R8, R2, 0x1, P2 ;  /* 0x0000000208087211 */ /* 0x000fe400010f0eff */
[----:B0-----:R-:W-:-:S02]  /*1bd40*/  IADD3 R11, P0, R26, R3, RZ ;  /* 0x000000031a0b7210 */ /* 0x001fc40007f1e0ff */
[----:B-1----:R-:W-:-:S03]  /*1bd50*/  LEA.HI.X.SX32 R10, R9, R2, 0x1, P1 ;  /* 0x00000002090a7211 */ /* 0x002fc600008f0eff */
[----:B------:R-:W-:Y:S04]  /*1bd60*/  STL [R1+0x1b5c], R11 ;  /* 0x001b5c0b01007387 */ /* 0x000fe80000100800 */
[----:B------:R-:W-:Y:S04]  /*1bd70*/  STL [R1+0x1b28], R10 ;  /* 0x001b280a01007387 */ /* 0x000fe80000100800 */
[----:B------:R-:W5:Y:S01]  /*1bd80*/  LDL.LU R14, [R1+0x70] ;  /* 0x00007000010e7983 */ /* 0x000f620000300800 */
[----:B------:R-:W-:-:S05]  /*1bd90*/  IADD3 R9, P1, R27, R3, RZ ;  /* 0x000000031b097210 */ /* 0x000fca0007f3e0ff */
[----:B------:R-:W-:Y:S04]  /*1bda0*/  STL [R1+0x1b64], R9 ;  /* 0x001b640901007387 */ /* 0x000fe80000100800 */
[----:B------:R0:W-:Y:S01]  /*1bdb0*/  STL [R1+0x1b30], R8 ;  /* 0x001b300801007387 */ /* 0x0001e20000100800 */
[----:B------:R-:W-:-:S03]  /*1bdc0*/  LEA.HI.X.SX32 R6, R6, R2, 0x1, P4 ;  /* 0x0000000206067211 */ /* 0x000fc600020f0eff */
[----:B------:R-:W5:Y:S01]  /*1bdd0*/  LDL.LU R13, [R1+0x68] ;  /* 0x00006800010d7983 */ /* 0x000f620000300800 */
[-C--:B0-----:R-:W-:Y:S02]  /*1bde0*/  LEA.HI.X.SX32 R8, R7, R2.reuse, 0x1, P3 ;  /* 0x0000000207087211 */ /* 0x081fe400018f0eff */
[----:B------:R-:W-:Y:S02]  /*1bdf0*/  LEA.HI.X.SX32 R4, R4, R2, 0x1, P6 ;  /* 0x0000000204047211 */ /* 0x000fe400030f0eff */
[----:B------:R-:W-:-:S05]  /*1be00*/  IADD3 R9, P2, R28, R3, RZ ;  /* 0x000000031c097210 */ /* 0x000fca0007f5e0ff */
[----:B------:R0:W-:Y:S04]  /*1be10*/  STL [R1+0x1b6c], R9 ;  /* 0x001b6c0901007387 */ /* 0x0001e80000100800 */
[----:B------:R-:W5:Y:S04]  /*1be20*/  LDL.LU R12, [R1+0x60] ;  /* 0x00006000010c7983 */ /* 0x000f680000300800 */
[----:B------:R-:W-:Y:S04]  /*1be30*/  STL [R1+0x1b38], R8 ;  /* 0x001b380801007387 */ /* 0x000fe80000100800 */
[----:B------:R-:W5:Y:S01]  /*1be40*/  LDL.LU R11, [R1+0x5c] ;  /* 0x00005c00010b7983 */ /* 0x000f620000300800 */
[----:B------:R-:W-:-:S05]  /*1be50*/  IADD3 R7, P3, R29, R3, RZ ;  /* 0x000000031d077210 */ /* 0x000fca0007f7e0ff */
[----:B------:R-:W-:Y:S04]  /*1be60*/  STL [R1+0x1b74], R7 ;  /* 0x001b740701007387 */ /* 0x000fe80000100800 */
[----:B------:R-:W5:Y:S04]  /*1be70*/  LDL.LU R10, [R1+0x54] ;  /* 0x00005400010a7983 */ /* 0x000f680000300800 */
[----:B------:R1:W-:Y:S04]  /*1be80*/  STL [R1+0x1b40], R6 ;  /* 0x001b400601007387 */ /* 0x0003e80000100800 */
[----:B0-----:R-:W5:Y:S01]  /*1be90*/  LDL.LU R9, [R1+0x4c] ;  /* 0x00004c0001097983 */ /* 0x001f620000300800 */
[----:B-1----:R-:W-:-:S02]  /*1bea0*/  LEA.HI.X.SX32 R6, R5, R2, 0x1, P5 ;  /* 0x0000000205067211 */ /* 0x002fc400028f0eff */
[----:B------:R-:W-:-:S05]  /*1beb0*/  IADD3 R7, P4, R20, R3, RZ ;  /* 0x0000000314077210 */ /* 0x000fca0007f9e0ff */
[----:B------:R0:W-:Y:S01]  /*1bec0*/  STL [R1+0x1b7c], R7 ;  /* 0x001b7c0701007387 */ /* 0x0001e20000100800 */
[----:B------:R-:W-:-:S03]  /*1bed0*/  IADD3 R5, P5, R19, R3, RZ ;  /* 0x0000000313057210 */ /* 0x000fc60007fbe0ff */
[----:B------:R-:W-:Y:S04]  /*1bee0*/  STL [R1+0x1b48], R6 ;  /* 0x001b480601007387 */ /* 0x000fe80000100800 */
[----:B------:R-:W5:Y:S04]  /*1bef0*/  LDL.LU R8, [R1+0x44] ;  /* 0x0000440001087983 */ /* 0x000f680000300800 */
[----:B------:R1:W-:Y:S01]  /*1bf00*/  STL [R1+0x1b84], R5 ;  /* 0x001b840501007387 */ /* 0x0003e20000100800 */
[----:B0-----:R-:W-:-:S03]  /*1bf10*/  LEA.HI.X.SX32 R7, R26, R2, 0x1, P0 ;  /* 0x000000021a077211 */ /* 0x001fc600000f0eff */
[----:B------:R0:W-:Y:S01]  /*1bf20*/  STL [R1+0x1b50], R4 ;  /* 0x001b500401007387 */ /* 0x0001e20000100800 */
[----:B-1----:R-:W-:-:S03]  /*1bf30*/  IADD3 R5, P6, R18, R3, RZ ;  /* 0x0000000312057210 */ /* 0x002fc60007fde0ff */
[----:B0-----:R-:W5:Y:S04]  /*1bf40*/  LDL.LU R4, [R1+0x40] ;  /* 0x0000400001047983 */ /* 0x001f680000300800 */
[----:B------:R0:W-:Y:S04]  /*1bf50*/  STL [R1+0x1b8c], R5 ;  /* 0x001b8c0501007387 */ /* 0x0001e80000100800 */
[----:B0-----:R-:W5:Y:S04]  /*1bf60*/  LDL.LU R5, [R1+0x3c] ;  /* 0x00003c0001057983 */ /* 0x001f680000300800 */
[----:B------:R0:W-:Y:S04]  /*1bf70*/  STL [R1+0x1b58], R7 ;  /* 0x001b580701007387 */ /* 0x0001e80000100800 */
[----:B0-----:R-:W5:Y:S01]  /*1bf80*/  LDL.LU R7, [R1+0x34] ;  /* 0x0000340001077983 */ /* 0x001f620000300800 */
[----:B--2---:R-:W-:-:S05]  /*1bf90*/  IADD3 R6, P0, R17, R3, RZ ;  /* 0x0000000311067210 */ /* 0x004fca0007f1e0ff */
[----:B------:R0:W-:Y:S04]  /*1bfa0*/  STL [R1+0x1b94], R6 ;  /* 0x001b940601007387 */ /* 0x0001e80000100800 */
[----:B0-----:R-:W2:Y:S01]  /*1bfb0*/  LDL.LU R6, [R1+0x24] ;  /* 0x0000240001067983 */ /* 0x001ea20000300800 */
[----:B------:R-:W-:-:S05]  /*1bfc0*/  LEA.HI.X.SX32 R22, R27, R2, 0x1, P1 ;  /* 0x000000021b167211 */ /* 0x000fca00008f0eff */
[----:B------:R0:W-:Y:S04]  /*1bfd0*/  STL [R1+0x1b60], R22 ;  /* 0x001b601601007387 */ /* 0x0001e80000100800 */
[----:B------:R-:W2:Y:S01]  /*1bfe0*/  LDL.LU R26, [R1+0x3a0] ;  /* 0x0003a000011a7983 */ /* 0x000ea20000300800 */
[----:B---3--:R-:W-:Y:S02]  /*1bff0*/  IADD3 R21, P1, R16, R3, RZ ;  /* 0x0000000310157210 */ /* 0x008fe40007f3e0ff */
[----:B0-----:R-:W-:-:S03]  /*1c000*/  LEA.HI.X.SX32 R22, R28, R2, 0x1, P2 ;  /* 0x000000021c167211 */ /* 0x001fc600010f0eff */
[----:B------:R4:W-:Y:S04]  /*1c010*/  STL [R1+0x1b9c], R21 ;  /* 0x001b9c1501007387 */ /* 0x0009e80000100800 */
[----:B------:R-:W3:Y:S04]  /*1c020*/  LDL.LU R27, [R1+0x30] ;  /* 0x00003000011b7983 */ /* 0x000ee80000300800 */
[----:B------:R0:W-:Y:S01]  /*1c030*/  STL [R1+0x1b68], R22 ;  /* 0x001b681601007387 */ /* 0x0001e20000100800 */
[----:B------:R-:W-:-:S03]  /*1c040*/  LEA.HI.X.SX32 R20, R20, R2, 0x1, P4 ;  /* 0x0000000214147211 */ /* 0x000fc600020f0eff */
[----:B------:R-:W3:Y:S01]  /*1c050*/  LDL.LU R28, [R1+0x2c] ;  /* 0x00002c00011c7983 */ /* 0x000ee20000300800 */
[----:B----4-:R-:W-:Y:S02]  /*1c060*/  IADD3 R21, P2, R15, R3, RZ ;  /* 0x000000030f157210 */ /* 0x010fe40007f5e0ff */
[----:B0-----:R-:W-:-:S03]  /*1c070*/  LEA.HI.X.SX32 R22, R29, R2, 0x1, P3 ;  /* 0x000000021d167211 */ /* 0x001fc600018f0eff */
[----:B------:R5:W-:Y:S04]  /*1c080*/  STL [R1+0x1ba4], R21 ;  /* 0x001ba41501007387 */ /* 0x000be80000100800 */
[----:B------:R-:W4:Y:S04]  /*1c090*/  LDL.LU R29, [R1+0x414] ;  /* 0x00041400011d7983 */ /* 0x000f280000300800 */
[----:B------:R-:W-:Y:S01]  /*1c0a0*/  STL [R1+0x1b70], R22 ;  /* 0x001b701601007387 */ /* 0x000fe20000100800 */
[----:B------:R-:W-:Y:S02]  /*1c0b0*/  LEA.HI.X.SX32 R17, R17, R2, 0x1, P0 ;  /* 0x0000000211117211 */ /* 0x000fe400000f0eff */
[----:B-----5:R-:W-:-:S05]  /*1c0c0*/  IADD3 R21, P3, R14, R3, RZ ;  /* 0x000000030e157210 */ /* 0x020fca0007f7e0ff */
[----:B------:R0:W-:Y:S04]  /*1c0d0*/  STL [R1+0x1bac], R21 ;  /* 0x001bac1501007387 */ /* 0x0001e80000100800 */
[----:B------:R1:W-:Y:S01]  /*1c0e0*/  STL [R1+0x1b78], R20 ;  /* 0x001b781401007387 */ /* 0x0003e20000100800 */
[-C--:B0-----:R-:W-:Y:S02]  /*1c0f0*/  LEA.HI.X.SX32 R21, R19, R2.reuse, 0x1, P5 ;  /* 0x0000000213157211 */ /* 0x081fe400028f0eff */
[----:B------:R-:W-:Y:S02]  /*1c100*/  IADD3 R22, P4, R13, R3, RZ ;  /* 0x000000030d167210 */ /* 0x000fe40007f9e0ff */
[----:B------:R-:W-:-:S03]  /*1c110*/  LEA.HI.X.SX32 R19, R18, R2, 0x1, P6 ;  /* 0x0000000212137211 */ /* 0x000fc600030f0eff */
[----:B------:R-:W-:Y:S01]  /*1c120*/  STL [R1+0x1bb4], R22 ;  /* 0x001bb41601007387 */ /* 0x000fe20000100800 */
[----:B------:R-:W-:-:S03]  /*1c130*/  IMAD R0, R0, UR7, RZ ;  /* 0x0000000700007c24 */ /* 0x000fc6000f8e02ff */
[----:B------:R-:W-:Y:S01]  /*1c140*/  STL [R1+0x1b80], R21 ;  /* 0x001b801501007387 */ /* 0x000fe20000100800 */
[----:B------:R-:W-:Y:S02]  /*1c150*/  LEA.HI.X.SX32 R14, R14, R2, 0x1, P3 ;  /* 0x000000020e0e7211 */ /* 0x000fe400018f0eff */
[----:B-1----:R-:W-:-:S05]  /*1c160*/  IADD3 R20, P5, R12, R3, RZ ;  /* 0x000000030c147210 */ /* 0x002fca0007fbe0ff */
[----:B------:R-:W-:Y:S01]  /*1c170*/  STL [R1+0x1bbc], R20 ;  /* 0x001bbc1401007387 */ /* 0x000fe20000100800 */
[----:B------:R-:W-:-:S03]  /*1c180*/  IADD3 R18, P6, R11, R3, RZ ;  /* 0x000000030b127210 */ /* 0x000fc60007fde0ff */
[----:B------:R-:W-:Y:S04]  /*1c190*/  STL [R1+0x1b88], R19 ;  /* 0x001b881301007387 */ /* 0x000fe80000100800 */
[----:B------:R0:W-:Y:S04]  /*1c1a0*/  STL [R1+0x1bc4], R18 ;  /* 0x001bc41201007387 */ /* 0x0001e80000100800 */
[----:B------:R1:W-:Y:S01]  /*1c1b0*/  STL [R1+0x1b90], R17 ;  /* 0x001b901101007387 */ /* 0x0003e20000100800 */
[-C--:B0-----:R-:W-:Y:S02]  /*1c1c0*/  LEA.HI.X.SX32 R18, R16, R2.reuse, 0x1, P1 ;  /* 0x0000000210127211 */ /* 0x081fe400008f0eff */
[----:B------:R-:W-:-:S02]  /*1c1d0*/  LEA.HI.X.SX32 R16, R15, R2, 0x1, P2 ;  /* 0x000000020f107211 */ /* 0x000fc400010f0eff */
[-C--:B------:R-:W-:Y:S02]  /*1c1e0*/  IADD3 R19, P0, R10, R3.reuse, RZ ;  /* 0x000000030a137210 */ /* 0x080fe40007f1e0ff */
[----:B------:R-:W-:-:S03]  /*1c1f0*/  IADD3 R15, P2, R0, R3, RZ ;  /* 0x00000003000f7210 */ /* 0x000fc60007f5e0ff */
[----:B------:R-:W-:Y:S01]  /*1c200*/  STL [R1+0x1bcc], R19 ;  /* 0x001bcc1301007387 */ /* 0x000fe20000100800 */
[----:B-1----:R-:W-:-:S03]  /*1c210*/  IADD3 R17, P1, R9, R3, RZ ;  /* 0x0000000309117210 */ /* 0x002fc60007f3e0ff */
[----:B------:R-:W-:Y:S04]  /*1c220*/  STL [R1+0x1b98], R18 ;  /* 0x001b981201007387 */ /* 0x000fe80000100800 */
[----:B------:R-:W-:Y:S04]  /*1c230*/  STL [R1+0x1bd4], R17 ;  /* 0x001bd41101007387 */ /* 0x000fe80000100800 */
[----:B------:R-:W-:Y:S04]  /*1c240*/  STL [R1+0x1ba0], R16 ;  /* 0x001ba01001007387 */ /* 0x000fe80000100800 */
[----:B------:R0:W-:Y:S04]  /*1c250*/  STL [R1+0x1bdc], R15 ;  /* 0x001bdc0f01007387 */ /* 0x0001e80000100800 */
[----:B------:R1:W-:Y:S01]  /*1c260*/  STL [R1+0x1ba8], R14 ;  /* 0x001ba80e01007387 */ /* 0x0003e20000100800 */
[----:B------:R-:W-:-:S02]  /*1c270*/  LEA.HI.X.SX32 R11, R11, R2, 0x1, P6 ;  /* 0x000000020b0b7211 */ /* 0x000fc400030f0eff */
[-C--:B0-----:R-:W-:Y:S02]  /*1c280*/  LEA.HI.X.SX32 R15, R13, R2.reuse, 0x1, P4 ;  /* 0x000000020d0f7211 */ /* 0x081fe400020f0eff */
[----:B------:R-:W-:Y:S02]  /*1c290*/  IADD3 R16, P3, R8, R3, RZ ;  /* 0x0000000308107210 */ /* 0x000fe40007f7e0ff */
[----:B------:R-:W-:-:S03]  /*1c2a0*/  LEA.HI.X.SX32 R13, R12, R2, 0x1, P5 ;  /* 0x000000020c0d7211 */ /* 0x000fc600028f0eff */
[----:B------:R-:W-:Y:S04]  /*1c2b0*/  STL [R1+0x1be4], R16 ;  /* 0x001be41001007387 */ /* 0x000fe80000100800 */
[----:B------:R-:W-:Y:S01]  /*1c2c0*/  STL [R1+0x1bb0], R15 ;  /* 0x001bb00f01007387 */ /* 0x000fe20000100800 */
[----:B-1----:R-:W-:-:S05]  /*1c2d0*/  IADD3 R14, P4, R4, R3, RZ ;  /* 0x00000003040e7210 */ /* 0x002fca0007f9e0ff */
[----:B------:R-:W-:Y:S04]  /*1c2e0*/  STL [R1+0x1be8], R14 ;  /* 0x001be80e01007387 */ /* 0x000fe80000100800 */
[----:B------:R0:W-:Y:S01]  /*1c2f0*/  STL [R1+0x1bb8], R13 ;  /* 0x001bb80d01007387 */ /* 0x0001e20000100800 */
[----:B------:R-:W-:-:S05]  /*1c300*/  IADD3 R12, P5, R5, R3, RZ ;  /* 0x00000003050c7210 */ /* 0x000fca0007fbe0ff */
[----:B------:R1:W-:Y:S04]  /*1c310*/  STL [R1+0x1bec], R12 ;  /* 0x001bec0c01007387 */ /* 0x0003e80000100800 */
[----:B------:R2:W-:Y:S01]  /*1c320*/  STL [R1+0x1bc0], R11 ;  /* 0x001bc00b01007387 */ /* 0x0005e20000100800 */
[-C--:B0-----:R-:W-:Y:S02]  /*1c330*/  IADD3 R13, P6, R7, R3.reuse, RZ ;  /* 0x00000003070d7210 */ /* 0x081fe40007fde0ff */
[-C--:B-1----:R-:W-:Y:S02]  /*1c340*/  LEA.HI.X.SX32 R12, R10, R2.reuse, 0x1, P0 ;  /* 0x000000020a0c7211 */ /* 0x082fe400000f0eff */
[----:B------:R-:W-:Y:S01]  /*1c350*/  LEA.HI.X.SX32 R10, R9, R2, 0x1, P1 ;  /* 0x00000002090a7211 */ /* 0x000fe200008f0eff */
[----:B------:R-:W-:Y:S04]  /*1c360*/  STL [R1+0x1bfc], R13 ;  /* 0x001bfc0d01007387 */ /* 0x000fe80000100800 */
[----:B------:R-:W-:Y:S01]  /*1c370*/  STL [R1+0x1bc8], R12 ;  /* 0x001bc80c01007387 */ /* 0x000fe20000100800 */
[----:B--2---:R-:W-:-:S05]  /*1c380*/  IADD3 R11, P0, R6, R3, RZ ;  /* 0x00000003060b7210 */ /* 0x004fca0007f1e0ff */
[----:B------:R0:W-:Y:S04]  /*1c390*/  STL [R1+0x1bf0], R11 ;  /* 0x001bf00b01007387 */ /* 0x0001e80000100800 */
[----:B------:R3:W-:Y:S01]  /*1c3a0*/  STL [R1+0x1bd0], R10 ;  /* 0x001bd00a01007387 */ /* 0x0007e20000100800 */
[----:B0-----:R-:W-:-:S03]  /*1c3b0*/  LEA.HI.X.SX32 R11, R0, R2, 0x1, P2 ;  /* 0x00000002000b7211 */ /* 0x001fc600010f0eff */
[----:B------:R-:W2:Y:S01]  /*1c3c0*/  LDL.LU R0, [R1+0x1f34] ;  /* 0x001f340001007983 */ /* 0x000ea20000300800 */
[----:B------:R-:W-:-:S05]  /*1c3d0*/  IADD3 R9, P1, R26, R3, RZ ;  /* 0x000000031a097210 */ /* 0x000fca0007f3e0ff */
[----:B------:R0:W-:Y:S01]  /*1c3e0*/  STL [R1+0x1bf4], R9 ;  /* 0x001bf40901007387 */ /* 0x0001e20000100800 */
[----:B---3--:R-:W-:-:S03]  /*1c3f0*/  IADD3 R10, P2, R27, R3, RZ ;  /* 0x000000031b0a7210 */ /* 0x008fc60007f5e0ff */
[----:B------:R-:W-:Y:S01]  /*1c400*/  STL [R1+0x1bd8], R11 ;  /* 0x001bd80b01007387 */ /* 0x000fe20000100800 */
[-C--:B0-----:R-:W-:Y:S02]  /*1c410*/  LEA.HI.X.SX32 R9, R8, R2.reuse, 0x1, P3 ;  /* 0x0000000208097211 */ /* 0x081fe400018f0eff */
[----:B------:R-:W-:Y:S01]  /*1c420*/  IADD3 R8, P3, R28, R3, RZ ;  /* 0x000000031c087210 */ /* 0x000fe20007f7e0ff */
[----:B------:R-:W-:Y:S01]  /*1c430*/  STL [R1+0x1bf8], R10 ;  /* 0x001bf80a01007387 */ /* 0x000fe20000100800 */
[----:B------:R-:W-:-:S03]  /*1c440*/  LEA.HI.X.SX32 R3, R4, R2, 0x1, P4 ;  /* 0x0000000204037211 */ /* 0x000fc600020f0eff */
[----:B------:R-:W-:Y:S04]  /*1c450*/  STL [R1+0x1be0], R9 ;  /* 0x001be00901007387 */ /* 0x000fe80000100800 */
[----:B------:R0:W-:Y:S04]  /*1c460*/  STL [R1+0x1544], R8 ;  /* 0x0015440801007387 */ /* 0x0001e80000100800 */
[----:B------:R1:W-:Y:S01]  /*1c470*/  STL [R1+0x1530], R3 ;  /* 0x0015300301007387 */ /* 0x0003e20000100800 */
[----:B----4-:R-:W-:Y:S02]  /*1c480*/  IADD3 R4, P4, R29, UR8, RZ ;  /* 0x000000081d047c10 */ /* 0x010fe4000ff9e0ff */
[----:B0-----:R-:W-:-:S02]  /*1c490*/  LEA.HI.X.SX32 R8, R5, R2, 0x1, P5 ;  /* 0x0000000205087211 */ /* 0x001fc400028f0eff */
[----:B-1----:R-:W-:-:S03]  /*1c4a0*/  LEA.HI.X.SX32 R3, R7, R2, 0x1, P6 ;  /* 0x0000000207037211 */ /* 0x002fc600030f0eff */
[----:B------:R-:W-:Y:S01]  /*1c4b0*/  STL [R1+0x1534], R8 ;  /* 0x0015340801007387 */ /* 0x000fe20000100800 */
[----:B------:R-:W-:-:S03]  /*1c4c0*/  LEA.HI.X.SX32 R6, R6, R2, 0x1, P0 ;  /* 0x0000000206067211 */ /* 0x000fc600000f0eff */
[----:B------:R-:W-:Y:S04]  /*1c4d0*/  STL [R1+0xfac], R4 ;  /* 0x000fac0401007387 */ /* 0x000fe80000100800 */
[----:B------:R0:W-:Y:S01]  /*1c4e0*/  STL [R1+0x1548], R3 ;  /* 0x0015480301007387 */ /* 0x0001e20000100800 */
[-C--:B------:R-:W-:Y:S02]  /*1c4f0*/  LEA.HI.X.SX32 R7, R27, R2.reuse, 0x1, P2 ;  /* 0x000000021b077211 */ /* 0x080fe400010f0eff */
[----:B0-----:R-:W-:Y:S02]  /*1c500*/  LEA.HI.X.SX32 R3, R26, R2, 0x1, P1 ;  /* 0x000000021a037211 */ /* 0x001fe400008f0eff */
[----:B--2---:R-:W-:-:S05]  /*1c510*/  IADD3 R5, P5, R0, UR8, RZ ;  /* 0x0000000800057c10 */ /* 0x004fca000ffbe0ff */
[----:B------:R-:W-:Y:S04]  /*1c520*/  STL [R1+0xfb0], R5 ;  /* 0x000fb00501007387 */ /* 0x000fe80000100800 */
[----:B------:R0:W-:Y:S04]  /*1c530*/  STL [R1+0x1538], R6 ;  /* 0x0015380601007387 */ /* 0x0001e80000100800 */
[----:B------:R1:W-:Y:S01]  /*1c540*/  STL [R1+0x153c], R3 ;  /* 0x00153c0301007387 */ /* 0x0003e20000100800 */
[----:B0-----:R-:W-:-:S03]  /*1c550*/  LEA.HI.X.SX32 R6, R28, R2, 0x1, P3 ;  /* 0x000000021c067211 */ /* 0x001fc600018f0eff */
[----:B------:R0:W-:Y:S01]  /*1c560*/  STL [R1+0x1540], R7 ;  /* 0x0015400701007387 */ /* 0x0001e20000100800 */
[----:B------:R-:W-:Y:S02]  /*1c570*/  LEA.HI.X.SX32 R2, R0, UR9, 0x1, P5 ;  /* 0x0000000900027c11 */ /* 0x000fe4000a8f0eff */
[----:B-1----:R-:W-:Y:S01]  /*1c580*/  LEA.HI.X.SX32 R3, R29, UR9, 0x1, P4 ;  /* 0x000000091d037c11 */ /* 0x002fe2000a0f0eff */
[----:B------:R1:W-:Y:S04]  /*1c590*/  STL [R1+0x113c], R6 ;  /* 0x00113c0601007387 */ /* 0x0003e80000100800 */
[----:B------:R-:W2:Y:S04]  /*1c5a0*/  LDL.LU R0, [R1+0x1f30] ;  /* 0x001f300001007983 */ /* 0x000ea80000300800 */
[----:B------:R-:W-:Y:S04]  /*1c5b0*/  STL [R1+0xfa4], R3 ;  /* 0x000fa40301007387 */ /* 0x000fe80000100800 */
[----:B------:R-:W-:Y:S04]  /*1c5c0*/  STL [R1+0xfa8], R2 ;  /* 0x000fa80201007387 */ /* 0x000fe80000100800 */
[----:B------:R-:W-:Y:S04]  /*1c5d0*/  STL [R1+0x1098], RZ ;  /* 0x001098ff01007387 */ /* 0x000fe80000100800 */
        /* <DEDUP_REMOVED lines=462> */
[----:B------:R-:W-:Y:S01]  /*1e2c0*/  STL [R1+0x878], RZ ;  /* 0x000878ff01007387 */ /* 0x000fe20000100800 */
[----:B------:R-:W-:-:S03]  /*1e2d0*/  UIMAD UR24, UR6, 0x3f, URZ ;  /* 0x0000003f061878a4 */ /* 0x000fc6000f8e023f */
[----:B------:R-:W-:Y:S04]  /*1e2e0*/  STL [R1+0x87c], RZ ;  /* 0x00087cff01007387 */ /* 0x000fe80000100800 */
[----:B------:R-:W-:Y:S04]  /*1e2f0*/  STL [R1+0x860], RZ ;  /* 0x000860ff01007387 */ /* 0x000fe80000100800 */
[----:B------:R-:W-:Y:S04]  /*1e300*/  STL [R1+0x864], RZ ;  /* 0x000864ff01007387 */ /* 0x000fe80000100800 */
[----:B------:R-:W-:Y:S04]  /*1e310*/  STL [R1+0x868], RZ ;  /* 0x000868ff01007387 */ /* 0x000fe80000100800 */
[----:B------:R-:W-:Y:S04]  /*1e320*/  STL [R1+0x86c], RZ ;  /* 0x00086cff01007387 */ /* 0x000fe80000100800 */
[----:B------:R-:W-:Y:S01]  /*1e330*/  STL [R1+0x180], RZ ;  /* 0x000180ff01007387 */ /* 0x000fe20000100800 */
[----:B------:R-:W-:-:S03]  /*1e340*/  USHF.R.S32.HI UR23, URZ, 0x1f, UR24 ;  /* 0x0000001f3f177899 */ /* 0x000fc60008011418 */
[----:B------:R-:W-:Y:S01]  /*1e350*/  STL [R1+0x184], RZ ;  /* 0x000184ff01007387 */ /* 0x000fe20000100800 */
[----:B0-----:R-:W-:-:S03]  /*1e360*/  IADD3 R7, P0, R5, UR24, RZ ;  /* 0x0000001805077c10 */ /* 0x001fc6000ff1e0ff */
[----:B------:R-:W-:Y:S01]  /*1e370*/  STL [R1+0x188], RZ ;  /* 0x000188ff01007387 */ /* 0x000fe20000100800 */
[----:B-1----:R-:W-:-:S03]  /*1e380*/  IADD3 R6, P1, R4, UR24, RZ ;  /* 0x0000001804067c10 */ /* 0x002fc6000ff3e0ff */
[----:B------:R-:W-:Y:S04]  /*1e390*/  STL [R1+0x18c], RZ ;  /* 0x00018cff01007387 */ /* 0x000fe80000100800 */
[----:B------:R-:W-:Y:S04]  /*1e3a0*/  STL [R1+0x160], RZ ;  /* 0x000160ff01007387 */ /* 0x000fe80000100800 */
[----:B------:R-:W-:Y:S04]  /*1e3b0*/  STL [R1+0x164], RZ ;  /* 0x000164ff01007387 */ /* 0x000fe80000100800 */
[----:B------:R-:W-:Y:S01]  /*1e3c0*/  STL [R1+0x168], RZ ;  /* 0x000168ff01007387 */ /* 0x000fe20000100800 */
[----:B------:R-:W-:-:S03]  /*1e3d0*/  UIMAD UR25, UR6, 0x3e, URZ ;  /* 0x0000003e061978a4 */ /* 0x000fc6000f8e023f */
[----:B------:R-:W-:Y:S04]  /*1e3e0*/  STL [R1+0x16c], RZ ;  /* 0x00016cff01007387 */ /* 0x000fe80000100800 */
[----:B------:R-:W-:Y:S04]  /*1e3f0*/  STL [R1+0x140], RZ ;  /* 0x000140ff01007387 */ /* 0x000fe80000100800 */
[----:B------:R0:W-:Y:S04]  /*1e400*/  STL [R1+0x1144], R7 ;  /* 0x0011440701007387 */ /* 0x0001e80000100800 */
[----:B------:R-:W-:Y:S04]  /*1e410*/  STL [R1+0x144], RZ ;  /* 0x000144ff01007387 */ /* 0x000fe80000100800 */
[----:B------:R1:W-:Y:S01]  /*1e420*/  STL [R1+0x114c], R6 ;  /* 0x00114c0601007387 */ /* 0x0003e20000100800 */
[----:B0-----:R-:W-:Y:S01]  /*1e430*/  IADD3.X R7, R2, UR23, RZ, P0, !PT ;  /* 0x0000001702077c10 */ /* 0x001fe200087fe4ff */
[----:B------:R-:W-:-:S04]  /*1e440*/  USHF.R.S32.HI UR24, URZ, 0x1f, UR25 ;  /* 0x0000001f3f187899 */ /* 0x000fc80008011419 */
[----:B------:R0:W-:Y:S01]  /*1e450*/  STL [R1+0x1140], R7 ;  /* 0x0011400701007387 */ /* 0x0001e20000100800 */
[----:B-1----:R-:W-:-:S05]  /*1e460*/  IADD3.X R6, R3, UR23, RZ, P1, !PT ;  /* 0x0000001703067c10 */ /* 0x002fca0008ffe4ff */
[----:B------:R1:W-:Y:S01]  /*1e470*/  STL [R1+0x1148], R6 ;  /* 0x0011480601007387 */ /* 0x0003e20000100800 */
[----:B0-----:R-:W-:Y:S01]  /*1e480*/  IADD3 R7, P0, R5, UR25, RZ ;  /* 0x0000001905077c10 */ /* 0x001fe2000ff1e0ff */
[----:B------:R-:W-:-:S04]  /*1e490*/  UIMAD UR26, UR6, 0x3d, URZ ;  /* 0x0000003d061a78a4 */ /* 0x000fc8000f8e023f */
[----:B------:R0:W-:Y:S01]  /*1e4a0*/  STL [R1+0x1154], R7 ;  /* 0x0011540701007387 */ /* 0x0001e20000100800 */
[----:B-1----:R-:W-:-:S03]  /*1e4b0*/  IADD3 R6, P1, R4, UR25, RZ ;  /* 0x0000001904067c10 */ /* 0x002fc6000ff3e0ff */
        /* <DEDUP_REMOVED lines=316> */
[----:B------:R-:W-:-:S04]  /*1f880*/  USHF.L.U32 UR51, UR6, 0x5, URZ ;  /* 0x0000000506337899 */ /* 0x000fc8000800063f */
        /* <DEDUP_REMOVED lines=48> */
[----:B0-----:R-:W-:Y:S02]  /*1fb90*/  IADD3.X R7, R2, UR56, RZ, P0, !PT ;  /* 0x0000003802077c10 */ /* 0x001fe400087fe4ff */
[----:B-1----:R-:W-:-:S03]  /*1fba0*/  IADD3.X R6, R3, UR56, RZ, P1, !PT ;  /* 0x0000003803067c10 */ /* 0x002fc60008ffe4ff */
[----:B------:R0:W-:Y:S04]  /*1fbb0*/  STL [R1+0x1360], R7 ;  /* 0x0013600701007387 */ /* 0x0001e80000100800 */
[----:B------:R1:W-:Y:S01]  /*1fbc0*/  STL [R1+0x1368], R6 ;  /* 0x0013680601007387 */ /* 0x0003e20000100800 */
[----:B0-----:R-:W-:Y:S02]  /*1fbd0*/  IADD3 R7, P0, R5, UR59, RZ ;  /* 0x0000003b05077c10 */ /* 0x001fe4000ff1e0ff */
[----:B-1----:R-:W-:-:S05]  /*1fbe0*/  IADD3 R6, P1, R4, UR59, RZ ;  /* 0x0000003b04067c10 */ /* 0x002fca000ff3e0ff */
[----:B------:R-:W-:Y:S04]  /*1fbf0*/  STL [R1+0x137c], R6 ;  /* 0x00137c0601007387 */ /* 0x000fe80000100800 */
[----:B------:R0:W-:Y:S01]  /*1fc00*/  STL [R1+0x1374], R7 ;  /* 0x0013740701007387 */ /* 0x0001e20000100800 */
[----:B------:R-:W-:Y:S02]  /*1fc10*/  UIMAD UR7, UR6, 0x1b, URZ ;  /* 0x0000001b060778a4 */ /* 0x000fe4000f8e023f */
[----:B------:R-:W-:Y:S02]  /*1fc20*/  UIMAD UR8, UR6, 0x1a, URZ ;  /* 0x0000001a060878a4 */ /* 0x000fe4000f8e023f */
[----:B------:R-:W-:Y:S02]  /*1fc30*/  UIMAD UR9, UR6, 0x19, URZ ;  /* 0x00000019060978a4 */ /* 0x000fe4000f8e023f */
[----:B------:R-:W-:-:S02]  /*1fc40*/  UIMAD UR10, UR6, 0x18, URZ ;  /* 0x00000018060a78a4 */ /* 0x000fc4000f8e023f */
[----:B------:R-:W-:Y:S02]  /*1fc50*/  UIMAD UR11, UR6, 0x17, URZ ;  /* 0x00000017060b78a4 */ /* 0x000fe4000f8e023f */
[----:B------:R-:W-:Y:S02]  /*1fc60*/  UIMAD UR12, UR6, 0x16, URZ ;  /* 0x00000016060c78a4 */ /* 0x000fe4000f8e023f */
[----:B------:R-:W-:Y:S02]  /*1fc70*/  UIMAD UR13, UR6, 0x15, URZ ;  /* 0x00000015060d78a4 */ /* 0x000fe4000f8e023f */
[----:B------:R-:W-:Y:S02]  /*1fc80*/  UIMAD UR14, UR6, 0x14, URZ ;  /* 0x00000014060e78a4 */ /* 0x000fe4000f8e023f */
[----:B------:R-:W-:Y:S02]  /*1fc90*/  UIMAD UR15, UR6, 0x13, URZ ;  /* 0x00000013060f78a4 */ /* 0x000fe4000f8e023f */
[----:B------:R-:W-:-:S02]  /*1fca0*/  UIMAD UR16, UR6, 0x12, URZ ;  /* 0x00000012061078a4 */ /* 0x000fc4000f8e023f */
[----:B------:R-:W-:Y:S02]  /*1fcb0*/  UIMAD UR17, UR6, 0x11, URZ ;  /* 0x00000011061178a4 */ /* 0x000fe4000f8e023f */
[----:B------:R-:W-:Y:S02]  /*1fcc0*/  USHF.L.U32 UR18, UR6, 0x4, URZ ;  /* 0x0000000406127899 */ /* 0x000fe4000800063f */
[----:B------:R-:W-:Y:S02]  /*1fcd0*/  UIMAD UR19, UR6, 0xf, URZ ;  /* 0x0000000f061378a4 */ /* 0x000fe4000f8e023f */
[----:B------:R-:W-:Y:S02]  /*1fce0*/  UIMAD UR20, UR6, 0xe, URZ ;  /* 0x0000000e061478a4 */ /* 0x000fe4000f8e023f */
[----:B------:R-:W-:Y:S02]  /*1fcf0*/  UIMAD UR21, UR6, 0xd, URZ ;  /* 0x0000000d061578a4 */ /* 0x000fe4000f8e023f */
[----:B------:R-:W-:-:S02]  /*1fd00*/  UIMAD UR22, UR6, 0xc, URZ ;  /* 0x0000000c061678a4 */ /* 0x000fc4000f8e023f */
[----:B------:R-:W-:Y:S02]  /*1fd10*/  UIMAD UR23, UR6, 0xb, URZ ;  /* 0x0000000b061778a4 */ /* 0x000fe4000f8e023f */
[----:B------:R-:W-:Y:S02]  /*1fd20*/  UIMAD UR24, UR6, 0xa, URZ ;  /* 0x0000000a061878a4 */ /* 0x000fe4000f8e023f */
[----:B------:R-:W-:Y:S02]  /*1fd30*/  UIMAD UR25, UR6, 0x9, URZ ;  /* 0x00000009061978a4 */ /* 0x000fe4000f8e023f */
[----:B------:R-:W-:Y:S02]  /*1fd40*/  USHF.L.U32 UR26, UR6, 0x3, URZ ;  /* 0x00000003061a7899 */ /* 0x000fe4000800063f */
[----:B------:R-:W-:Y:S02]  /*1fd50*/  UIMAD UR27, UR6, 0x7, URZ ;  /* 0x00000007061b78a4 */ /* 0x000fe4000f8e023f */
[----:B------:R-:W-:-:S02]  /*1fd60*/  UIMAD UR28, UR6, 0x6, URZ ;  /* 0x00000006061c78a4 */ /* 0x000fc4000f8e023f */
[----:B------:R-:W-:Y:S02]  /*1fd70*/  UIMAD UR29, UR6, 0x5, URZ ;  /* 0x00000005061d78a4 */ /* 0x000fe4000f8e023f */
[----:B------:R-:W-:Y:S02]  /*1fd80*/  USHF.L.U32 UR5, UR5, 0x6, URZ ;  /* 0x0000000605057899 */ /* 0x000fe4000800063f */
[----:B------:R-:W-:Y:S02]  /*1fd90*/  USHF.L.U32 UR30, UR6, 0x2, URZ ;  /* 0x00000002061e7899 */ /* 0x000fe4000800063f */
[----:B------:R-:W-:Y:S02]  /*1fda0*/  UIMAD UR31, UR6, 0x3, URZ ;  /* 0x00000003061f78a4 */ /* 0x000fe4000f8e023f */
[----:B------:R-:W-:Y:S02]  /*1fdb0*/  USHF.L.U32 UR32, UR6, 0x1, URZ ;  /* 0x0000000106207899 */ /* 0x000fe4000800063f */
[----:B------:R-:W-:-:S02]  /*1fdc0*/  USHF.R.S32.HI UR33, URZ, 0x1f, UR6 ;  /* 0x0000001f3f217899 */ /* 0x000fc40008011406 */
[----:B------:R-:W-:Y:S02]  /*1fdd0*/  USHF.L.U32 UR34, UR6, 0x6, URZ ;  /* 0x0000000606227899 */ /* 0x000fe4000800063f */
[----:B------:R-:W-:Y:S02]  /*1fde0*/  USHF.R.S32.HI UR58, URZ, 0x1f, UR59 ;  /* 0x0000001f3f3a7899 */ /* 0x000fe4000801143b */
[----:B------:R-:W-:Y:S02]  /*1fdf0*/  USHF.R.S32.HI UR35, URZ, 0x1f, UR7 ;  /* 0x0000001f3f237899 */ /* 0x000fe40008011407 */
[----:B------:R-:W-:Y:S02]  /*1fe00*/  USHF.R.S32.HI UR36, URZ, 0x1f, UR8 ;  /* 0x0000001f3f247899 */ /* 0x000fe40008011408 */
[----:B------:R-:W-:Y:S02]  /*1fe10*/  USHF.R.S32.HI UR37, URZ, 0x1f, UR9 ;  /* 0x0000001f3f257899 */ /* 0x000fe40008011409 */
[----:B------:R-:W-:-:S02]  /*1fe20*/  USHF.R.S32.HI UR38, URZ, 0x1f, UR10 ;  /* 0x0000001f3f267899 */ /* 0x000fc4000801140a */
[----:B------:R-:W-:Y:S02]  /*1fe30*/  USHF.R.S32.HI UR39, URZ, 0x1f, UR11 ;  /* 0x0000001f3f277899 */ /* 0x000fe4000801140b */
        /* <DEDUP_REMOVED lines=17> */
[----:B------:R-:W-:Y:S01]  /*1ff50*/  USHF.R.S32.HI UR56, URZ, 0x1f, UR29 ;  /* 0x0000001f3f387899 */ /* 0x000fe2000801141d */
[----:B------:R-:W1:Y:S01]  /*1ff60*/  LDC R28, c[0x0][0x230] ;  /* 0x00008c00ff1c7b82 */ /* 0x000e620000000800 */
[----:B0-----:R-:W-:Y:S01]  /*1ff70*/  IADD3.X R7, R2, UR58, RZ, P0, !PT ;  /* 0x0000003a02077c10 */ /* 0x001fe200087fe4ff */
[----:B------:R-:W-:Y:S01]  /*1ff80*/  USHF.R.S32.HI UR59, URZ, 0x1f, UR30 ;  /* 0x0000001f3f3b7899 */ /* 0x000fe2000801141e */
[----:B------:R-:W-:Y:S01]  /*1ff90*/  IADD3.X R6, R3, UR58, RZ, P1, !PT ;  /* 0x0000003a03067c10 */ /* 0x000fe20008ffe4ff */
[----:B------:R-:W-:Y:S02]  /*1ffa0*/  USHF.R.S32.HI UR58, URZ, 0x1f, UR31 ;  /* 0x0000001f3f3a7899 */ /* 0x000fe4000801141f */
[----:B------:R0:W-:Y:S04]  /*1ffb0*/  STL [R1+0x1370], R7 ;  /* 0x0013700701007387 */ /* 0x0001e80000100800 */
[----:B------:R3:W-:Y:S01]  /*1ffc0*/  STL [R1+0x1378], R6 ;  /* 0x0013780601007387 */ /* 0x0007e20000100800 */
[----:B0-----:R-:W-:-:S02]  /*1ffd0*/  IADD3 R7, P1, R5, UR7, RZ ;  /* 0x0000000705077c10 */ /* 0x001fc4000ff3e0ff */
[----:B---3--:R-:W-:-:S03]  /*1ffe0*/  IADD3 R6, P0, R4, UR7, RZ ;  /* 0x0000000704067c10 */ /* 0x008fc6000ff1e0ff */
[----:B------:R0:W-:Y:S01]  /*1fff0*/  STL [R1+0x1384], R7 ;  /* 0x0013840701007387 */ /* 0x0001e20000100800 */
[----:B------:R-:W-:Y:S01]  /*20000*/  USHF.R.S32.HI UR7, URZ, 0x1f, UR32 ;  /* 0x0000001f3f077899 */ /* 0x000fe20008011420 */
[----:B-1----:R-:W-:Y:S02]  /*20010*/  VIADD R28, R28, 0x3f ;  /* 0x0000003f1c1c7836 */ /* 0x002fe40000000000 */
[----:B------:R1:W-:Y:S03]  /*20020*/  STL [R1+0x138c], R6 ;  /* 0x00138c0601007387 */ /* 0x0003e60000100800 */
[----:B------:R-:W-:Y:S02]  /*20030*/  SHF.R.S32.HI R29, RZ, 0x1f, R28 ;  /* 0x0000001fff1d7819 */ /* 0x000fe4000001141c */
[----:B0-----:R-:W-:Y:S02]  /*20040*/  IADD3 R7, P6, R5, UR8, RZ ;  /* 0x0000000805077c10 */ /* 0x001fe4000ffde0ff */
[----:B------:R-:W-:-:S02]  /*20050*/  LEA.HI R29, R29, R28, RZ, 0x6 ;  /* 0x0000001c1d1d7211 */ /* 0x000fc400078f30ff */
[----:B-1----:R-:W-:Y:S01]  /*20060*/  IADD3 R6, P5, R4, UR8, RZ ;  /* 0x0000000804067c10 */ /* 0x002fe2000ffbe0ff */
[----:B------:R0:W-:Y:S01]  /*20070*/  STL [R1+0x1394], R7 ;  /* 0x0013940701007387 */ /* 0x0001e20000100800 */
[----:B------:R-:W-:Y:S01]  /*20080*/  SHF.R.S32.HI R8, RZ, 0x6, R29 ;  /* 0x00000006ff087819 */ /* 0x000fe2000001141d */
[----:B------:R-:W-:Y:S01]  /*20090*/  USHF.R.S32.HI UR8, URZ, 0x1f, UR34 ;  /* 0x0000001f3f087899 */ /* 0x000fe20008011422 */
[----:B--2---:R-:W-:Y:S01]  /*200a0*/  LOP3.LUT R8, R0, 0x20, RZ, 0x3c, !PT ;  /* 0x0000002000087812 */ /* 0x004fe200078e3cff */
[----:B------:R1:W-:Y:S01]  /*200b0*/  STL [R1+0x139c], R6 ;  /* 0x00139c0601007387 */ /* 0x0003e20000100800 */
[C---:B------:R-:W-:Y:S02]  /*200c0*/  IADD3 R8, P2, R5.reuse, UR10, RZ ;  /* 0x0000000a05087c10 */ /* 0x040fe4000ff5e0ff */
[----:B0-----:R-:W-:Y:S02]  /*200d0*/  IADD3 R7, P4, R5, UR9, RZ ;  /* 0x0000000905077c10 */ /* 0x001fe4000ff9e0ff */
[----:B-1----:R-:W-:-:S03]  /*200e0*/  IADD3 R6, P3, R4, UR9, RZ ;  /* 0x0000000904067c10 */ /* 0x002fc6000ff7e0ff */
[----:B------:R0:W-:Y:S01]  /*200f0*/  STL [R1+0x13a4], R7 ;  /* 0x0013a40701007387 */ /* 0x0001e20000100800 */
[----:B------:R-:W-:-:S03]  /*20100*/  USHF.R.S32.HI UR9, URZ, 0x1f, UR5 ;  /* 0x0000001f3f097899 */ /* 0x000fc60008011405 */
[----:B------:R1:W-:Y:S04]  /*20110*/  STL [R1+0x13ac], R6 ;  /* 0x0013ac0601007387 */ /* 0x0003e80000100800 */
[----:B------:R2:W-:Y:S01]  /*20120*/  STL [R1+0x13b4], R8 ;  /* 0x0013b40801007387 */ /* 0x0005e20000100800 */
[----:B0-----:R-:W-:Y:S02]  /*20130*/  LOP3.LUT R7, R0, 0x40, RZ, 0x3c, !PT ;  /* 0x0000004000077812 */ /* 0x001fe400078e3cff */
[----:B------:R-:W-:Y:S02]  /*20140*/  IADD3.X R7, R2, UR35, RZ, P1, !PT ;  /* 0x0000002302077c10 */ /* 0x000fe40008ffe4ff */
[----:B-1----:R-:W-:Y:S02]  /*20150*/  LOP3.LUT R6, R0, 0x60, RZ, 0x3c, !PT ;  /* 0x0000006000067812 */ /* 0x002fe400078e3cff */
[----:B------:R-:W-:Y:S01]  /*20160*/  IADD3 R6, P1, R4, UR10, RZ ;  /* 0x0000000a04067c10 */ /* 0x000fe2000ff3e0ff */
[----:B------:R0:W-:Y:S01]  /*20170*/  STL [R1+0x1380], R7 ;  /* 0x0013800701007387 */ /* 0x0001e20000100800 */
[----:B--2---:R-:W-:-:S03]  /*20180*/  IADD3.X R8, R3, UR35, RZ, P0, !PT ;  /* 0x0000002303087c10 */ /* 0x004fc600087fe4ff */
[----:B------:R1:W-:Y:S04]  /*20190*/  STL [R1+0x13bc], R6 ;  /* 0x0013bc0601007387 */ /* 0x0003e80000100800 */
[----:B------:R2:W-:Y:S01]  /*201a0*/  STL [R1+0x1388], R8 ;  /* 0x0013880801007387 */ /* 0x0005e20000100800 */
[----:B0-----:R-:W-:Y:S02]  /*201b0*/  IADD3 R7, P0, R5, UR11, RZ ;  /* 0x0000000b05077c10 */ /* 0x001fe4000ff1e0ff */
[----:B-1----:R-:W-:-:S03]  /*201c0*/  IADD3.X R6, R2, UR36, RZ, P6, !PT ;  /* 0x0000002402067c10 */ /* 0x002fc6000b7fe4ff */
[----:B------:R0:W-:Y:S01]  /*201d0*/  STL [R1+0x13c4], R7 ;  /* 0x0013c40701007387 */ /* 0x0001e20000100800 */
[----:B--2---:R-:W-:-:S03]  /*201e0*/  IADD3 R8, P6, R4, UR11, RZ ;  /* 0x0000000b04087c10 */ /* 0x004fc6000ffde0ff */
[----:B------:R1:W-:Y:S04]  /*201f0*/  STL [R1+0x1390], R6 ;  /* 0x0013900601007387 */ /* 0x0003e80000100800 */
[----:B------:R2:W-:Y:S01]  /*20200*/  STL [R1+0x13cc], R8 ;  /* 0x0013cc0801007387 */ /* 0x0005e20000100800 */
[----:B0-----:R-:W-:Y:S02]  /*20210*/  IADD3.X R7, R3, UR36, RZ, P5, !PT ;  /* 0x0000002403077c10 */ /* 0x001fe4000affe4ff */
[----:B-1----:R-:W-:-:S03]  /*20220*/  IADD3 R6, P5, R5, UR12, RZ ;  /* 0x0000000c05067c10 */ /* 0x002fc6000ffbe0ff */
        /* <DEDUP_REMOVED lines=165> */
[----:B------:R-:W-:Y:S01]  /*20c80*/  STL [R1+0x151c], R8 ;  /* 0x00151c0801007387 */ /* 0x000fe20000100800 */
[----:B0-----:R-:W-:Y:S02]  /*20c90*/  IADD3.X R7, R3, UR56, RZ, P5, !PT ;  /* 0x0000003803077c10 */ /* 0x001fe4000affe4ff */
[----:B-1----:R-:W-:-:S03]  /*20ca0*/  IADD3 R6, P5, R5, UR6, RZ ;  /* 0x0000000605067c10 */ /* 0x002fc6000ffbe0ff */
[----:B------:R-:W-:Y:S01]  /*20cb0*/  STL [R1+0x14e8], R7 ;  /* 0x0014e80701007387 */ /* 0x000fe20000100800 */
[----:B------:R-:W-:Y:S02]  /*20cc0*/  IADD3.X R5, R2, UR59, RZ, P4, !PT ;  /* 0x0000003b02057c10 */ /* 0x000fe4000a7fe4ff */
[----:B------:R-:W-:Y:S01]  /*20cd0*/  IADD3 R4, P4, R4, UR6, RZ ;  /* 0x0000000604047c10 */ /* 0x000fe2000ff9e0ff */
[----:B------:R0:W-:Y:S04]  /*20ce0*/  STL [R1+0x1524], R6 ;  /* 0x0015240601007387 */ /* 0x0001e80000100800 */
[----:B------:R1:W-:Y:S04]  /*20cf0*/  STL [R1+0x14f0], R5 ;  /* 0x0014f00501007387 */ /* 0x0003e80000100800 */
[----:B------:R2:W-:Y:S01]  /*20d00*/  STL [R1+0x152c], R4 ;  /* 0x00152c0401007387 */ /* 0x0005e20000100800 */
[----:B0-----:R-:W-:-:S02]  /*20d10*/  IADD3.X R6, R3, UR59, RZ, P3, !PT ;  /* 0x0000003b03067c10 */ /* 0x001fc40009ffe4ff */
[----:B-1----:R-:W-:-:S03]  /*20d20*/  IADD3.X R5, R2, UR58, RZ, P2, !PT ;  /* 0x0000003a02057c10 */ /* 0x002fc600097fe4ff */
[----:B------:R0:W-:Y:S01]  /*20d30*/  STL [R1+0x14f8], R6 ;  /* 0x0014f80601007387 */ /* 0x0001e20000100800 */
[----:B--2---:R-:W-:-:S03]  /*20d40*/  IADD3.X R4, R3, UR58, RZ, P1, !PT ;  /* 0x0000003a03047c10 */ /* 0x004fc60008ffe4ff */
[----:B------:R1:W-:Y:S04]  /*20d50*/  STL [R1+0x1500], R5 ;  /* 0x0015000501007387 */ /* 0x0003e80000100800 */
[----:B------:R2:W-:Y:S01]  /*20d60*/  STL [R1+0x1508], R4 ;  /* 0x0015080401007387 */ /* 0x0005e20000100800 */
[----:B0-----:R-:W-:Y:S02]  /*20d70*/  IADD3.X R6, R2, UR7, RZ, P0, !PT ;  /* 0x0000000702067c10 */ /* 0x001fe400087fe4ff */
[----:B-1----:R-:W-:-:S03]  /*20d80*/  IADD3.X R5, R3, UR7, RZ, P6, !PT ;  /* 0x0000000703057c10 */ /* 0x002fc6000b7fe4ff */
[----:B------:R0:W-:Y:S01]  /*20d90*/  STL [R1+0x1510], R6 ;  /* 0x0015100601007387 */ /* 0x0001e20000100800 */
[----:B--2---:R-:W-:-:S03]  /*20da0*/  IADD3.X R4, R2, UR33, RZ, P5, !PT ;  /* 0x0000002102047c10 */ /* 0x004fc6000affe4ff */
[----:B------:R0:W-:Y:S01]  /*20db0*/  STL [R1+0x1518], R5 ;  /* 0x0015180501007387 */ /* 0x0001e20000100800 */
[----:B------:R-:W-:-:S05]  /*20dc0*/  IADD3.X R2, R3, UR33, RZ, P4, !PT ;  /* 0x0000002103027c10 */ /* 0x000fca000a7fe4ff */
[----:B------:R0:W-:Y:S04]  /*20dd0*/  STL [R1+0x1528], R2 ;  /* 0x0015280201007387 */ /* 0x0001e80000100800 */
[----:B------:R0:W-:Y:S02]  /*20de0*/  STL [R1+0x1520], R4 ;  /* 0x0015200401007387 */ /* 0x0001e40000100800 */
.L_x_2:
[----:B01----:R-:W2:Y:S01]  /*20df0*/  LDL R5, [R1+0xfa4] ;  /* 0x000fa40001057983 */ /* 0x003ea20000100800 */
[----:B------:R-:W0:Y:S03]  /*20e00*/  LDC R2, c[0x0][0x230] ;  /* 0x00008c00ff027b82 */ /* 0x000e260000000800 */
[----:B--2---:R1:W-:Y:S04]  /*20e10*/  STL [R1+0x4454], R5 ;  /* 0x0044540501007387 */ /* 0x0043e80000100800 */
[----:B------:R-:W2:Y:S04]  /*20e20*/  LDL R4, [R1+0xfac] ;  /* 0x000fac0001047983 */ /* 0x000ea80000100800 */
[----:B-1----:R-:W0:Y:S04]  /*20e30*/  LDL R5, [R1+0x1098] ;  /* 0x0010980001057983 */ /* 0x002e280000100800 */
[----:B------:R-:W-:Y:S04]  /*20e40*/  STL [R1+0x431c], R29 ;  /* 0x00431c1d01007387 */ /* 0x000fe80000100800 */
        /* <DEDUP_REMOVED lines=77> */
[----:B------:R1:W-:Y:S04]  /*21320*/  STL [R1+0x4450], R28 ;  /* 0x0044501c01007387 */ /* 0x0003e80000100800 */
        /* <DEDUP_REMOVED lines=23> */
[----:B-----5:R-:W-:Y:S04]  /*214a0*/  STL [R1+0x3eac], R0 ;  /* 0x003eac0001007387 */ /* 0x020fe80000100800 */
        /* <DEDUP_REMOVED lines=110> */
[----:B------:R-:W-:Y:S01]  /*21b90*/  STL [R1+0x4224], R0 ;  /* 0x0042240001007387 */ /* 0x000fe20000100800 */
[----:B0-----:R-:W-:-:S03]  /*21ba0*/  IMAD R2, R5, -0x40, R2 ;  /* 0xffffffc005027824 */ /* 0x001fc600078e0202 */
[----:B------:R-:W-:Y:S04]  /*21bb0*/  STL [R1+0x422c], R0 ;  /* 0x00422c0001007387 */ /* 0x000fe80000100800 */
[----:B------:R-:W-:Y:S04]  /*21bc0*/  STL [R1+0x4234], R0 ;  /* 0x0042340001007387 */ /* 0x000fe80000100800 */
[----:B------:R-:W-:Y:S04]  /*21bd0*/  STL [R1+0x423c], R0 ;  /* 0x00423c0001007387 */ /* 0x000fe80000100800 */
[----:B------:R-:W-:Y:S04]  /*21be0*/  STL [R1+0x4244], R0 ;  /* 0x0042440001007387 */ /* 0x000fe80000100800 */
[----:B------:R-:W2:Y:S01]  /*21bf0*/  LDL.LU R5, [R1+0x4454] ;  /* 0x0044540001057983 */ /* 0x000ea20000300800 */
[----:B------:R-:W-:-:S02]  /*21c00*/  ISETP.GT.AND P0, PT, R2, RZ, PT ;  /* 0x000000ff0200720c */ /* 0x000fc40003f04270 */
[----:B-1----:R-:W-:-:S11]  /*21c10*/  PRMT R28, RZ, 0x7610, R28 ;  /* 0x00007610ff1c7816 */ /* 0x002fd6000000001c */
[----:B--2---:R-:W2:Y:S04]  /*21c20*/  @P0 LDG.E.U8 R28, desc[UR46][R4.64] ;  /* 0x0000002e041c0981 */ /* 0x004ea8000c1e1100 */
[----:B--2---:R0:W-:Y:S04]  /*21c30*/  STL [R1+0x330], R28 ;  /* 0x0003301c01007387 */ /* 0x0041e80000100800 */
[----:B0-----:R-:W2:Y:S04]  /*21c40*/  LDL.LU R28, [R1+0x4450] ;  /* 0x00445000011c7983 */ /* 0x001ea80000300800 */
[----:B------:R-:W3:Y:S04]  /*21c50*/  LDL R4, [R1+0xfa8] ;  /* 0x000fa80001047983 */ /* 0x000ee80000100800 */
[----:B------:R-:W3:Y:S01]  /*21c60*/  LDL R5, [R1+0xfb0] ;  /* 0x000fb00001057983 */ /* 0x000ee20000100800 */
[----:B------:R-:W-:-:S02]  /*21c70*/  PRMT R29, RZ, 0x7610, R29 ;  /* 0x00007610ff1d7816 */ /* 0x000fc4000000001d */
[----:B---3--:R-:W-:-:S04]  /*21c80*/  @P0 LOP3.LUT R5, R5, R4, RZ, 0x3c, !PT ;  /* 0x0000000405050212 */ /* 0x008fc800078e3cff */
[----:B------:R-:W-:-:S04]  /*21c90*/  @P0 LOP3.LUT R4, R5, R4, RZ, 0x3c, !PT ;  /* 0x0000000405040212 */ /* 0x000fc800078e3cff */
[----:B------:R-:W-:-:S05]  /*21ca0*/  @P0 LOP3.LUT R5, R5, R4, RZ, 0x3c, !PT ;  /* 0x0000000405050212 */ /* 0x000fca00078e3cff */
[----:B------:R-:W3:Y:S01]  /*21cb0*/  @P0 LDG.E.U8 R29, desc[UR46][R4.64] ;  /* 0x0000002e041d0981 */ /* 0x000ee2000c1e1100 */
[----:B------:R-:W-:-:S03]  /*21cc0*/  ISETP.GT.AND P1, PT, R2, 0x1, PT ;  /* 0x000000010200780c */ /* 0x000fc60003f24270 */
[----:B---3--:R0:W-:Y:S04]  /*21cd0*/  STL [R1+0x32c], R29 ;  /* 0x00032c1d01007387 */ /* 0x0081e80000100800 */
[----:B0-----:R-:W3:Y:S04]  /*21ce0*/  LDL.LU R29, [R1+0x444c] ;  /* 0x00444c00011d7983 */ /* 0x001ee80000300800 */
[----:B------:R-:W4:Y:S04]  /*21cf0*/  LDL R4, [R1+0x1528] ;  /* 0x0015280001047983 */ /* 0x000f280000100800 */
[----:B------:R-:W4:Y:S01]  /*21d00*/  LDL R5, [R1+0x152c] ;  /* 0x00152c0001057983 */ /* 0x000f220000100800 */
[----:B--2---:R-:W-:-:S02]  /*21d10*/  PRMT R28, RZ, 0x7610, R28 ;  /* 0x00007610ff1c7816 */ /* 0x004fc4000000001c */
[----:B----4-:R-:W-:-:S04]  /*21d20*/  @P1 LOP3.LUT R5, R5, R4, RZ, 0x3c, !PT ;  /* 0x0000000405051212 */ /* 0x010fc800078e3cff */
[----:B------:R-:W-:-:S04]  /*21d30*/  @P1 LOP3.LUT R4, R5, R4, RZ, 0x3c, !PT ;  /* 0x0000000405041212 */ /* 0x000fc800078e3cff */
[----:B------:R-:W-:-:S05]  /*21d40*/  @P1 LOP3.LUT R5, R5, R4, RZ, 0x3c, !PT ;  /* 0x0000000405051212 */ /* 0x000fca00078e3cff */
[----:B------:R-:W2:Y:S04]  /*21d50*/  @P1 LDG.E.U8 R28, desc[UR46][R4.64] ;  /* 0x0000002e041c1981 */ /* 0x000ea8000c1e1100 */
[----:B--2---:R0:W-:Y:S04]  /*21d60*/  STL [R1+0x328], R28 ;  /* 0x0003281c01007387 */ /* 0x0041e80000100800 */
[----:B0-----:R-:W2:Y:S04]  /*21d70*/  LDL.LU R28, [R1+0x4448] ;  /* 0x00444800011c7983 */ /* 0x001ea80000300800 */
[----:B------:R-:W4:Y:S04]  /*21d80*/  LDL R4, [R1+0x1520] ;  /* 0x0015200001047983 */ /* 0x000f280000100800 */
[----:B------:R-:W4:Y:S01]  /*21d90*/  LDL R5, [R1+0x1524] ;  /* 0x0015240001057983 */ /* 0x000f220000100800 */
[----:B---3--:R-:W-:-:S02]  /*21da0*/  PRMT R29, RZ, 0x7610, R29 ;  /* 0x00007610ff1d7816 */ /* 0x008fc4000000001d */
[----:B----4-:R-:W-:-:S04]  /*21db0*/  @P1 LOP3.LUT R5, R5, R4, RZ, 0x3c, !PT ;  /* 0x0000000405051212 */ /* 0x010fc800078e3cff */
        /* <DEDUP_REMOVED lines=720> */
[----:B------:R-:W-:-:S02]  /*24ac0*/  PRMT R27, RZ, 0x7610, R27 ;  /* 0x00007610ff1b7816 */ /* 0x000fc4000000001b */
[----:B----4-:R-:W-:-:S04]  /*24ad0*/  @P0 LOP3.LUT R5, R5, R4, RZ, 0x3c, !PT ;  /* 0x0000000405050212 */ /* 0x010fc800078e3cff */
[----:B------:R-:W-:-:S04]  /*24ae0*/  @P0 LOP3.LUT R4, R5, R4, RZ, 0x3c, !PT ;  /* 0x0000000405040212 */ /* 0x000fc800078e3cff */
[----:B------:R-:W-:-:S05]  /*24af0*/  @P0 LOP3.LUT R5, R5, R4, RZ, 0x3c, !PT ;  /* 0x0000000405050212 */ /* 0x000fca00078e3cff */
[----:B------:R-:W4:Y:S01]  /*24b00*/  @P0 LDG.E.U8 R27, desc[UR46][R4.64] ;  /* 0x0000002e041b0981 */ /* 0x000f22000c1e1100 */
[----:B------:R-:W-:-:S03]  /*24b10*/  ISETP.GT.AND P1, PT, R2, 0x28, PT ;  /* 0x000000280200780c */ /* 0x000fc60003f24270 */
[----:B----4-:R0:W-:Y:S04]  /*24b20*/  STL [R1+0xd4], R27 ;  /* 0x0000d41b01007387 */ /* 0x0101e80000100800 */
[----:B0-----:R-:W4:Y:S04]  /*24b30*/  LDL.LU R27, [R1+0x4314] ;  /* 0x00431400011b7983 */ /* 0x001f280000300800 */
[----:B------:R-:W3:Y:S04]  /*24b40*/  LDL R4, [R1+0x12b8] ;  /* 0x0012b80001047983 */ /* 0x000ee80000100800 */
[----:B------:R-:W3:Y:S01]  /*24b50*/  LDL R5, [R1+0x12bc] ;  /* 0x0012bc0001057983 */ /* 0x000ee20000100800 */
[----:B------:R-:W-:-:S02]  /*24b60*/  PRMT R26, RZ, 0x7610, R26 ;  /* 0x00007610ff1a7816 */ /* 0x000fc4000000001a */
[----:B---3--:R-:W-:-:S04]  /*24b70*/  @P1 LOP3.LUT R5, R5, R4, RZ, 0x3c, !PT ;  /* 0x0000000405051212 */ /* 0x008fc800078e3cff */
[----:B------:R-:W-:-:S04]  /*24b80*/  @P1 LOP3.LUT R4, R5, R4, RZ, 0x3c, !PT ;  /* 0x0000000405041212 */ /* 0x000fc800078e3cff */
[----:B------:R-:W-:-:S05]  /*24b90*/  @P1 LOP3.LUT R5, R5, R4, RZ, 0x3c, !PT ;  /* 0x0000000405051212 */ /* 0x000fca00078e3cff */
[----:B------:R-:W3:Y:S04]  /*24ba0*/  @P1 LDG.E.U8 R26, desc[UR46][R4.64] ;  /* 0x0000002e041a1981 */ /* 0x000ee8000c1e1100 */
[----:B---3--:R0:W-:Y:S04]  /*24bb0*/  STL [R1+0xd0], R26 ;  /* 0x0000d01a01007387 */ /* 0x0081e80000100800 */
[----:B0-----:R-:W3:Y:S04]  /*24bc0*/  LDL.LU R26, [R1+0x4310] ;  /* 0x00431000011a7983 */ /* 0x001ee80000300800 */
[----:B------:R-:W2:Y:S04]  /*24bd0*/  LDL R4, [R1+0x12b0] ;  /* 0x0012b00001047983 */ /* 0x000ea80000100800 */
[----:B------:R-:W2:Y:S01]  /*24be0*/  LDL R5, [R1+0x12b4] ;  /* 0x0012b40001057983 */ /* 0x000ea20000100800 */
[----:B------:R-:W-:-:S02]  /*24bf0*/  PRMT R25, RZ, 0x7610, R25 ;  /* 0x00007610ff197816 */ /* 0x000fc40000000019 */
[----:B--2---:R-:W-:-:S04]  /*24c00*/  @P1 LOP3.LUT R5, R5, R4, RZ, 0x3c, !PT ;  /* 0x0000000405051212 */ /* 0x004fc800078e3cff */
[----:B------:R-:W-:-:S04]  /*24c10*/  @P1 LOP3.LUT R4, R5, R4, RZ, 0x3c, !PT ;  /* 0x0000000405041212 */ /* 0x000fc800078e3cff */
[----:B------:R-:W-:-:S05]  /*24c20*/  @P1 LOP3.LUT R5, R5, R4, RZ, 0x3c, !PT ;  /* 0x0000000405051212 */ /* 0x000fca00078e3cff */
[----:B------:R-:W2:Y:S01]  /*24c30*/  @P1 LDG.E.U8 R25, desc[UR46][R4.64] ;  /* 0x0000002e04191981 */ /* 0x000ea2000c1e1100 */
[----:B------:R-:W-:-:S03]  /*24c40*/  ISETP.GT.AND P2, PT, R2, 0x29, PT ;  /* 0x000000290200780c */ /* 0x000fc60003f44270 */
        /* <DEDUP_REMOVED lines=8> */
[----:B------:R-:W4:Y:S04]  /*24cd0*/  @P2 LDG.E.U8 R24, desc[UR46][R4.64] ;  /* 0x0000002e04182981 */ /* 0x000f28000c1e1100 */
        /* <DEDUP_REMOVED lines=180> */
[----:B------:R-:W2:Y:S04]  /*25820*/  LDL R4, [R1+0x1198] ;  /* 0x0011980001047983 */ /* 0x000ea80000100800 */
[----:B------:R-:W2:Y:S01]  /*25830*/  LDL R5, [R1+0x119c] ;  /* 0x00119c0001057983 */ /* 0x000ea20000100800 */
[----:B------:R-:W-:Y:S02]  /*25840*/  ISETP.GT.AND P3, PT, R2, 0x3a, PT ;  /* 0x0000003a0200780c */ /* 0x000fe40003f64270 */
[----:B------:R-:W-:Y:S01]  /*25850*/  PRMT R29, RZ, 0x7610, R29 ;  /* 0x00007610ff1d7816 */ /* 0x000fe2000000001d */
[----:B---3--:R0:W-:Y:S01]  /*25860*/  STL [R1+0x4], R0 ;  /* 0x0000040001007387 */ /* 0x0081e20000100800 */
[----:B------:R-:W-:-:S03]  /*25870*/  PRMT R28, RZ, 0x7610, R28 ;  /* 0x00007610ff1c7816 */ /* 0x000fc6000000001c */
[----:B0-----:R-:W3:Y:S06]  /*25880*/  LDL R0, [R1+0x118c] ;  /* 0x00118c0001007983 */ /* 0x001eec0000100800 */
[----:B--2---:R-:W-:-:S04]  /*25890*/  @P3 LOP3.LUT R5, R5, R4, RZ, 0x3c, !PT ;  /* 0x0000000405053212 */ /* 0x004fc800078e3cff */
[----:B------:R-:W-:-:S04]  /*258a0*/  @P3 LOP3.LUT R4, R5, R4, RZ, 0x3c, !PT ;  /* 0x0000000405043212 */ /* 0x000fc800078e3cff */
[----:B------:R-:W-:-:S05]  /*258b0*/  @P3 LOP3.LUT R5, R5, R4, RZ, 0x3c, !PT ;  /* 0x0000000405053212 */ /* 0x000fca00078e3cff */
[----:B------:R-:W2:Y:S04]  /*258c0*/  @P3 LDG.E.U8 R29, desc[UR46][R4.64] ;  /* 0x0000002e041d3981 */ /* 0x000ea8000c1e1100 */
[----:B------:R-:W4:Y:S04]  /*258d0*/  LDL R4, [R1+0x1190] ;  /* 0x0011900001047983 */ /* 0x000f280000100800 */
[----:B------:R-:W4:Y:S04]  /*258e0*/  LDL R5, [R1+0x1194] ;  /* 0x0011940001057983 */ /* 0x000f280000100800 */
[----:B--2---:R0:W-:Y:S01]  /*258f0*/  STL [R1+0x42a0], R29 ;  /* 0x0042a01d01007387 */ /* 0x0041e20000100800 */
[----:B------:R-:W-:-:S02]  /*25900*/  ISETP.GT.AND P2, PT, R2, 0x33, PT ;  /* 0x000000330200780c */ /* 0x000fc40003f44270 */
[----:B------:R-:W-:Y:S01]  /*25910*/  PRMT R3, RZ, 0x7610, R3 ;  /* 0x00007610ff037816 */ /* 0x000fe20000000003 */
[----:B0-----:R-:W2:Y:S01]  /*25920*/  LDL R29, [R1+0x1188] ;  /* 0x00118800011d7983 */ /* 0x001ea20000100800 */
[----:B----4-:R-:W-:-:S04]  /*25930*/  @P3 LOP3.LUT R5, R5, R4, RZ, 0x3c, !PT ;  /* 0x0000000405053212 */ /* 0x010fc800078e3cff */
[----:B------:R-:W-:-:S04]  /*25940*/  @P3 LOP3.LUT R4, R5, R4, RZ, 0x3c, !PT ;  /* 0x0000000405043212 */ /* 0x000fc800078e3cff */
[----:B------:R-:W-:-:S05]  /*25950*/  @P3 LOP3.LUT R5, R5, R4, RZ, 0x3c, !PT ;  /* 0x0000000405053212 */ /* 0x000fca00078e3cff */
[----:B------:R0:W4:Y:S04]  /*25960*/  @P3 LDG.E.U8 R28, desc[UR46][R4.64] ;  /* 0x0000002e041c3981 */ /* 0x000128000c1e1100 */
[----:B------:R-:W0:Y:S04]  /*25970*/  LDL R4, [R1+0x1208] ;  /* 0x0012080001047983 */ /* 0x000e280000100800 */
[----:B------:R-:W0:Y:S02]  /*25980*/  LDL R5, [R1+0x120c] ;  /* 0x00120c0001057983 */ /* 0x000e240000100800 */
[----:B0-----:R-:W-:-:S04]  /*25990*/  @P2 LOP3.LUT R5, R5, R4, RZ, 0x3c, !PT ;  /* 0x0000000405052212 */ /* 0x001fc800078e3cff */
[----:B------:R-:W-:-:S04]  /*259a0*/  @P2 LOP3.LUT R4, R5, R4, RZ, 0x3c, !PT ;  /* 0x0000000405042212 */ /* 0x000fc800078e3cff */
[----:B------:R-:W-:-:S05]  /*259b0*/  @P2 LOP3.LUT R5, R5, R4, RZ, 0x3c, !PT ;  /* 0x0000000405052212 */ /* 0x000fca00078e3cff */
[----:B------:R-:W3:Y:S04]  /*259c0*/  @P2 LDG.E.U8 R3, desc[UR46][R4.64] ;  /* 0x0000002e04032981 */ /* 0x000ee8000c1e1100 */
[----:B----4-:R0:W-:Y:S04]  /*259d0*/  STL [R1+0x429c], R28 ;  /* 0x00429c1c01007387 */ /* 0x0101e80000100800 */
[----:B0-----:R-:W4:Y:S04]  /*259e0*/  LDL R28, [R1+0x1204] ;  /* 0x00120400011c7983 */ /* 0x001f280000100800 */
[----:B---3--:R0:W-:Y:S04]  /*259f0*/  STL [R1], R3 ;  /* 0x0000000301007387 */ /* 0x0081e80000100800 */
[----:B0-----:R-:W3:Y:S04]  /*25a00*/  LDL.LU R3, [R1+0x42bc] ;  /* 0x0042bc0001037983 */ /* 0x001ee80000300800 */
[----:B------:R-:W2:Y:S01]  /*25a10*/  LDL R5, [R1+0x1200] ;  /* 0x0012000001057983 */ /* 0x000ea20000100800 */
[----:B------:R-:W-:Y:S01]  /*25a20*/  PRMT R27, RZ, 0x7610, R27 ;  /* 0x00007610ff1b7816 */ /* 0x000fe2000000001b */
[----:B----4-:R-:W-:Y:S01]  /*25a30*/  @P2 IMAD.MOV.U32 R4, RZ, RZ, R28 ;  /* 0x000000ffff042224 */ /* 0x010fe200078e001c */
[----:B------:R-:W-:-:S02]  /*25a40*/  ISETP.GT.AND P4, PT, R2, 0x3b, PT ;  /* 0x0000003b0200780c */ /* 0x000fc40003f84270 */
[----:B------:R-:W-:Y:S02]  /*25a50*/  PRMT R26, RZ, 0x7610, R26 ;  /* 0x00007610ff1a7816 */ /* 0x000fe4000000001a */
[----:B--2---:R0:W2:Y:S09]  /*25a60*/  @P2 LDG.E.U8 R27, desc[UR46][R4.64] ;  /* 0x0000002e041b2981 */ /* 0x0040b2000c1e1100 */
[----:B0-----:R-:W-:-:S02]  /*25a70*/  @P4 IMAD.MOV.U32 R4, RZ, RZ, R0 ;  /* 0x000000ffff044224 */ /* 0x001fc400078e0000 */
[----:B------:R-:W-:-:S05]  /*25a80*/  @P4 IMAD.MOV.U32 R5, RZ, RZ, R29 ;  /* 0x000000ffff054224 */ /* 0x000fca00078e001d */
[----:B------:R-:W4:Y:S04]  /*25a90*/  @P4 LDG.E.U8 R26, desc[UR46][R4.64] ;  /* 0x0000002e041a4981 */ /* 0x000f28000c1e1100 */
[----:B--2---:R0:W-:Y:S04]  /*25aa0*/  STL [R1+0x42a4], R27 ;  /* 0x0042a41b01007387 */ /* 0x0041e80000100800 */
[----:B------:R-:W2:Y:S04]  /*25ab0*/  LDL R4, [R1+0x1180] ;  /* 0x0011800001047983 */ /* 0x000ea80000100800 */
[----:B------:R-:W2:Y:S01]  /*25ac0*/  LDL R5, [R1+0x1184] ;  /* 0x0011840001057983 */ /* 0x000ea20000100800 */
[----:B------:R-:W-:-:S03]  /*25ad0*/  PRMT R25, RZ, 0x7610, R25 ;  /* 0x00007610ff197816 */ /* 0x000fc60000000019 */
[----:B------:R-:W3:Y:S04]  /*25ae0*/  LDL R29, [R1+0x11f8] ;  /* 0x0011f800011d7983 */ /* 0x000ee80000100800 */
[----:B------:R-:W3:Y:S04]  /*25af0*/  LDL R0, [R1+0x11fc] ;  /* 0x0011fc0001007983 */ /* 0x000ee80000100800 */
[----:B------:R-:W3:Y:S04]  /*25b00*/  LDL R28, [R1+0x11f0] ;  /* 0x0011f000011c7983 */ /* 0x000ee80000100800 */
[----:B0-----:R-:W3:Y:S04]  /*25b10*/  LDL R27, [R1+0x11f4] ;  /* 0x0011f400011b7983 */ /* 0x001ee80000100800 */
[----:B----4-:R0:W-:Y:S04]  /*25b20*/  STL [R1+0x42a8], R26 ;  /* 0x0042a81a01007387 */ /* 0x0101e80000100800 */
[----:B0-----:R-:W4:Y:S01]  /*25b30*/  LDL R26, [R1+0x125c] ;  /* 0x00125c00011a7983 */ /* 0x001f220000100800 */
[----:B--2---:R-:W-:-:S04]  /*25b40*/  @P4 LOP3.LUT R5, R5, R4, RZ, 0x3c, !PT ;  /* 0x0000000405054212 */ /* 0x004fc800078e3cff */
[----:B------:R-:W-:-:S04]  /*25b50*/  @P4 LOP3.LUT R4, R5, R4, RZ, 0x3c, !PT ;  /* 0x0000000405044212 */ /* 0x000fc800078e3cff */
[----:B------:R-:W-:-:S05]  /*25b60*/  @P4 LOP3.LUT R5, R5, R4, RZ, 0x3c, !PT ;  /* 0x0000000405054212 */ /* 0x000fca00078e3cff */
[----:B------:R4:W2:Y:S04]  /*25b70*/  @P4 LDG.E.U8 R25, desc[UR46][R4.64] ;  /* 0x0000002e04194981 */ /* 0x0008a8000c1e1100 */
[----:B------:R-:W3:Y:S01]  /*25b80*/  LDL R5, [R1+0x1258] ;  /* 0x0012580001057983 */ /* 0x000ee20000100800 */
[C---:B------:R-:W-:Y:S02]  /*25b90*/  ISETP.GT.AND P0, PT, R2.reuse, 0x2e, PT ;  /* 0x0000002e0200780c */ /* 0x040fe40003f04270 */
[----:B------:R-:W-:Y:S02]  /*25ba0*/  ISETP.GT.AND P1, PT, R2, 0x34, PT ;  /* 0x000000340200780c */ /* 0x000fe40003f24270 */
[----:B------:R-:W-:Y:S02]  /*25bb0*/  PRMT R24, RZ, 0x7610, R24 ;  /* 0x00007610ff187816 */ /* 0x000fe40000000018 */
[----:B------:R-:W-:-:S07]  /*25bc0*/  PRMT R23, RZ, 0x7610, R23 ;  /* 0x00007610ff177816 */ /* 0x000fce0000000017 */
[----:B----4-:R-:W-:-:S05]  /*25bd0*/  @P0 IMAD.MOV.U32 R4, RZ, RZ, R26 ;  /* 0x000000ffff040224 */ /* 0x010fca00078e001a */
[----:B---3--:R0:W3:Y:S02]  /*25be0*/  @P0 LDG.E.U8 R24, desc[UR46][R4.64] ;  /* 0x0000002e04180981 */ /* 0x0080e4000c1e1100 */
[----:B0-----:R-:W-:Y:S02]  /*25bf0*/  @P1 IMAD.MOV.U32 R4, RZ, RZ, R0 ;  /* 0x000000ffff041224 */ /* 0x001fe400078e0000 */
[----:B------:R-:W-:-:S05]  /*25c00*/  @P1 IMAD.MOV.U32 R5, RZ, RZ, R29 ;  /* 0x000000ffff051224 */ /* 0x000fca00078e001d */
[----:B------:R0:W4:Y:S04]  /*25c10*/  @P1 LDG.E.U8 R23, desc[UR46][R4.64] ;  /* 0x0000002e04171981 */ /* 0x000128000c1e1100 */
[----:B--2---:R1:W-:Y:S04]  /*25c20*/  STL [R1+0x42ac], R25 ;  /* 0x0042ac1901007387 */ /* 0x0043e80000100800 */
[----:B------:R-:W2:Y:S04]  /*25c30*/  LDL R26, [R1+0x1178] ;  /* 0x00117800011a7983 */ /* 0x000ea80000100800 */
[----:B-1----:R-:W2:Y:S01]  /*25c40*/  LDL R25, [R1+0x117c] ;  /* 0x00117c0001197983 */ /* 0x002ea20000100800 */
[----:B------:R-:W-:Y:S01]  /*25c50*/  PRMT R22, RZ, 0x7610, R22 ;  /* 0x00007610ff167816 */ /* 0x000fe20000000016 */
[----:B0-----:R-:W-:-:S02]  /*25c60*/  @P1 IMAD.MOV.U32 R4, RZ, RZ, R27 ;  /* 0x000000ffff041224 */ /* 0x001fc400078e001b */
[----:B------:R-:W-:-:S05]  /*25c70*/  @P1 IMAD.MOV.U32 R5, RZ, RZ, R28 ;  /* 0x000000ffff051224 */ /* 0x000fca00078e001c */
[----:B------:R2:W2:Y:S04]  /*25c80*/  @P1 LDG.E.U8 R22, desc[UR46][R4.64] ;  /* 0x0000002e04161981 */ /* 0x0004a8000c1e1100 */
[----:B---3--:R0:W-:Y:S04]  /*25c90*/  STL [R1+0x4270], R24 ;  /* 0x0042701801007387 */ /* 0x0081e80000100800 */
[----:B------:R-:W3:Y:S04]  /*25ca0*/  LDL R0, [R1+0x1174] ;  /* 0x0011740001007983 */ /* 0x000ee80000100800 */
[----:B0-----:R-:W3:Y:S04]  /*25cb0*/  LDL R24, [R1+0x1170] ;  /* 0x0011700001187983 */ /* 0x001ee80000100800 */
[----:B----4-:R0:W-:Y:S04]  /*25cc0*/  STL [R1+0x42b0], R23 ;  /* 0x0042b01701007387 */ /* 0x0101e80000100800 */
[----:B------:R-:W4:Y:S04]  /*25cd0*/  LDL R27, [R1+0x1250] ;  /* 0x00125000011b7983 */ /* 0x000f280000100800 */
[----:B0-----:R-:W4:Y:S01]  /*25ce0*/  LDL R23, [R1+0x1254] ;  /* 0x0012540001177983 */ /* 0x001f220000100800 */
[----:B------:R-:W-:-:S02]  /*25cf0*/  ISETP.GT.AND P2, PT, R2, 0x3c, PT ;  /* 0x0000003c0200780c */ /* 0x000fc40003f44270 */
[----:B------:R-:W-:-:S11]  /*25d00*/  PRMT R21, RZ, 0x7610, R21 ;  /* 0x00007610ff157816 */ /* 0x000fd60000000015 */
[----:B--2---:R-:W-:Y:S02]  /*25d10*/  @P2 IMAD.MOV.U32 R4, RZ, RZ, R25 ;  /* 0x000000ffff042224 */ /* 0x004fe400078e0019 */
[----:B------:R-:W-:-:S05]  /*25d20*/  @P2 IMAD.MOV.U32 R5, RZ, RZ, R26 ;  /* 0x000000ffff052224 */ /* 0x000fca00078e001a */
[----:B------:R3:W2:Y:S01]  /*25d30*/  @P2 LDG.E.U8 R21, desc[UR46][R4.64] ;  /* 0x0000002e04152981 */ /* 0x0006a2000c1e1100 */
[----:B------:R-:W-:Y:S02]  /*25d40*/  PRMT R20, RZ, 0x7610, R20 ;  /* 0x00007610ff147816 */ /* 0x000fe40000000014 */
[----:B------:R-:W-:Y:S01]  /*25d50*/  PRMT R19, RZ, 0x7610, R19 ;  /* 0x00007610ff137816 */ /* 0x000fe20000000013 */
[----:B------:R0:W-:Y:S04]  /*25d60*/  STL [R1+0x42b4], R22 ;  /* 0x0042b41601007387 */ /* 0x0001e80000100800 */
[----:B------:R-:W2:Y:S04]  /*25d70*/  LDL R26, [R1+0x11e8] ;  /* 0x0011e800011a7983 */ /* 0x000ea80000100800 */
[----:B------:R-:W2:Y:S01]  /*25d80*/  LDL R25, [R1+0x11ec] ;  /* 0x0011ec0001197983 */ /* 0x000ea20000100800 */
[----:B---3--:R-:W-:-:S02]  /*25d90*/  @P2 IMAD.MOV.U32 R4, RZ, RZ, R0 ;  /* 0x000000ffff042224 */ /* 0x008fc400078e0000 */
[----:B------:R-:W-:-:S05]  /*25da0*/  @P2 IMAD.MOV.U32 R5, RZ, RZ, R24 ;  /* 0x000000ffff052224 */ /* 0x000fca00078e0018 */
[----:B------:R4:W3:Y:S02]  /*25db0*/  @P2 LDG.E.U8 R20, desc[UR46][R4.64] ;  /* 0x0000002e04142981 */ /* 0x0008e4000c1e1100 */
[----:B----4-:R-:W-:Y:S02]  /*25dc0*/  @P0 IMAD.MOV.U32 R5, RZ, RZ, R27 ;  /* 0x000000ffff050224 */ /* 0x010fe400078e001b */
[----:B------:R-:W-:-:S05]  /*25dd0*/  @P0 IMAD.MOV.U32 R4, RZ, RZ, R23 ;  /* 0x000000ffff040224 */ /* 0x000fca00078e0017 */
[----:B------:R1:W4:Y:S01]  /*25de0*/  @P0 LDG.E.U8 R19, desc[UR46][R4.64] ;  /* 0x0000002e04130981 */ /* 0x000322000c1e1100 */
[----:B------:R-:W-:-:S03]  /*25df0*/  ISETP.GT.AND P1, PT, R2, 0x35, PT ;  /* 0x000000350200780c */ /* 0x000fc60003f24270 */
[----:B--2---:R2:W-:Y:S04]  /*25e00*/  STL [R1+0x42b8], R21 ;  /* 0x0042b81501007387 */ /* 0x0045e80000100800 */
[----:B------:R-:W3:Y:S04]  /*25e10*/  LDL R24, [R1+0x11e0] ;  /* 0x0011e00001187983 */ /* 0x000ee80000100800 */
[----:B------:R-:W3:Y:S04]  /*25e20*/  LDL R0, [R1+0x11e4] ;  /* 0x0011e40001007983 */ /* 0x000ee80000100800 */
[----:B------:R-:W3:Y:S04]  /*25e30*/  LDL R27, [R1+0x1168] ;  /* 0x00116800011b7983 */ /* 0x000ee80000100800 */
[----:B------:R-:W3:Y:S04]  /*25e40*/  LDL R23, [R1+0x116c] ;  /* 0x00116c0001177983 */ /* 0x000ee80000100800 */
[----:B0-----:R-:W3:Y:S04]  /*25e50*/  LDL R22, [R1+0x1160] ;  /* 0x0011600001167983 */ /* 0x001ee80000100800 */
[----:B--2---:R-:W2:Y:S01]  /*25e60*/  LDL R21, [R1+0x1164] ;  /* 0x0011640001157983 */ /* 0x004ea20000100800 */
[----:B-1----:R-:W-:-:S02]  /*25e70*/  @P1 IMAD.MOV.U32 R4, RZ, RZ, R25 ;  /* 0x000000ffff041224 */ /* 0x002fc400078e0019 */
[----:B------:R-:W-:Y:S01]  /*25e80*/  @P1 IMAD.MOV.U32 R5, RZ, RZ, R26 ;  /* 0x000000ffff051224 */ /* 0x000fe200078e001a */
[----:B----4-:R0:W-:Y:S04]  /*25e90*/  STL [R1+0x4274], R19 ;  /* 0x0042741301007387 */ /* 0x0101e80000100800 */
[----:B------:R-:W4:Y:S04]  /*25ea0*/  LDL R26, [R1+0x11d8] ;  /* 0x0011d800011a7983 */ /* 0x000f280000100800 */
[----:B------:R-:W4:Y:S01]  /*25eb0*/  LDL R25, [R1+0x11dc] ;  /* 0x0011dc0001197983 */ /* 0x000f220000100800 */
[----:B------:R-:W-:-:S02]  /*25ec0*/  ISETP.GT.AND P3, PT, R2, 0x3d, PT ;  /* 0x0000003d0200780c */ /* 0x000fc40003f64270 */
[----:B------:R-:W-:Y:S01]  /*25ed0*/  PRMT R18, RZ, 0x7610, R18 ;  /* 0x00007610ff127816 */ /* 0x000fe20000000012 */
[----:B0-----:R-:W4:Y:S01]  /*25ee0*/  LDL R19, [R1+0x1154] ;  /* 0x0011540001137983 */ /* 0x001f220000100800 */
[----:B------:R-:W-:-:S04]  /*25ef0*/  PRMT R17, RZ, 0x7610, R17 ;  /* 0x00007610ff117816 */ /* 0x000fc80000000011 */
[----:B------:R3:W4:Y:S01]  /*25f00*/  @P1 LDG.E.U8 R18, desc[UR46][R4.64] ;  /* 0x0000002e04121981 */ /* 0x000722000c1e1100 */
[----:B------:R-:W-:Y:S01]  /*25f10*/  PRMT R16, RZ, 0x7610, R16 ;  /* 0x00007610ff107816 */ /* 0x000fe20000000010 */
[----:B---3--:R-:W-:Y:S02]  /*25f20*/  @P1 IMAD.MOV.U32 R4, RZ, RZ, R0 ;  /* 0x000000ffff041224 */ /* 0x008fe400078e0000 */
[----:B------:R-:W-:Y:S01]  /*25f30*/  @P1 IMAD.MOV.U32 R5, RZ, RZ, R24 ;  /* 0x000000ffff051224 */ /* 0x000fe200078e0018 */
[----:B------:R-:W3:Y:S04]  /*25f40*/  LDL R0, [R1+0x11d4] ;  /* 0x0011d40001007983 */ /* 0x000ee80000100800 */
[----:B------:R0:W3:Y:S04]  /*25f50*/  @P1 LDG.E.U8 R17, desc[UR46][R4.64] ;  /* 0x0000002e04111981 */ /* 0x0000e8000c1e1100 */
[----:B------:R-:W3:Y:S01]  /*25f60*/  LDL R24, [R1+0x11d0] ;  /* 0x0011d00001187983 */ /* 0x000ee20000100800 */
[----:B------:R-:W-:Y:S01]  /*25f70*/  ISETP.GT.AND P2, PT, R2, 0x36, PT ;  /* 0x000000360200780c */ /* 0x000fe20003f44270 */
[----:B0-----:R-:W-:-:S02]  /*25f80*/  @P3 IMAD.MOV.U32 R4, RZ, RZ, R23 ;  /* 0x000000ffff043224 */ /* 0x001fc400078e0017 */
[----:B------:R-:W-:Y:S01]  /*25f90*/  @P3 IMAD.MOV.U32 R5, RZ, RZ, R27 ;  /* 0x000000ffff053224 */ /* 0x000fe200078e001b */
[----:B------:R-:W3:Y:S04]  /*25fa0*/  LDL R23, [R1+0x1158] ;  /* 0x0011580001177983 */ /* 0x000ee80000100800 */
[----:B------:R0:W3:Y:S01]  /*25fb0*/  @P3 LDG.E.U8 R16, desc[UR46][R4.64] ;  /* 0x0000002e04103981 */ /* 0x0000e2000c1e1100 */
[----:B------:R-:W-:Y:S01]  /*25fc0*/  PRMT R15, RZ, 0x7610, R15 ;  /* 0x00007610ff0f7816 */ /* 0x000fe2000000000f */
[----:B0-----:R-:W-:Y:S02]  /*25fd0*/  @P3 IMAD.MOV.U32 R5, RZ, RZ, R22 ;  /* 0x000000ffff053224 */ /* 0x001fe400078e0016 */
[----:B------:R-:W3:Y:S01]  /*25fe0*/  LDL R22, [R1+0x115c] ;  /* 0x00115c0001167983 */ /* 0x000ee20000100800 */
[----:B--2---:R-:W-:Y:S01]  /*25ff0*/  @P3 IMAD.MOV.U32 R4, RZ, RZ, R21 ;  /* 0x000000ffff043224 */ /* 0x004fe200078e0015 */
[----:B------:R-:W-:-:S02]  /*26000*/  PRMT R14, RZ, 0x7610, R14 ;  /* 0x00007610ff0e7816 */ /* 0x000fc4000000000e */
[----:B------:R-:W2:Y:S04]  /*26010*/  LDL R21, [R1+0x1150] ;  /* 0x0011500001157983 */ /* 0x000ea80000100800 */
[----:B------:R4:W2:Y:S02]  /*26020*/  @P3 LDG.E.U8 R15, desc[UR46][R4.64] ;  /* 0x0000002e040f3981 */ /* 0x0008a4000c1e1100 */
[----:B----4-:R-:W-:Y:S02]  /*26030*/  @P2 IMAD.MOV.U32 R5, RZ, RZ, R26 ;  /* 0x000000ffff052224 */ /* 0x010fe400078e001a */
[----:B------:R-:W-:-:S05]  /*26040*/  @P2 IMAD.MOV.U32 R4, RZ, RZ, R25 ;  /* 0x000000ffff042224 */ /* 0x000fca00078e0019 */
[----:B------:R3:W4:Y:S01]  /*26050*/  @P2 LDG.E.U8 R14, desc[UR46][R4.64] ;  /* 0x0000002e040e2981 */ /* 0x000722000c1e1100 */
[----:B------:R-:W-:Y:S02]  /*26060*/  ISETP.GT.AND P4, PT, R2, 0x3e, PT ;  /* 0x0000003e0200780c */ /* 0x000fe40003f84270 */
[----:B------:R-:W-:Y:S02]  /*26070*/  PRMT R13, RZ, 0x7610, R13 ;  /* 0x00007610ff0d7816 */ /* 0x000fe4000000000d */
[----:B------:R-:W-:Y:S01]  /*26080*/  PRMT R12, RZ, 0x7610, R12 ;  /* 0x00007610ff0c7816 */ /* 0x000fe2000000000c */
[----:B---3--:R-:W-:Y:S02]  /*26090*/  @P2 IMAD.MOV.U32 R4, RZ, RZ, R0 ;  /* 0x000000ffff042224 */ /* 0x008fe400078e0000 */
[----:B------:R-:W-:-:S05]  /*260a0*/  @P2 IMAD.MOV.U32 R5, RZ, RZ, R24 ;  /* 0x000000ffff052224 */ /* 0x000fca00078e0018 */
[----:B------:R0:W3:Y:S02]  /*260b0*/  @P2 LDG.E.U8 R13, desc[UR46][R4.64] ;  /* 0x0000002e040d2981 */ /* 0x0000e4000c1e1100 */
[----:B0-----:R-:W-:Y:S02]  /*260c0*/  @P4 IMAD.MOV.U32 R5, RZ, RZ, R23 ;  /* 0x000000ffff054224 */ /* 0x001fe400078e0017 */
[----:B------:R-:W-:-:S05]  /*260d0*/  @P4 IMAD.MOV.U32 R4, RZ, RZ, R22 ;  /* 0x000000ffff044224 */ /* 0x000fca00078e0016 */
[----:B------:R0:W3:Y:S01]  /*260e0*/  @P4 LDG.E.U8 R12, desc[UR46][R4.64] ;  /* 0x0000002e040c4981 */ /* 0x0000e2000c1e1100 */
[----:B------:R-:W-:Y:S01]  /*260f0*/  PRMT R11, RZ, 0x7610, R11 ;  /* 0x00007610ff0b7816 */ /* 0x000fe2000000000b */
[----:B0-----:R-:W-:Y:S02]  /*26100*/  @P4 IMAD.MOV.U32 R4, RZ, RZ, R19 ;  /* 0x000000ffff044224 */ /* 0x001fe400078e0013 */
[----:B--2---:R-:W-:-:S05]  /*26110*/  @P4 IMAD.MOV.U32 R5, RZ, RZ, R21 ;  /* 0x000000ffff054224 */ /* 0x004fca00078e0015 */
[----:B------:R-:W2:Y:S04]  /*26120*/  @P4 LDG.E.U8 R11, desc[UR46][R4.64] ;  /* 0x0000002e040b4981 */ /* 0x000ea8000c1e1100 */
[----:B----4-:R0:W-:Y:S04]  /*26130*/  STL [R1+0x4278], R14 ;  /* 0x0042780e01007387 */ /* 0x0101e80000100800 */
[----:B------:R-:W4:Y:S04]  /*26140*/  LDL R0, [R1+0x124c] ;  /* 0x00124c0001007983 */ /* 0x000f280000100800 */
[----:B0-----:R-:W4:Y:S01]  /*26150*/  LDL R14, [R1+0x1248] ;  /* 0x00124800010e7983 */ /* 0x001f220000100800 */
[----:B------:R-:W-:-:S03]  /*26160*/  ISETP.GT.AND P0, PT, R2, 0x2f, PT ;  /* 0x0000002f0200780c */ /* 0x000fc60003f04270 */
[----:B---3--:R0:W-:Y:S04]  /*26170*/  STL [R1+0x427c], R13 ;  /* 0x00427c0d01007387 */ /* 0x0081e80000100800 */
[----:B------:R1:W-:Y:S04]  /*26180*/  STL [R1+0x4280], R12 ;  /* 0x0042800c01007387 */ /* 0x0003e80000100800 */
[----:B------:R-:W3:Y:S04]  /*26190*/  LDL R24, [R1+0x1240] ;  /* 0x0012400001187983 */ /* 0x000ee80000100800 */
[----:B------:R-:W3:Y:S04]  /*261a0*/  LDL R23, [R1+0x1244] ;  /* 0x0012440001177983 */ /* 0x000ee80000100800 */
[----:B------:R-:W3:Y:S04]  /*261b0*/  LDL R22, [R1+0x11c8] ;  /* 0x0011c80001167983 */ /* 0x000ee80000100800 */
[----:B------:R-:W3:Y:S04]  /*261c0*/  LDL R21, [R1+0x11cc] ;  /* 0x0011cc0001157983 */ /* 0x000ee80000100800 */
[----:B--2---:R2:W-:Y:S04]  /*261d0*/  STL [R1+0x4284], R11 ;  /* 0x0042840b01007387 */ /* 0x0045e80000100800 */
[----:B------:R-:W3:Y:S04]  /*261e0*/  LDL R19, [R1+0x11c0] ;  /* 0x0011c00001137983 */ /* 0x000ee80000100800 */
[----:B0-----:R-:W3:Y:S04]  /*261f0*/  LDL R13, [R1+0x1148] ;  /* 0x00114800010d7983 */ /* 0x001ee80000100800 */
[----:B-1----:R-:W3:Y:S04]  /*26200*/  LDL R12, [R1+0x114c] ;  /* 0x00114c00010c7983 */ /* 0x002ee80000100800 */
[----:B--2---:R-:W2:Y:S01]  /*26210*/  LDL R11, [R1+0x1140] ;  /* 0x00114000010b7983 */ /* 0x004ea20000100800 */
[----:B----4-:R-:W-:-:S03]  /*26220*/  @P0 IMAD.MOV.U32 R5, RZ, RZ, R14 ;  /* 0x000000ffff050224 */ /* 0x010fc600078e000e */
[----:B------:R-:W4:Y:S01]  /*26230*/  LDL R14, [R1+0x11c4] ;  /* 0x0011c400010e7983 */ /* 0x000f220000100800 */
[----:B------:R-:W-:-:S03]  /*26240*/  @P0 IMAD.MOV.U32 R4, RZ, RZ, R0 ;  /* 0x000000ffff040224 */ /* 0x000fc600078e0000 */
[----:B------:R-:W2:Y:S01]  /*26250*/  LDL R0, [R1+0x1144] ;  /* 0x0011440001007983 */ /* 0x000ea20000100800 */
[----:B------:R-:W-:Y:S02]  /*26260*/  ISETP.GT.AND P1, PT, R2, 0x37, PT ;  /* 0x000000370200780c */ /* 0x000fe40003f24270 */
[----:B------:R-:W-:Y:S02]  /*26270*/  PRMT R10, RZ, 0x7610, R10 ;  /* 0x00007610ff0a7816 */ /* 0x000fe4000000000a */
[----:B------:R-:W-:-:S04]  /*26280*/  PRMT R9, RZ, 0x7610, R9 ;  /* 0x00007610ff097816 */ /* 0x000fc80000000009 */
[----:B------:R3:W2:Y:S01]  /*26290*/  @P0 LDG.E.U8 R10, desc[UR46][R4.64] ;  /* 0x0000002e040a0981 */ /* 0x0006a2000c1e1100 */
[----:B------:R-:W-:Y:S02]  /*262a0*/  ISETP.GT.AND P2, PT, R2, 0x3f, PT ;  /* 0x0000003f0200780c */ /* 0x000fe40003f44270 */
[----:B------:R-:W-:Y:S02]  /*262b0*/  PRMT R8, RZ, 0x7610, R8 ;  /* 0x00007610ff087816 */ /* 0x000fe40000000008 */
[----:B------:R-:W-:Y:S02]  /*262c0*/  PRMT R7, RZ, 0x7610, R7 ;  /* 0x00007610ff077816 */ /* 0x000fe40000000007 */
[----:B------:R-:W-:Y:S01]  /*262d0*/  PRMT R6, RZ, 0x7610, R6 ;  /* 0x00007610ff067816 */ /* 0x000fe20000000006 */
[----:B---3--:R-:W-:Y:S02]  /*262e0*/  @P0 IMAD.MOV.U32 R5, RZ, RZ, R24 ;  /* 0x000000ffff050224 */ /* 0x008fe400078e0018 */
[----:B------:R-:W-:-:S05]  /*262f0*/  @P0 IMAD.MOV.U32 R4, RZ, RZ, R23 ;  /* 0x000000ffff040224 */ /* 0x000fca00078e0017 */
[----:B------:R0:W3:Y:S02]  /*26300*/  @P0 LDG.E.U8 R9, desc[UR46][R4.64] ;  /* 0x0000002e04090981 */ /* 0x0000e4000c1e1100 */
[----:B0-----:R-:W-:Y:S02]  /*26310*/  @P1 IMAD.MOV.U32 R4, RZ, RZ, R21 ;  /* 0x000000ffff041224 */ /* 0x001fe400078e0015 */
[----:B------:R-:W-:-:S05]  /*26320*/  @P1 IMAD.MOV.U32 R5, RZ, RZ, R22 ;  /* 0x000000ffff051224 */ /* 0x000fca00078e0016 */
[----:B------:R0:W3:Y:S02]  /*26330*/  @P1 LDG.E.U8 R8, desc[UR46][R4.64] ;  /* 0x0000002e04081981 */ /* 0x0000e4000c1e1100 */
[----:B0-----:R-:W-:Y:S01]  /*26340*/  @P1 IMAD.MOV.U32 R5, RZ, RZ, R19 ;  /* 0x000000ffff051224 */ /* 0x001fe200078e0013 */
[----:B------:R-:W-:Y:S01]  /*26350*/  PRMT R3, RZ, 0x7610, R3 ;  /* 0x00007610ff037816 */ /* 0x000fe20000000003 */
[----:B----4-:R-:W-:-:S05]  /*26360*/  @P1 IMAD.MOV.U32 R4, RZ, RZ, R14 ;  /* 0x000000ffff041224 */ /* 0x010fca00078e000e */
[----:B------:R0:W4:Y:S02]  /*26370*/  @P1 LDG.E.U8 R7, desc[UR46][R4.64] ;  /* 0x0000002e04071981 */ /* 0x000124000c1e1100 */
[----:B0-----:R-:W-:Y:S02]  /*26380*/  @P2 IMAD.MOV.U32 R4, RZ, RZ, R12 ;  /* 0x000000ffff042224 */ /* 0x001fe400078e000c */
[----:B------:R-:W-:-:S05]  /*26390*/  @P2 IMAD.MOV.U32 R5, RZ, RZ, R13 ;  /* 0x000000ffff052224 */ /* 0x000fca00078e000d */
[----:B------:R2:W4:Y:S02]  /*263a0*/  @P2 LDG.E.U8 R6, desc[UR46][R4.64] ;  /* 0x0000002e04062981 */ /* 0x000524000c1e1100 */
[----:B--2---:R-:W-:Y:S02]  /*263b0*/  @P2 IMAD.MOV.U32 R4, RZ, RZ, R0 ;  /* 0x000000ffff042224 */ /* 0x004fe400078e0000 */
[----:B------:R-:W-:-:S05]  /*263c0*/  @P2 IMAD.MOV.U32 R5, RZ, RZ, R11 ;  /* 0x000000ffff052224 */ /* 0x000fca00078e000b */
[----:B------:R-:W2:Y:S04]  /*263d0*/  @P2 LDG.E.U8 R3, desc[UR46][R4.64] ;  /* 0x0000002e04032981 */ /* 0x000ea8000c1e1100 */
[----:B------:R-:W-:Y:S04]  /*263e0*/  STL [R1+0x4248], R10 ;  /* 0x0042480a01007387 */ /* 0x000fe80000100800 */
[----:B---3--:R-:W-:Y:S04]  /*263f0*/  STL [R1+0x424c], R9 ;  /* 0x00424c0901007387 */ /* 0x008fe80000100800 */
[----:B------:R-:W-:Y:S01]  /*26400*/  STL [R1+0x4250], R8 ;  /* 0x0042500801007387 */ /* 0x000fe20000100800 */
[----:B------:R-:W0:Y:S01]  /*26410*/  S2R R24, SR_TID.X ;  /* 0x0000000000187919 */ /* 0x000e220000002100 */
[----:B------:R-:W-:Y:S06]  /*26420*/  BAR.SYNC.DEFER_BLOCKING 0x0 ;  /* 0x0000000000007b1d */ /* 0x000fec0000010000 */
[----:B----4-:R1:W-:Y:S04]  /*26430*/  STL [R1+0x4254], R7 ;  /* 0x0042540701007387 */ /* 0x0103e80000100800 */
[----:B------:R-:W-:Y:S04]  /*26440*/  STL [R1+0x4258], R6 ;  /* 0x0042580601007387 */ /* 0x000fe80000100800 */
[----:B------:R-:W3:Y:S04]  /*26450*/  LDL.LU R14, [R1+0x330] ;  /* 0x00033000010e7983 */ /* 0x000ee80000300800 */
        /* <DEDUP_REMOVED lines=9> */
[----:B-1----:R-:W4:Y:S04]  /*264f0*/  LDL.LU R7, [R1+0x2c] ;  /* 0x00002c0001077983 */ /* 0x002f280000300800 */
[----:B------:R-:W4:Y:S04]  /*26500*/  LDL.LU R8, [R1+0x28] ;  /* 0x0000280001087983 */ /* 0x000f280000300800 */
[----:B------:R-:W4:Y:S04]  /*26510*/  LDL.LU R9, [R1+0x24] ;  /* 0x0000240001097983 */ /* 0x000f280000300800 */
[----:B------:R-:W4:Y:S04]  /*26520*/  LDL.LU R10, [R1+0x20] ;  /* 0x00002000010a7983 */ /* 0x000f280000300800 */
[----:B--2---:R1:W-:Y:S04]  /*26530*/  STL [R1+0x425c], R3 ;  /* 0x00425c0301007387 */ /* 0x0043e80000100800 */
[----:B-1----:R-:W2:Y:S04]  /*26540*/  LDL.LU R3, [R1+0xcc] ;  /* 0x0000cc0001037983 */ /* 0x002ea80000300800 */
        /* <DEDUP_REMOVED lines=114> */
[----:B-1----:R-:W2:Y:S01]  /*26c70*/  LDL.LU R4, [R1+0x2b0] ;  /* 0x0002b00001047983 */ /* 0x002ea20000300800 */
[----:B0-----:R-:W-:-:S03]  /*26c80*/  LOP3.LUT R0, R24, 0x3f, RZ, 0xc0, !PT ;  /* 0x0000003f18007812 */ /* 0x001fc600078ec0ff */
[----:B------:R-:W-:Y:S04]  /*26c90*/  STL [R1+0x3eb0], R5 ;  /* 0x003eb00501007387 */ /* 0x000fe80000100800 */
[----:B------:R-:W-:Y:S04]  /*26ca0*/  STL [R1+0x4240], R5 ;  /* 0x0042400501007387 */ /* 0x000fe80000100800 */
[----:B------:R-:W-:Y:S04]  /*26cb0*/  STL [R1+0x4264], R5 ;  /* 0x0042640501007387 */ /* 0x000fe80000100800 */
[----:B------:R-:W2:Y:S04]  /*26cc0*/  LDL.LU R6, [R1+0x328] ;  /* 0x0003280001067983 */ /* 0x000ea80000300800 */
[----:B------:R-:W2:Y:S04]  /*26cd0*/  LDL.LU R11, [R1+0x324] ;  /* 0x00032400010b7983 */ /* 0x000ea80000300800 */
[----:B------:R-:W2:Y:S04]  /*26ce0*/  LDL.LU R12, [R1+0x2e8] ;  /* 0x0002e800010c7983 */ /* 0x000ea80000300800 */
[----:B---3--:R0:W-:Y:S04]  /*26cf0*/  STS.U8 [R0+UR4], R14 ;  /* 0x0000000e00007988 */ /* 0x0081e80008000004 */
[----:B------:R-:W3:Y:S04]  /*26d00*/  LDL.LU R13, [R1+0x2e4] ;  /* 0x0002e400010d7983 */ /* 0x000ee80000300800 */
[----:B----4-:R1:W-:Y:S04]  /*26d10*/  STS.U8 [R0+UR4+0x40], R19 ;  /* 0x0000401300007988 */ /* 0x0103e80008000004 */
[----:B0-----:R-:W4:Y:S04]  /*26d20*/  LDL.LU R14, [R1+0x2a8] ;  /* 0x0002a800010e7983 */ /* 0x001f280000300800 */
[----:B------:R0:W-:Y:S04]  /*26d30*/  STS.U8 [R0+UR4+0x440], R21 ;  /* 0x0004401500007988 */ /* 0x0001e80008000004 */
[----:B-1----:R-:W4:Y:S04]  /*26d40*/  LDL.LU R19, [R1+0x2a4] ;  /* 0x0002a40001137983 */ /* 0x002f280000300800 */
[----:B------:R1:W-:Y:S04]  /*26d50*/  STS.U8 [R0+UR4+0x400], R22 ;  /* 0x0004001600007988 */ /* 0x0003e80008000004 */
[----:B0-----:R-:W4:Y:S04]  /*26d60*/  LDL.LU R21, [R1+0x248] ;  /* 0x0002480001157983 */ /* 0x001f280000300800 */
[----:B-1----:R-:W4:Y:S04]  /*26d70*/  LDL.LU R22, [R1+0x244] ;  /* 0x0002440001167983 */ /* 0x002f280000300800 */
[----:B--2---:R-:W-:Y:S04]  /*26d80*/  STS.U8 [R0+UR4+0x800], R4 ;  /* 0x0008000400007988 */ /* 0x004fe80008000004 */
[----:B------:R0:W-:Y:S04]  /*26d90*/  STS.U8 [R0+UR4+0x840], R23 ;  /* 0x0008401700007988 */ /* 0x0001e80008000004 */
[----:B------:R1:W-:Y:S04]  /*26da0*/  STS.U8 [R0+UR4+0xc40], R25 ;  /* 0x000c401900007988 */ /* 0x0003e80008000004 */
[----:B------:R2:W-:Y:S04]  /*26db0*/  STS.U8 [R0+UR4+0xc00], R26 ;  /* 0x000c001a00007988 */ /* 0x0005e80008000004 */
[----:B0-----:R-:W4:Y:S04]  /*26dc0*/  LDL.LU R23, [R1+0x1b8] ;  /* 0x0001b80001177983 */ /* 0x001f280000300800 */
[----:B-1----:R-:W4:Y:S04]  /*26dd0*/  LDL.LU R25, [R1+0x1b4] ;  /* 0x0001b40001197983 */ /* 0x002f280000300800 */
[----:B------:R0:W-:Y:S04]  /*26de0*/  STS.U8 [R0+UR4+0x1000], R27 ;  /* 0x0010001b00007988 */ /* 0x0001e80008000004 */
[----:B--2---:R-:W2:Y:S04]  /*26df0*/  LDL.LU R26, [R1+0xc8] ;  /* 0x0000c800011a7983 */ /* 0x004ea80000300800 */
[----:B------:R1:W-:Y:S04]  /*26e00*/  STS.U8 [R0+UR4+0x1040], R28 ;  /* 0x0010401c00007988 */ /* 0x0003e80008000004 */
[----:B0-----:R-:W2:Y:S04]  /*26e10*/  LDL.LU R27, [R1+0xac] ;  /* 0x0000ac00011b7983 */ /* 0x001ea80000300800 */
[----:B-1----:R-:W2:Y:S04]  /*26e20*/  LDL.LU R28, [R1+0x1c] ;  /* 0x00001c00011c7983 */ /* 0x002ea80000300800 */
[----:B------:R0:W-:Y:S02]  /*26e30*/  STS.U8 [R0+UR4+0x1440], R29 ;  /* 0x0014401d00007988 */ /* 0x0001e40008000004 */
[----:B0-----:R-:W0:Y:S02]  /*26e40*/  S2R R29, SR_TID.X ;  /* 0x00000000001d7919 */ /* 0x001e240000002100 */
[----:B------:R-:W-:Y:S04]  /*26e50*/  STS.U8 [R0+UR4+0x1400], R3 ;  /* 0x0014000300007988 */ /* 0x000fe80008000004 */
[----:B------:R1:W-:Y:S04]  /*26e60*/  STS.U8 [R0+UR4+0x1800], R7 ;  /* 0x0018000700007988 */ /* 0x0003e80008000004 */
[----:B------:R3:W-:Y:S04]  /*26e70*/  STS.U8 [R0+UR4+0x1840], R8 ;  /* 0x0018400800007988 */ /* 0x0007e80008000004 */
[----:B------:R0:W-:Y:S04]  /*26e80*/  STS.U8 [R0+UR4+0x1c40], R9 ;  /* 0x001c400900007988 */ /* 0x0001e80008000004 */
[----:B------:R0:W-:Y:S04]  /*26e90*/  STS.U8 [R0+UR4+0x1c00], R10 ;  /* 0x001c000a00007988 */ /* 0x0001e80008000004 */
[----:B-1----:R-:W2:Y:S04]  /*26ea0*/  LDL.LU R7, [R1+0x18] ;  /* 0x0000180001077983 */ /* 0x002ea80000300800 */
[----:B---3--:R-:W3:Y:S01]  /*26eb0*/  LDL.LU R8, [R1+0x14] ;  /* 0x0000140001087983 */ /* 0x008ee20000300800 */
[----:B0-----:R-:W-:-:S03]  /*26ec0*/  LOP3.LUT R29, R29, 0x3f, RZ, 0xc0, !PT ;  /* 0x0000003f1d1d7812 */ /* 0x001fc600078ec0ff */
[----:B------:R-:W3:Y:S01]  /*26ed0*/  LDL.LU R9, [R1+0x10] ;  /* 0x0000100001097983 */ /* 0x000ee20000300800 */
[----:B------:R-:W-:-:S03]  /*26ee0*/  LOP3.LUT R3, R29, 0x8, RZ, 0x3c, !PT ;  /* 0x000000081d037812 */ /* 0x000fc600078e3cff */
[----:B------:R-:W3:Y:S04]  /*26ef0*/  LDL.LU R10, [R1+0x320] ;  /* 0x00032000010a7983 */ /* 0x000ee80000300800 */
[----:B------:R-:W-:Y:S04]  /*26f00*/  STS.U8 [R3+UR4+0x80], R6 ;  /* 0x0000800603007988 */ /* 0x000fe80008000004 */
[----:B------:R-:W-:Y:S04]  /*26f10*/  STS.U8 [R3+UR4+0xc0], R11 ;  /* 0x0000c00b03007988 */ /* 0x000fe80008000004 */
[----:B------:R-:W-:Y:S04]  /*26f20*/  STS.U8 [R3+UR4+0x4c0], R12 ;  /* 0x0004c00c03007988 */ /* 0x000fe80008000004 */
[----:B------:R-:W-:Y:S04]  /*26f30*/  STS.U8 [R3+UR4+0x480], R13 ;  /* 0x0004800d03007988 */ /* 0x000fe80008000004 */
[----:B----4-:R-:W-:Y:S04]  /*26f40*/  STS.U8 [R3+UR4+0x880], R14 ;  /* 0x0008800e03007988 */ /* 0x010fe80008000004 */
[----:B------:R-:W-:Y:S04]  /*26f50*/  STS.U8 [R3+UR4+0x8c0], R19 ;  /* 0x0008c01303007988 */ /* 0x000fe80008000004 */
[----:B------:R0:W-:Y:S04]  /*26f60*/  STS.U8 [R3+UR4+0xcc0], R21 ;  /* 0x000cc01503007988 */ /* 0x0001e80008000004 */
[----:B------:R1:W-:Y:S04]  /*26f70*/  STS.U8 [R3+UR4+0xc80], R22 ;  /* 0x000c801603007988 */ /* 0x0003e80008000004 */
[----:B0-----:R-:W4:Y:S04]  /*26f80*/  LDL.LU R21, [R1+0x31c] ;  /* 0x00031c0001157983 */ /* 0x001f280000300800 */
[----:B-1----:R-:W4:Y:S04]  /*26f90*/  LDL.LU R22, [R1+0x2e0] ;  /* 0x0002e00001167983 */ /* 0x002f280000300800 */
[----:B------:R-:W4:Y:S01]  /*26fa0*/  LDL.LU R11, [R1+0x2dc] ;  /* 0x0002dc00010b7983 */ /* 0x000f220000300800 */
[----:B------:R-:W-:-:S03]  /*26fb0*/  ISETP.GE.AND P0, PT, R0, R2, PT ;  /* 0x000000020000720c */ /* 0x000fc60003f06270 */
[----:B------:R-:W4:Y:S04]  /*26fc0*/  LDL.LU R12, [R1+0x2a0] ;  /* 0x0002a000010c7983 */ /* 0x000f280000300800 */
[----:B------:R-:W4:Y:S04]  /*26fd0*/  LDL.LU R13, [R1+0x29c] ;  /* 0x00029c00010d7983 */ /* 0x000f280000300800 */
[----:B------:R-:W4:Y:S04]  /*26fe0*/  LDL.LU R14, [R1+0x240] ;  /* 0x00024000010e7983 */ /* 0x000f280000300800 */
[----:B------:R-:W4:Y:S04]  /*26ff0*/  LDL.LU R19, [R1+0x23c] ;  /* 0x00023c0001137983 */ /* 0x000f280000300800 */
[----:B------:R-:W4:Y:S04]  /*27000*/  LDL.LU R2, [R1+0x1b0] ;  /* 0x0001b00001027983 */ /* 0x000f280000300800 */
[----:B------:R0:W-:Y:S04]  /*27010*/  STS.U8 [R3+UR4+0x1080], R23 ;  /* 0x0010801703007988 */ /* 0x0001e80008000004 */
[----:B------:R1:W-:Y:S04]  /*27020*/  STS.U8 [R3+UR4+0x10c0], R25 ;  /* 0x0010c01903007988 */ /* 0x0003e80008000004 */
[----:B0-----:R-:W4:Y:S04]  /*27030*/  LDL.LU R23, [R1+0x11c] ;  /* 0x00011c0001177983 */ /* 0x001f280000300800 */
[----:B--2---:R0:W-:Y:S04]  /*27040*/  STS.U8 [R3+UR4+0x14c0], R26 ;  /* 0x0014c01a03007988 */ /* 0x0041e80008000004 */
[----:B-1----:R-:W2:Y:S04]  /*27050*/  LDL.LU R25, [R1+0xa8] ;  /* 0x0000a80001197983 */ /* 0x002ea80000300800 */
[----:B------:R1:W-:Y:S04]  /*27060*/  STS.U8 [R3+UR4+0x1480], R27 ;  /* 0x0014801b03007988 */ /* 0x0003e80008000004 */
[----:B------:R1:W-:Y:S04]  /*27070*/  STS.U8 [R3+UR4+0x1880], R28 ;  /* 0x0018801c03007988 */ /* 0x0003e80008000004 */
[----:B0-----:R-:W2:Y:S04]  /*27080*/  LDL.LU R26, [R1+0xa4] ;  /* 0x0000a400011a7983 */ /* 0x001ea80000300800 */
[----:B-1----:R-:W2:Y:S01]  /*27090*/  LDL.LU R27, [R1+0x8] ;  /* 0x00000800011b7983 */ /* 0x002ea20000300800 */
[----:B------:R-:W-:-:S03]  /*270a0*/  LOP3.LUT R28, R29, 0x10, RZ, 0x3c, !PT ;  /* 0x000000101d1c7812 */ /* 0x000fc600078e3cff */
[----:B------:R-:W2:Y:S04]  /*270b0*/  LDL.LU R29, [R1+0x4] ;  /* 0x00000400011d7983 */ /* 0x000ea80000300800 */
[----:B------:R-:W2:Y:S04]  /*270c0*/  LDL.LU R5, [R1+0x318] ;  /* 0x0003180001057983 */ /* 0x000ea80000300800 */
[----:B------:R-:W2:Y:S04]  /*270d0*/  LDL.LU R4, [R1+0x314] ;  /* 0x0003140001047983 */ /* 0x000ea80000300800 */
[----:B------:R-:W-:Y:S04]  /*270e0*/  STS.U8 [R3+UR4+0x18c0], R7 ;  /* 0x0018c00703007988 */ /* 0x000fe80008000004 */
[----:B---3--:R-:W-:Y:S04]  /*270f0*/  STS.U8 [R3+UR4+0x1cc0], R8 ;  /* 0x001cc00803007988 */ /* 0x008fe80008000004 */
[----:B------:R0:W-:Y:S04]  /*27100*/  STS.U8 [R3+UR4+0x1c80], R9 ;  /* 0x001c800903007988 */ /* 0x0001e80008000004 */
[----:B------:R1:W-:Y:S04]  /*27110*/  STS.U8 [R28+UR4+0x100], R10 ;  /* 0x0001000a1c007988 */ /* 0x0003e80008000004 */
[----:B0-----:R-:W3:Y:S04]  /*27120*/  LDL.LU R3, [R1+0x2d8] ;  /* 0x0002d80001037983 */ /* 0x001ee80000300800 */
[----:B------:R-:W3:Y:S04]  /*27130*/  LDL.LU R6, [R1+0x2d4] ;  /* 0x0002d40001067983 */ /* 0x000ee80000300800 */
[----:B------:R-:W3:Y:S04]  /*27140*/  LDL.LU R7, [R1+0x298] ;  /* 0x0002980001077983 */ /* 0x000ee80000300800 */
[----:B------:R-:W3:Y:S04]  /*27150*/  LDL.LU R8, [R1+0x294] ;  /* 0x0002940001087983 */ /* 0x000ee80000300800 */
[----:B------:R-:W3:Y:S04]  /*27160*/  LDL.LU R9, [R1+0x238] ;  /* 0x0002380001097983 */ /* 0x000ee80000300800 */
[----:B-1----:R-:W3:Y:S04]  /*27170*/  LDL.LU R10, [R1+0x234] ;  /* 0x00023400010a7983 */ /* 0x002ee80000300800 */
[----:B----4-:R0:W-:Y:S04]  /*27180*/  STS.U8 [R28+UR4+0x140], R21 ;  /* 0x000140151c007988 */ /* 0x0101e80008000004 */
[----:B------:R1:W-:Y:S04]  /*27190*/  STS.U8 [R28+UR4+0x540], R22 ;  /* 0x000540161c007988 */ /* 0x0003e80008000004 */
[----:B------:R4:W-:Y:S04]  /*271a0*/  STS.U8 [R28+UR4+0x500], R11 ;  /* 0x0005000b1c007988 */ /* 0x0009e80008000004 */
[----:B0-----:R-:W3:Y:S04]  /*271b0*/  LDL.LU R21, [R1+0x42b8] ;  /* 0x0042b80001157983 */ /* 0x001ee80000300800 */
[----:B-1----:R-:W3:Y:S04]  /*271c0*/  LDL.LU R22, [R1+0x42b4] ;  /* 0x0042b40001167983 */ /* 0x002ee80000300800 */
[----:B------:R0:W-:Y:S04]  /*271d0*/  STS.U8 [R28+UR4+0x900], R12 ;  /* 0x0009000c1c007988 */ /* 0x0001e80008000004 */
[----:B------:R1:W-:Y:S04]  /*271e0*/  STS.U8 [R28+UR4+0x940], R13 ;  /* 0x0009400d1c007988 */ /* 0x0003e80008000004 */
[----:B----4-:R-:W4:Y:S04]  /*271f0*/  LDL.LU R11, [R1+0x118] ;  /* 0x00011800010b7983 */ /* 0x010f280000300800 */
[----:B------:R1:W-:Y:S04]  /*27200*/  STS.U8 [R28+UR4+0xd40], R14 ;  /* 0x000d400e1c007988 */ /* 0x0003e80008000004 */
[----:B0-----:R-:W4:Y:S04]  /*27210*/  LDL.LU R12, [R1+0x114] ;  /* 0x00011400010c7983 */ /* 0x001f280000300800 */
[----:B------:R0:W-:Y:S04]  /*27220*/  STS.U8 [R28+UR4+0xd00], R19 ;  /* 0x000d00131c007988 */ /* 0x0001e80008000004 */
[----:B-1----:R-:W4:Y:S04]  /*27230*/  LDL.LU R13, [R1+0xa0] ;  /* 0x0000a000010d7983 */ /* 0x002f280000300800 */
[----:B------:R-:W4:Y:S04]  /*27240*/  LDL.LU R14, [R1+0x3c] ;  /* 0x00003c00010e7983 */ /* 0x000f280000300800 */
[----:B------:R-:W-:Y:S04]  /*27250*/  STS.U8 [R28+UR4+0x1100], R2 ;  /* 0x001100021c007988 */ /* 0x000fe80008000004 */
[----:B0-----:R-:W4:Y:S04]  /*27260*/  LDL.LU R19, [R1] ;  /* 0x0000000001137983 */ /* 0x001f280000300800 */
[----:B------:R0:W-:Y:S04]  /*27270*/  STS.U8 [R28+UR4+0x1140], R23 ;  /* 0x001140171c007988 */ /* 0x0001e80008000004 */
[----:B--2---:R1:W-:Y:S04]  /*27280*/  STS.U8 [R28+UR4+0x1540], R25 ;  /* 0x001540191c007988 */ /* 0x0043e80008000004 */
[----:B0-----:R-:W2:Y:S04]  /*27290*/  LDL.LU R23, [R1+0x42b0] ;  /* 0x0042b00001177983 */ /* 0x001ea80000300800 */
[----:B-1----:R-:W2:Y:S04]  /*272a0*/  LDL.LU R25, [R1+0x42ac] ;  /* 0x0042ac0001197983 */ /* 0x002ea80000300800 */
[----:B------:R0:W-:Y:S04]  /*272b0*/  STS.U8 [R28+UR4+0x1500], R26 ;  /* 0x0015001a1c007988 */ /* 0x0001e80008000004 */
[----:B------:R1:W-:Y:S04]  /*272c0*/  STS.U8 [R28+UR4+0x1900], R27 ;  /* 0x0019001b1c007988 */ /* 0x0003e80008000004 */
[----:B------:R1:W-:Y:S04]  /*272d0*/  STS.U8 [R28+UR4+0x1940], R29 ;  /* 0x0019401d1c007988 */ /* 0x0003e80008000004 */
[----:B0-----:R-:W2:Y:S04]  /*272e0*/  LDL.LU R26, [R1+0x42a8] ;  /* 0x0042a800011a7983 */ /* 0x001ea80000300800 */
[----:B-1----:R-:W2:Y:S04]  /*272f0*/  LDL.LU R27, [R1+0x42a4] ;  /* 0x0042a400011b7983 */ /* 0x002ea80000300800 */
[----:B------:R-:W3:Y:S01]  /*27300*/  LDL.LU R29, [R1+0x42a0] ;  /* 0x0042a000011d7983 */ /* 0x000ee20000300800 */
[----:B------:R-:W0:Y:S03]  /*27310*/  S2R R2, SR_TID.X ;  /* 0x0000000000027919 */ /* 0x000e260000002100 */
[----:B---3--:R1:W-:Y:S04]  /*27320*/  STS.U8 [R28+UR4+0x1d40], R29 ;  /* 0x001d401d1c007988 */ /* 0x0083e80008000004 */
[----:B-1----:R-:W3:Y:S04]  /*27330*/  LDL.LU R28, [R1+0x429c] ;  /* 0x00429c00011c7983 */ /* 0x002ee80000300800 */
[----:B------:R1:W-:Y:S02]  /*27340*/  STL [R1+0x4268], R29 ;  /* 0x0042681d01007387 */ /* 0x0003e40000100800 */
[----:B-1----:R-:W1:Y:S01]  /*27350*/  S2R R29, SR_TID.X ;  /* 0x00000000001d7919 */ /* 0x002e620000002100 */
[----:B0-----:R-:W-:-:S04]  /*27360*/  LOP3.LUT R2, R2, 0x3f, RZ, 0xc0, !PT ;  /* 0x0000003f02027812 */ /* 0x001fc800078ec0ff */
[----:B------:R-:W-:Y:S02]  /*27370*/  LOP3.LUT R2, R2, 0x18, RZ, 0x3c, !PT ;  /* 0x0000001802027812 */ /* 0x000fe400078e3cff */
[----:B-1----:R-:W-:-:S04]  /*27380*/  LOP3.LUT R29, R29, 0x3f, RZ, 0xc0, !PT ;  /* 0x0000003f1d1d7812 */ /* 0x002fc800078ec0ff */
[----:B------:R-:W-:-:S05]  /*27390*/  LOP3.LUT R29, R29, 0x10, RZ, 0x3c, !PT ;  /* 0x000000101d1d7812 */ /* 0x000fca00078e3cff */
[----:B---3--:R-:W-:Y:S04]  /*273a0*/  STS.U8 [R29+UR4+0x1d00], R28 ;  /* 0x001d001c1d007988 */ /* 0x008fe80008000004 */
[----:B------:R-:W-:Y:S04]  /*273b0*/  STS.U8 [R2+UR4+0x180], R5 ;  /* 0x0001800502007988 */ /* 0x000fe80008000004 */
[----:B------:R-:W-:Y:S04]  /*273c0*/  STS.U8 [R2+UR4+0x1c0], R4 ;  /* 0x0001c00402007988 */ /* 0x000fe80008000004 */
[----:B------:R-:W-:Y:S04]  /*273d0*/  STS.U8 [R2+UR4+0x5c0], R3 ;  /* 0x0005c00302007988 */ /* 0x000fe80008000004 */
[----:B------:R0:W-:Y:S04]  /*273e0*/  STL [R1+0x426c], R28 ;  /* 0x00426c1c01007387 */ /* 0x0001e80000100800 */
[----:B------:R1:W-:Y:S04]  /*273f0*/  STS.U8 [R2+UR4+0x580], R6 ;  /* 0x0005800602007988 */ /* 0x0003e80008000004 */
[----:B------:R3:W-:Y:S04]  /*27400*/  STS.U8 [R2+UR4+0x980], R7 ;  /* 0x0009800702007988 */ /* 0x0007e80008000004 */
[----:B0-----:R-:W2:Y:S04]  /*27410*/  LDL.LU R28, [R1+0x2cc] ;  /* 0x0002cc00011c7983 */ /* 0x001ea80000300800 */
[----:B------:R0:W-:Y:S04]  /*27420*/  STS.U8 [R2+UR4+0x9c0], R8 ;  /* 0x0009c00802007988 */ /* 0x0001e80008000004 */
[----:B------:R-:W2:Y:S04]  /*27430*/  LDL.LU R3, [R1+0x290] ;  /* 0x0002900001037983 */ /* 0x000ea80000300800 */
[----:B------:R4:W-:Y:S04]  /*27440*/  STS.U8 [R2+UR4+0xdc0], R9 ;  /* 0x000dc00902007988 */ /* 0x0009e80008000004 */
[----:B-1----:R-:W2:Y:S04]  /*27450*/  LDL.LU R6, [R1+0x28c] ;  /* 0x00028c0001067983 */ /* 0x002ea80000300800 */
[----:B------:R1:W-:Y:S04]  /*27460*/  STS.U8 [R2+UR4+0xd80], R10 ;  /* 0x000d800a02007988 */ /* 0x0003e80008000004 */
[----:B---3--:R-:W3:Y:S04]  /*27470*/  LDL.LU R7, [R1+0x230] ;  /* 0x0002300001077983 */ /* 0x008ee80000300800 */
[----:B0-----:R-:W3:Y:S04]  /*27480*/  LDL.LU R8, [R1+0x20c] ;  /* 0x00020c0001087983 */ /* 0x001ee80000300800 */
[----:B----4-:R-:W-:Y:S04]  /*27490*/  STS.U8 [R2+UR4+0x1180], R11 ;  /* 0x0011800b02007988 */ /* 0x010fe80008000004 */
[----:B------:R-:W4:Y:S04]  /*274a0*/  LDL.LU R9, [R1+0x110] ;  /* 0x0001100001097983 */ /* 0x000f280000300800 */
[----:B------:R-:W-:Y:S04]  /*274b0*/  STS.U8 [R2+UR4+0x11c0], R12 ;  /* 0x0011c00c02007988 */ /* 0x000fe80008000004 */
[----:B-1----:R-:W4:Y:S04]  /*274c0*/  LDL.LU R10, [R1+0xfc] ;  /* 0x0000fc00010a7983 */ /* 0x002f280000300800 */
[----:B------:R-:W-:Y:S04]  /*274d0*/  STS.U8 [R2+UR4+0x15c0], R13 ;  /* 0x0015c00d02007988 */ /* 0x000fe80008000004 */
[----:B------:R-:W-:Y:S04]  /*274e0*/  STS.U8 [R2+UR4+0x1580], R14 ;  /* 0x0015800e02007988 */ /* 0x000fe80008000004 */
[----:B------:R-:W4:Y:S04]  /*274f0*/  LDL.LU R29, [R1+0x38] ;  /* 0x00003800011d7983 */ /* 0x000f280000300800 */
[----:B------:R-:W-:Y:S04]  /*27500*/  STS.U8 [R2+UR4+0x1980], R19 ;  /* 0x0019801302007988 */ /* 0x000fe80008000004 */
[----:B------:R-:W4:Y:S04]  /*27510*/  LDL.LU R5, [R1+0x34] ;  /* 0x0000340001057983 */ /* 0x000f280000300800 */
[----:B--2---:R-:W-:Y:S04]  /*27520*/  STS.U8 [R2+UR4+0x19c0], R27 ;  /* 0x0019c01b02007988 */ /* 0x004fe80008000004 */
[----:B------:R0:W-:Y:S04]  /*27530*/  STL [R1+0x4288], R27 ;  /* 0x0042881b01007387 */ /* 0x0001e80000100800 */
[----:B------:R-:W-:Y:S04]  /*27540*/  STS.U8 [R2+UR4+0x1dc0], R26 ;  /* 0x001dc01a02007988 */ /* 0x000fe80008000004 */
[----:B0-----:R-:W2:Y:S04]  /*27550*/  LDL.LU R27, [R1+0x2d0] ;  /* 0x0002d000011b7983 */ /* 0x001ea80000300800 */
[----:B------:R0:W-:Y:S01]  /*27560*/  STL [R1+0x428c], R26 ;  /* 0x00428c1a01007387 */ /* 0x0001e20000100800 */
[----:B------:R-:W-:-:S03]  /*27570*/  LOP3.LUT R4, R24, 0x3f, RZ, 0xc0, !PT ;  /* 0x0000003f18047812 */ /* 0x000fc600078ec0ff */
[----:B0-----:R-:W3:Y:S04]  /*27580*/  LDL.LU R26, [R1+0x30c] ;  /* 0x00030c00011a7983 */ /* 0x001ee80000300800 */
[----:B------:R-:W4:Y:S04]  /*27590*/  LDL.LU R11, [R1+0x308] ;  /* 0x00030800010b7983 */ /* 0x000f280000300800 */
[----:B------:R-:W4:Y:S04]  /*275a0*/  LDL.LU R12, [R1+0x304] ;  /* 0x00030400010c7983 */ /* 0x000f280000300800 */
[----:B------:R-:W4:Y:S04]  /*275b0*/  LDL.LU R13, [R1+0x2c8] ;  /* 0x0002c800010d7983 */ /* 0x000f280000300800 */
[----:B------:R-:W4:Y:S04]  /*275c0*/  LDL.LU R14, [R1+0x2c4] ;  /* 0x0002c400010e7983 */ /* 0x000f280000300800 */
[----:B------:R-:W4:Y:S04]  /*275d0*/  LDL.LU R19, [R1+0x288] ;  /* 0x0002880001137983 */ /* 0x000f280000300800 */
[----:B------:R-:W4:Y:S04]  /*275e0*/  LDL.LU R24, [R1+0x284] ;  /* 0x0002840001187983 */ /* 0x000f280000300800 */
[----:B------:R-:W-:Y:S04]  /*275f0*/  STS.U8 [R2+UR4+0x1d80], R25 ;  /* 0x001d801902007988 */ /* 0x000fe80008000004 */
[----:B------:R0:W-:Y:S04]  /*27600*/  STL [R1+0x4290], R25 ;  /* 0x0042901901007387 */ /* 0x0001e80000100800 */
[----:B0-----:R-:W2:Y:S01]  /*27610*/  LDL.LU R25, [R1+0x310] ;  /* 0x0003100001197983 */ /* 0x001ea20000300800 */
[----:B------:R-:W-:-:S05]  /*27620*/  LOP3.LUT R2, R4, 0x20, RZ, 0x3c, !PT ;  /* 0x0000002004027812 */ /* 0x000fca00078e3cff */
[----:B--2---:R-:W-:Y:S04]  /*27630*/  STS.U8 [R2+UR4+0x200], R25 ;  /* 0x0002001902007988 */ /* 0x004fe80008000004 */
[----:B---3--:R-:W-:Y:S04]  /*27640*/  STS.U8 [R2+UR4+0x240], R26 ;  /* 0x0002401a02007988 */ /* 0x008fe80008000004 */
[----:B------:R-:W-:Y:S04]  /*27650*/  STS.U8 [R2+UR4+0x640], R27 ;  /* 0x0006401b02007988 */ /* 0x000fe80008000004 */
[----:B------:R-:W-:Y:S04]  /*27660*/  STS.U8 [R2+UR4+0x600], R28 ;  /* 0x0006001c02007988 */ /* 0x000fe80008000004 */
[----:B------:R0:W-:Y:S04]  /*27670*/  STS.U8 [R2+UR4+0xa00], R3 ;  /* 0x000a000302007988 */ /* 0x0001e80008000004 */
[----:B------:R1:W-:Y:S04]  /*27680*/  STS.U8 [R2+UR4+0xa40], R6 ;  /* 0x000a400602007988 */ /* 0x0003e80008000004 */
[----:B------:R2:W-:Y:S04]  /*27690*/  STS.U8 [R2+UR4+0xe40], R7 ;  /* 0x000e400702007988 */ /* 0x0005e80008000004 */
[----:B0-----:R-:W3:Y:S04]  /*276a0*/  LDL.LU R3, [R1+0x208] ;  /* 0x0002080001037983 */ /* 0x001ee80000300800 */
[----:B------:R0:W-:Y:S04]  /*276b0*/  STS.U8 [R2+UR4+0xe00], R8 ;  /* 0x000e000802007988 */ /* 0x0001e80008000004 */
[----:B-1----:R-:W3:Y:S04]  /*276c0*/  LDL.LU R6, [R1+0x204] ;  /* 0x0002040001067983 */ /* 0x002ee80000300800 */
[----:B----4-:R1:W-:Y:S04]  /*276d0*/  STS.U8 [R2+UR4+0x1200], R9 ;  /* 0x0012000902007988 */ /* 0x0103e80008000004 */
[----:B--2---:R-:W2:Y:S04]  /*276e0*/  LDL.LU R7, [R1+0xf8] ;  /* 0x0000f80001077983 */ /* 0x004ea80000300800 */
[----:B------:R4:W-:Y:S04]  /*276f0*/  STS.U8 [R2+UR4+0x1240], R10 ;  /* 0x0012400a02007988 */ /* 0x0009e80008000004 */
[----:B0-----:R-:W2:Y:S04]  /*27700*/  LDL.LU R8, [R1+0xf4] ;  /* 0x0000f40001087983 */ /* 0x001ea80000300800 */
[----:B-1----:R-:W2:Y:S04]  /*27710*/  LDL.LU R9, [R1+0x30] ;  /* 0x0000300001097983 */ /* 0x002ea80000300800 */
[----:B------:R-:W-:Y:S04]  /*27720*/  STS.U8 [R2+UR4+0x1640], R29 ;  /* 0x0016401d02007988 */ /* 0x000fe80008000004 */
[----:B----4-:R-:W4:Y:S04]  /*27730*/  LDL.LU R10, [R1+0xc] ;  /* 0x00000c00010a7983 */ /* 0x010f280000300800 */
[----:B------:R-:W-:Y:S04]  /*27740*/  STS.U8 [R2+UR4+0x1600], R5 ;  /* 0x0016000502007988 */ /* 0x000fe80008000004 */
[----:B------:R-:W-:Y:S04]  /*27750*/  STS.U8 [R2+UR4+0x1a00], R23 ;  /* 0x001a001702007988 */ /* 0x000fe80008000004 */
[----:B------:R0:W-:Y:S04]  /*27760*/  STL [R1+0x4294], R23 ;  /* 0x0042941701007387 */ /* 0x0001e80000100800 */
[----:B------:R-:W-:Y:S04]  /*27770*/  STS.U8 [R2+UR4+0x1a40], R22 ;  /* 0x001a401602007988 */ /* 0x000fe80008000004 */
[----:B------:R1:W-:Y:S04]  /*27780*/  STL [R1+0x4298], R22 ;  /* 0x0042981601007387 */ /* 0x0003e80000100800 */
[----:B0-----:R-:W4:Y:S04]  /*27790*/  LDL.LU R23, [R1+0x300] ;  /* 0x0003000001177983 */ /* 0x001f280000300800 */
[----:B------:R-:W-:Y:S01]  /*277a0*/  STS.U8 [R2+UR4+0x1e40], R21 ;  /* 0x001e401502007988 */ /* 0x000fe20008000004 */
[----:B-1----:R-:W-:-:S03]  /*277b0*/  LOP3.LUT R22, R4, 0x28, RZ, 0x3c, !PT ;  /* 0x0000002804167812 */ /* 0x002fc600078e3cff */
[----:B------:R-:W4:Y:S04]  /*277c0*/  LDL.LU R25, [R1+0x2fc] ;  /* 0x0002fc0001197983 */ /* 0x000f280000300800 */
[----:B------:R-:W-:Y:S04]  /*277d0*/  STS.U8 [R2+UR4+0x1e00], R20 ;  /* 0x001e001402007988 */ /* 0x000fe80008000004 */
[----:B------:R-:W4:Y:S04]  /*277e0*/  LDL.LU R26, [R1+0x2c0] ;  /* 0x0002c000011a7983 */ /* 0x000f280000300800 */
[----:B------:R0:W-:Y:S04]  /*277f0*/  STS.U8 [R22+UR4+0x280], R11 ;  /* 0x0002800b16007988 */ /* 0x0001e80008000004 */
[----:B------:R-:W4:Y:S04]  /*27800*/  LDL.LU R27, [R1+0x2bc] ;  /* 0x0002bc00011b7983 */ /* 0x000f280000300800 */
[----:B------:R1:W-:Y:S04]  /*27810*/  STS.U8 [R22+UR4+0x2c0], R12 ;  /* 0x0002c00c16007988 */ /* 0x0003e80008000004 */
[----:B0-----:R-:W4:Y:S04]  /*27820*/  LDL.LU R11, [R1+0x280] ;  /* 0x00028000010b7983 */ /* 0x001f280000300800 */
[----:B------:R0:W-:Y:S04]  /*27830*/  STS.U8 [R22+UR4+0x6c0], R13 ;  /* 0x0006c00d16007988 */ /* 0x0001e80008000004 */
[----:B-1----:R-:W4:Y:S04]  /*27840*/  LDL.LU R12, [R1+0x27c] ;  /* 0x00027c00010c7983 */ /* 0x002f280000300800 */
[----:B------:R1:W-:Y:S04]  /*27850*/  STS.U8 [R22+UR4+0x680], R14 ;  /* 0x0006800e16007988 */ /* 0x0003e80008000004 */
[----:B0-----:R-:W4:Y:S04]  /*27860*/  LDL.LU R13, [R1+0x200] ;  /* 0x00020000010d7983 */ /* 0x001f280000300800 */
[----:B------:R0:W-:Y:S04]  /*27870*/  STS.U8 [R22+UR4+0xa80], R19 ;  /* 0x000a801316007988 */ /* 0x0001e80008000004 */
[----:B-1----:R-:W4:Y:S04]  /*27880*/  LDL.LU R14, [R1+0x1dc] ;  /* 0x0001dc00010e7983 */ /* 0x002f280000300800 */
[----:B------:R1:W-:Y:S04]  /*27890*/  STS.U8 [R22+UR4+0xac0], R24 ;  /* 0x000ac01816007988 */ /* 0x0003e80008000004 */
[----:B0-----:R-:W4:Y:S04]  /*278a0*/  LDL.LU R19, [R1+0xf0] ;  /* 0x0000f00001137983 */ /* 0x001f280000300800 */
[----:B-1----:R-:W4:Y:S04]  /*278b0*/  LDL.LU R24, [R1+0xdc] ;  /* 0x0000dc0001187983 */ /* 0x002f280000300800 */
[----:B------:R-:W4:Y:S04]  /*278c0*/  LDL.LU R29, [R1+0x2f8] ;  /* 0x0002f800011d7983 */ /* 0x000f280000300800 */
[----:B------:R-:W4:Y:S01]  /*278d0*/  LDL.LU R5, [R1+0x2f4] ;  /* 0x0002f40001057983 */ /* 0x000f220000300800 */
[----:B------:R-:W-:-:S03]  /*278e0*/  LOP3.LUT R28, R0, 0x30, RZ, 0x3c, !PT ;  /* 0x00000030001c7812 */ /* 0x000fc600078e3cff */
[----:B------:R-:W4:Y:S04]  /*278f0*/  LDL.LU R2, [R1+0x2b8] ;  /* 0x0002b80001027983 */ /* 0x000f280000300800 */
[----:B------:R-:W4:Y:S04]  /*27900*/  LDL.LU R4, [R1+0x2b4] ;  /* 0x0002b40001047983 */ /* 0x000f280000300800 */
[----:B---3--:R0:W-:Y:S04]  /*27910*/  STS.U8 [R22+UR4+0xec0], R3 ;  /* 0x000ec00316007988 */ /* 0x0081e80008000004 */
[----:B------:R1:W-:Y:S04]  /*27920*/  STS.U8 [R22+UR4+0xe80], R6 ;  /* 0x000e800616007988 */ /* 0x0003e80008000004 */
[----:B0-----:R-:W3:Y:S04]  /*27930*/  LDL.LU R3, [R1+0x278] ;  /* 0x0002780001037983 */ /* 0x001ee80000300800 */
[----:B--2---:R0:W-:Y:S04]  /*27940*/  STS.U8 [R22+UR4+0x1280], R7 ;  /* 0x0012800716007988 */ /* 0x0041e80008000004 */
[----:B-1----:R-:W2:Y:S04]  /*27950*/  LDL.LU R6, [R1+0x274] ;  /* 0x0002740001067983 */ /* 0x002ea80000300800 */
[----:B------:R1:W-:Y:S04]  /*27960*/  STS.U8 [R22+UR4+0x12c0], R8 ;  /* 0x0012c00816007988 */ /* 0x0003e80008000004 */
[----:B------:R1:W-:Y:S04]  /*27970*/  STS.U8 [R22+UR4+0x16c0], R9 ;  /* 0x0016c00916007988 */ /* 0x0003e80008000004 */
[----:B0-----:R-:W2:Y:S04]  /*27980*/  LDL.LU R7, [R1+0x1d8] ;  /* 0x0001d80001077983 */ /* 0x001ea80000300800 */
[----:B----4-:R0:W-:Y:S04]  /*27990*/  STS.U8 [R22+UR4+0x1680], R10 ;  /* 0x0016800a16007988 */ /* 0x0101e80008000004 */
[----:B------:R-:W-:Y:S04]  /*279a0*/  STS.U8 [R22+UR4+0x1a80], R18 ;  /* 0x001a801216007988 */ /* 0x000fe80008000004 */
[----:B-1----:R-:W4:Y:S04]  /*279b0*/  LDL.LU R8, [R1+0x1d4] ;  /* 0x0001d40001087983 */ /* 0x002f280000300800 */
[----:B------:R-:W-:Y:S04]  /*279c0*/  STS.U8 [R22+UR4+0x1ac0], R17 ;  /* 0x001ac01116007988 */ /* 0x000fe80008000004 */
[----:B------:R-:W4:Y:S04]  /*279d0*/  LDL.LU R9, [R1+0xd8] ;  /* 0x0000d80001097983 */ /* 0x000f280000300800 */
[----:B------:R-:W-:Y:S04]  /*279e0*/  STS.U8 [R22+UR4+0x1ec0], R16 ;  /* 0x001ec01016007988 */ /* 0x000fe80008000004 */
[----:B0-----:R-:W4:Y:S04]  /*279f0*/  LDL.LU R10, [R1+0xd4] ;  /* 0x0000d400010a7983 */ /* 0x001f280000300800 */
[----:B------:R0:W-:Y:S04]  /*27a00*/  STS.U8 [R22+UR4+0x1e80], R15 ;  /* 0x001e800f16007988 */ /* 0x0001e80008000004 */
[----:B------:R1:W-:Y:S04]  /*27a10*/  STS.U8 [R28+UR4+0x300], R23 ;  /* 0x000300171c007988 */ /* 0x0003e80008000004 */
[----:B------:R1:W-:Y:S04]  /*27a20*/  STS.U8 [R28+UR4+0x340], R25 ;  /* 0x000340191c007988 */ /* 0x0003e80008000004 */
[----:B0-----:R-:W4:Y:S04]  /*27a30*/  LDL.LU R22, [R1+0x4298] ;  /* 0x0042980001167983 */ /* 0x001f280000300800 */
[----:B-1----:R-:W4:Y:S04]  /*27a40*/  LDL.LU R23, [R1+0x4294] ;  /* 0x0042940001177983 */ /* 0x002f280000300800 */
[----:B------:R-:W4:Y:S04]  /*27a50*/  LDL.LU R25, [R1+0x4290] ;  /* 0x0042900001197983 */ /* 0x000f280000300800 */
[----:B------:R0:W-:Y:S04]  /*27a60*/  STS.U8 [R28+UR4+0x740], R26 ;  /* 0x0007401a1c007988 */ /* 0x0001e80008000004 */
[----:B------:R1:W-:Y:S04]  /*27a70*/  STS.U8 [R28+UR4+0x700], R27 ;  /* 0x0007001b1c007988 */ /* 0x0003e80008000004 */
[----:B------:R1:W-:Y:S04]  /*27a80*/  STS.U8 [R28+UR4+0xb00], R11 ;  /* 0x000b000b1c007988 */ /* 0x0003e80008000004 */
[----:B0-----:R-:W4:Y:S04]  /*27a90*/  LDL.LU R26, [R1+0x428c] ;  /* 0x00428c00011a7983 */ /* 0x001f280000300800 */
[----:B-1----:R-:W4:Y:S04]  /*27aa0*/  LDL.LU R27, [R1+0x4288] ;  /* 0x00428800011b7983 */ /* 0x002f280000300800 */
[----:B------:R-:W3:Y:S04]  /*27ab0*/  LDL.LU R11, [R1+0x4284] ;  /* 0x00428400010b7983 */ /* 0x000ee80000300800 */
[----:B------:R0:W-:Y:S04]  /*27ac0*/  STS.U8 [R28+UR4+0xb40], R12 ;  /* 0x000b400c1c007988 */ /* 0x0001e80008000004 */
[----:B------:R1:W-:Y:S04]  /*27ad0*/  STS.U8 [R28+UR4+0xf40], R13 ;  /* 0x000f400d1c007988 */ /* 0x0003e80008000004 */
[----:B------:R1:W-:Y:S04]  /*27ae0*/  STS.U8 [R28+UR4+0xf00], R14 ;  /* 0x000f000e1c007988 */ /* 0x0003e80008000004 */
[----:B0-----:R-:W2:Y:S04]  /*27af0*/  LDL.LU R12, [R1+0x4280] ;  /* 0x00428000010c7983 */ /* 0x001ea80000300800 */
[----:B-1----:R-:W4:Y:S04]  /*27b00*/  LDL.LU R13, [R1+0x427c] ;  /* 0x00427c00010d7983 */ /* 0x002f280000300800 */
[----:B------:R-:W3:Y:S04]  /*27b10*/  LDL.LU R14, [R1+0x4278] ;  /* 0x00427800010e7983 */ /* 0x000ee80000300800 */
[----:B------:R0:W-:Y:S04]  /*27b20*/  STS.U8 [R28+UR4+0x1300], R19 ;  /* 0x001300131c007988 */ /* 0x0001e80008000004 */
[----:B------:R1:W-:Y:S04]  /*27b30*/  STS.U8 [R28+UR4+0x1340], R24 ;  /* 0x001340181c007988 */ /* 0x0003e80008000004 */
[----:B0-----:R-:W2:Y:S04]  /*27b40*/  LDL.LU R19, [R1+0x4274] ;  /* 0x0042740001137983 */ /* 0x001ea80000300800 */
[----:B-1----:R-:W4:Y:S01]  /*27b50*/  LDL.LU R24, [R1+0x4270] ;  /* 0x0042700001187983 */ /* 0x002f220000300800 */
[----:B------:R-:W-:-:S03]  /*27b60*/  LOP3.LUT R0, R0, 0x38, RZ, 0x3c, !PT ;  /* 0x0000003800007812 */ /* 0x000fc600078e3cff */
[----:B----4-:R-:W-:Y:S04]  /*27b70*/  STS.U8 [R28+UR4+0x1740], R24 ;  /* 0x001740181c007988 */ /* 0x010fe80008000004 */
        /* <DEDUP_REMOVED lines=8> */
[----:B-1----:R-:W4:Y:S04]  /*27c00*/  LDL.LU R29, [R1+0x4268] ;  /* 0x00426800011d7983 */ /* 0x002f280000300800 */
[----:B--2---:R-:W2:Y:S04]  /*27c10*/  LDL.LU R5, [R1+0x4264] ;  /* 0x0042640001057983 */ /* 0x004ea80000300800 */
[----:B------:R0:W-:Y:S04]  /*27c20*/  STS.U8 [R0+UR4+0x7c0], R2 ;  /* 0x0007c00200007988 */ /* 0x0001e80008000004 */
[----:B------:R1:W-:Y:S04]  /*27c30*/  STS.U8 [R0+UR4+0x780], R4 ;  /* 0x0007800400007988 */ /* 0x0003e80008000004 */
[----:B------:R1:W-:Y:S04]  /*27c40*/  STS.U8 [R0+UR4+0xb80], R3 ;  /* 0x000b800300007988 */ /* 0x0003e80008000004 */
[----:B0-----:R-:W3:Y:S04]  /*27c50*/  LDL R2, [R1+0x1d10] ;  /* 0x001d100001027983 */ /* 0x001ee80000100800 */
[----:B-1----:R-:W4:Y:S04]  /*27c60*/  LDL.LU R4, [R1+0x4260] ;  /* 0x0042600001047983 */ /* 0x002f280000300800 */
[----:B------:R-:W2:Y:S04]  /*27c70*/  LDL.LU R3, [R1+0x425c] ;  /* 0x00425c0001037983 */ /* 0x000ea80000300800 */
[----:B------:R0:W-:Y:S04]  /*27c80*/  STS.U8 [R0+UR4+0xbc0], R6 ;  /* 0x000bc00600007988 */ /* 0x0001e80008000004 */
[----:B------:R1:W-:Y:S04]  /*27c90*/  STS.U8 [R0+UR4+0xfc0], R7 ;  /* 0x000fc00700007988 */ /* 0x0003e80008000004 */
[----:B------:R1:W-:Y:S04]  /*27ca0*/  STS.U8 [R0+UR4+0xf80], R8 ;  /* 0x000f800800007988 */ /* 0x0003e80008000004 */
[----:B0-----:R-:W3:Y:S04]  /*27cb0*/  LDL.LU R6, [R1+0x4258] ;  /* 0x0042580001067983 */ /* 0x001ee80000300800 */
[----:B-1----:R-:W4:Y:S04]  /*27cc0*/  LDL.LU R7, [R1+0x4254] ;  /* 0x0042540001077983 */ /* 0x002f280000300800 */
[----:B------:R-:W2:Y:S04]  /*27cd0*/  LDL.LU R8, [R1+0x4250] ;  /* 0x0042500001087983 */ /* 0x000ea80000300800 */
[----:B------:R0:W-:Y:S04]  /*27ce0*/  STS.U8 [R0+UR4+0x1380], R9 ;  /* 0x0013800900007988 */ /* 0x0001e80008000004 */
[----:B------:R1:W-:Y:S04]  /*27cf0*/  STS.U8 [R0+UR4+0x13c0], R10 ;  /* 0x0013c00a00007988 */ /* 0x0003e80008000004 */
[----:B0-----:R-:W3:Y:S04]  /*27d00*/  LDL.LU R9, [R1+0x424c] ;  /* 0x00424c0001097983 */ /* 0x001ee80000300800 */
[----:B-1----:R-:W4:Y:S04]  /*27d10*/  LDL.LU R10, [R1+0x4248] ;  /* 0x00424800010a7983 */ /* 0x002f280000300800 */
[----:B----4-:R-:W-:Y:S04]  /*27d20*/  STS.U8 [R0+UR4+0x17c0], R10 ;  /* 0x0017c00a00007988 */ /* 0x010fe80008000004 */
[----:B---3--:R-:W-:Y:S04]  /*27d30*/  STS.U8 [R0+UR4+0x1780], R9 ;  /* 0x0017800900007988 */ /* 0x008fe80008000004 */
[----:B--2---:R-:W-:Y:S04]  /*27d40*/  STS.U8 [R0+UR4+0x1b80], R8 ;  /* 0x001b800800007988 */ /* 0x004fe80008000004 */
[----:B------:R-:W-:Y:S04]  /*27d50*/  STS.U8 [R0+UR4+0x1bc0], R7 ;  /* 0x001bc00700007988 */ /* 0x000fe80008000004 */
[----:B------:R-:W-:Y:S04]  /*27d60*/  STS.U8 [R0+UR4+0x1fc0], R6 ;  /* 0x001fc00600007988 */ /* 0x000fe80008000004 */
[----:B------:R0:W-:Y:S04]  /*27d70*/  STS.U8 [R0+UR4+0x1f80], R3 ;  /* 0x001f800300007988 */ /* 0x0001e80008000004 */
[----:B0-----:R-:W2:Y:S04]  /*27d80*/  LDL.LU R0, [R1+0x4244] ;  /* 0x0042440001007983 */ /* 0x001ea80000300800 */
[----:B------:R-:W3:Y:S01]  /*27d90*/  LDL R3, [R1+0x1d08] ;  /* 0x001d080001037983 */ /* 0x000ee20000100800 */
[----:B------:R-:W-:Y:S01]  /*27da0*/  PRMT R5, RZ, 0x7610, R5 ;  /* 0x00007610ff057816 */ /* 0x000fe20000000005 */
[----:B------:R-:W-:Y:S06]  /*27db0*/  BAR.SYNC.DEFER_BLOCKING 0x0 ;  /* 0x0000000000007b1d */ /* 0x000fec0000010000 */
[----:B---3--:R-:W3:Y:S04]  /*27dc0*/  @!P0 LDG.E.U8 R5, desc[UR46][R2.64] ;  /* 0x0000002e02058981 */ /* 0x008ee8000c1e1100 */
[----:B---3--:R0:W-:Y:S04]  /*27dd0*/  STL [R1+0x53c], R5 ;  /* 0x00053c0501007387 */ /* 0x0081e80000100800 */
[----:B0-----:R-:W3:Y:S04]  /*27de0*/  LDL.LU R5, [R1+0x4240] ;  /* 0x0042400001057983 */ /* 0x001ee80000300800 */
[----:B------:R-:W4:Y:S04]  /*27df0*/  LDL R2, [R1+0x1548] ;  /* 0x0015480001027983 */ /* 0x000f280000100800 */
[----:B------:R-:W4:Y:S01]  /*27e00*/  LDL R3, [R1+0x1bfc] ;  /* 0x001bfc0001037983 */ /* 0x000f220000100800 */
[----:B--2---:R-:W-:-:S02]  /*27e10*/  PRMT R0, RZ, 0x7610, R0 ;  /* 0x00007610ff007816 */ /* 0x004fc40000000000 */
[----:B----4-:R-:W-:-:S04]  /*27e20*/  @!P0 LOP3.LUT R3, R3, R2, RZ, 0x3c, !PT ;  /* 0x0000000203038212 */ /* 0x010fc800078e3cff */
[----:B------:R-:W-:-:S04]  /*27e30*/  @!P0 LOP3.LUT R2, R3, R2, RZ, 0x3c, !PT ;  /* 0x0000000203028212 */ /* 0x000fc800078e3cff */
[----:B------:R-:W-:-:S05]  /*27e40*/  @!P0 LOP3.LUT R3, R3, R2, RZ, 0x3c, !PT ;  /* 0x0000000203038212 */ /* 0x000fca00078e3cff */
[----:B------:R-:W2:Y:S04]  /*27e50*/  @!P0 LDG.E.U8 R0, desc[UR46][R2.64] ;  /* 0x0000002e02008981 */ /* 0x000ea8000c1e1100 */
[----:B--2---:R0:W-:Y:S04]  /*27e60*/  STL [R1+0x544], R0 ;  /* 0x0005440001007387 */ /* 0x0041e80000100800 */
[----:B0-----:R-:W2:Y:S04]  /*27e70*/  LDL.LU R0, [R1+0x423c] ;  /* 0x00423c0001007983 */ /* 0x001ea80000300800 */
[----:B------:R-:W4:Y:S04]  /*27e80*/  LDL R2, [R1+0x113c] ;  /* 0x00113c0001027983 */ /* 0x000f280000100800 */
[----:B------:R-:W4:Y:S01]  /*27e90*/  LDL R3, [R1+0x1544] ;  /* 0x0015440001037983 */ /* 0x000f220000100800 */
[----:B------:R-:W-:-:S02]  /*27ea0*/  PRMT R4, RZ, 0x7610, R4 ;  /* 0x00007610ff047816 */ /* 0x000fc40000000004 */
[----:B----4-:R-:W-:-:S04]  /*27eb0*/  @!P0 LOP3.LUT R3, R3, R2, RZ, 0x3c, !PT ;  /* 0x0000000203038212 */ /* 0x010fc800078e3cff */
[----:B------:R-:W-:-:S04]  /*27ec0*/  @!P0 LOP3.LUT R2, R3, R2, RZ, 0x3c, !PT ;  /* 0x0000000203028212 */ /* 0x000fc800078e3cff */
[----:B------:R-:W-:-:S05]  /*27ed0*/  @!P0 LOP3.LUT R3, R3, R2, RZ, 0x3c, !PT ;  /* 0x0000000203038212 */ /* 0x000fca00078e3cff */
[----:B------:R-:W4:Y:S04]  /*27ee0*/  @!P0 LDG.E.U8 R4, desc[UR46][R2.64] ;  /* 0x0000002e02048981 */ /* 0x000f28000c1e1100 */
[----:B----4-:R0:W-:Y:S04]  /*27ef0*/  STL [R1+0x540], R4 ;  /* 0x0005400401007387 */ /* 0x0101e80000100800 */
[----:B0-----:R-:W4:Y:S04]  /*27f00*/  LDL.LU R4, [R1+0x4238] ;  /* 0x0042380001047983 */ /* 0x001f280000300800 */
[----:B------:R-:W3:Y:S04]  /*27f10*/  LDL R2, [R1+0x1540] ;  /* 0x0015400001027983 */ /* 0x000ee80000100800 */
[----:B------:R-:W3:Y:S01]  /*27f20*/  LDL R3, [R1+0x1bf8] ;  /* 0x001bf80001037983 */ /* 0x000ee20000100800 */
[----:B--2---:R-:W-:-:S02]  /*27f30*/  PRMT R0, RZ, 0x7610, R0 ;  /* 0x00007610ff007816 */ /* 0x004fc40000000000 */
[----:B---3--:R-:W-:-:S04]  /*27f40*/  @!P0 LOP3.LUT R3, R3, R2, RZ, 0x3c, !PT ;  /* 0x0000000203038212 */ /* 0x008fc800078e3cff */
[----:B------:R-:W-:-:S04]  /*27f50*/  @!P0 LOP3.LUT R2, R3, R2, RZ, 0x3c, !PT ;  /* 0x0000000203028212 */ /* 0x000fc800078e3cff */
[----:B------:R-:W-:-:S05]  /*27f60*/  @!P0 LOP3.LUT R3, R3, R2, RZ, 0x3c, !PT ;  /* 0x0000000203038212 */ /* 0x000fca00078e3cff */
[----:B------:R-:W2:Y:S04]  /*27f70*/  @!P0 LDG.E.U8 R0, desc[UR46][R2.64] ;  /* 0x0000002e02008981 */ /* 0x000ea8000c1e1100 */
[----:B--2---:R0:W-:Y:S04]  /*27f80*/  STL [R1+0x538], R0 ;  /* 0x0005380001007387 */ /* 0x0041e80000100800 */
[----:B0-----:R-:W2:Y:S04]  /*27f90*/  LDL.LU R0, [R1+0x4234] ;  /* 0x0042340001007983 */ /* 0x001ea80000300800 */
[----:B------:R-:W3:Y:S04]  /*27fa0*/  LDL R2, [R1+0x153c] ;  /* 0x00153c0001027983 */ /* 0x000ee80000100800 */
[----:B------:R-:W3:Y:S01]  /*27fb0*/  LDL R3, [R1+0x1bf4] ;  /* 0x001bf40001037983 */ /* 0x000ee20000100800 */
[----:B----4-:R-:W-:-:S02]  /*27fc0*/  PRMT R4, RZ, 0x7610, R4 ;  /* 0x00007610ff047816 */ /* 0x010fc40000000004 */
[----:B---3--:R-:W-:-:S04]  /*27fd0*/  @!P0 LOP3.LUT R3, R3, R2, RZ, 0x3c, !PT ;  /* 0x0000000203038212 */ /* 0x008fc800078e3cff */
[----:B------:R-:W-:-:S04]  /*27fe0*/  @!P0 LOP3.LUT R2, R3, R2, RZ, 0x3c, !PT ;  /* 0x0000000203028212 */ /* 0x000fc800078e3cff */
[----:B------:R-:W-:-:S05]  /*27ff0*/  @!P0 LOP3.LUT R3, R3, R2, RZ, 0x3c, !PT ;  /* 0x0000000203038212 */ /* 0x000fca00078e3cff */
[----:B------:R-:W3:Y:S04]  /*28000*/  @!P0 LDG.E.U8 R4, desc[UR46][R2.64] ;  /* 0x0000002e02048981 */ /* 0x000ee8000c1e1100 */
        /* <DEDUP_REMOVED lines=13> */
[----:B---3--:R-:W-:-:S02]  /*280e0*/  PRMT R4, RZ, 0x7610, R4 ;  /* 0x00007610ff047816 */ /* 0x008fc40000000004 */
[----:B----4-:R-:W-:-:S04]  /*280f0*/  @!P0 LOP3.LUT R3, R3, R2, RZ, 0x3c, !PT ;  /* 0x0000000203038212 */ /* 0x010fc800078e3cff */
        /* <DEDUP_REMOVED lines=2010> */
[----:B--2---:R0:W-:Y:S04]  /*2fea0*/  STL [R1], R0 ;  /* 0x0000000001007387 */ /* 0x0041e80000100800 */
[----:B0-----:R-:W2:Y:S04]  /*2feb0*/  LDL.LU R0, [R1+0x3eac] ;  /* 0x003eac0001007983 */ /* 0x001ea80000300800 */
[----:B------:R-:W3:Y:S04]  /*2fec0*/  LDL R2, [R1+0x1c38] ;  /* 0x001c380001027983 */ /* 0x000ee80000100800 */
[----:B------:R-:W3:Y:S01]  /*2fed0*/  LDL R3, [R1+0x1c74] ;  /* 0x001c740001037983 */ /* 0x000ee20000100800 */
[----:B------:R-:W-:-:S02]  /*2fee0*/  PRMT R29, RZ, 0x7610, R29 ;  /* 0x00007610ff1d7816 */ /* 0x000fc4000000001d */
[----:B---3--:R-:W-:-:S04]  /*2fef0*/  @!P0 LOP3.LUT R3, R3, R2, RZ, 0x3c, !PT ;  /* 0x0000000203038212 */ /* 0x008fc800078e3cff */
[----:B------:R-:W-:-:S04]  /*2ff00*/  @!P0 LOP3.LUT R2, R3, R2, RZ, 0x3c, !PT ;  /* 0x0000000203028212 */ /* 0x000fc800078e3cff */
[----:B------:R-:W-:-:S05]  /*2ff10*/  @!P0 LOP3.LUT R3, R3, R2, RZ, 0x3c, !PT ;  /* 0x0000000203038212 */ /* 0x000fca00078e3cff */
[----:B------:R-:W3:Y:S04]  /*2ff20*/  @!P0 LDG.E.U8 R29, desc[UR46][R2.64] ;  /* 0x0000002e021d8981 */ /* 0x000ee8000c1e1100 */
[----:B------:R-:W4:Y:S04]  /*2ff30*/  LDL R2, [R1+0x1c40] ;  /* 0x001c400001027983 */ /* 0x000f280000100800 */
[----:B------:R-:W4:Y:S01]  /*2ff40*/  LDL R3, [R1+0x1c7c] ;  /* 0x001c7c0001037983 */ /* 0x000f220000100800 */
[----:B------:R-:W-:-:S03]  /*2ff50*/  PRMT R28, RZ, 0x7610, R28 ;  /* 0x00007610ff1c7816 */ /* 0x000fc6000000001c */
[----:B---3--:R0:W-:Y:S04]  /*2ff60*/  STL [R1+0x3e30], R29 ;  /* 0x003e301d01007387 */ /* 0x0081e80000100800 */
[----:B0-----:R-:W3:Y:S01]  /*2ff70*/  LDL R29, [R1+0x1c84] ;  /* 0x001c8400011d7983 */ /* 0x001ee20000100800 */
[----:B----4-:R-:W-:-:S04]  /*2ff80*/  @!P0 LOP3.LUT R3, R3, R2, RZ, 0x3c, !PT ;  /* 0x0000000203038212 */ /* 0x010fc800078e3cff */
[----:B------:R-:W-:-:S04]  /*2ff90*/  @!P0 LOP3.LUT R2, R3, R2, RZ, 0x3c, !PT ;  /* 0x0000000203028212 */ /* 0x000fc800078e3cff */
[----:B------:R-:W-:-:S05]  /*2ffa0*/  @!P0 LOP3.LUT R3, R3, R2, RZ, 0x3c, !PT ;  /* 0x0000000203038212 */ /* 0x000fca00078e3cff */
[----:B------:R3:W4:Y:S04]  /*2ffb0*/  @!P0 LDG.E.U8 R28, desc[UR46][R2.64] ;  /* 0x0000002e021c8981 */ /* 0x000728000c1e1100 */
[----:B------:R-:W2:Y:S01]  /*2ffc0*/  LDL R3, [R1+0x1c48] ;  /* 0x001c480001037983 */ /* 0x000ea20000100800 */
[----:B------:R-:W-:Y:S01]  /*2ffd0*/  PRMT R27, RZ, 0x7610, R27 ;  /* 0x00007610ff1b7816 */ /* 0x000fe2000000001b */
[----:B---3--:R-:W-:Y:S02]  /*2ffe0*/  @!P0 IMAD.MOV.U32 R2, RZ, RZ, R29 ;  /* 0x000000ffff028224 */ /* 0x008fe400078e001d */
[----:B----4-:R0:W-:Y:S01]  /*2fff0*/  STL [R1+0x3e04], R28 ;  /* 0x003e041c01007387 */ /* 0x0101e20000100800 */
[----:B------:R-:W-:-:S03]  /*30000*/  PRMT R26, RZ, 0x7610, R26 ;  /* 0x00007610ff1a7816 */ /* 0x000fc6000000001a */
[----:B------:R-:W3:Y:S04]  /*30010*/  LDL R29, [R1+0x1c68] ;  /* 0x001c6800011d7983 */ /* 0x000ee80000100800 */
[----:B--2---:R1:W2:Y:S04]  /*30020*/  @!P0 LDG.E.U8 R27, desc[UR46][R2.64] ;  /* 0x0000002e021b8981 */ /* 0x0042a8000c1e1100 */
[----:B0-----:R-:W4:Y:S04]  /*30030*/  LDL R28, [R1+0x1ca4] ;  /* 0x001ca400011c7983 */ /* 0x001f280000100800 */
[----:B------:R-:W1:Y:S04]  /*30040*/  LDL R2, [R1+0x1c50] ;  /* 0x001c500001027983 */ /* 0x000e680000100800 */
[----:B------:R-:W1:Y:S02]  /*30050*/  LDL R3, [R1+0x1c8c] ;  /* 0x001c8c0001037983 */ /* 0x000e640000100800 */
[----:B-1----:R-:W-:-:S04]  /*30060*/  @!P0 LOP3.LUT R3, R3, R2, RZ, 0x3c, !PT ;  /* 0x0000000203038212 */ /* 0x002fc800078e3cff */
[----:B------:R-:W-:-:S04]  /*30070*/  @!P0 LOP3.LUT R2, R3, R2, RZ, 0x3c, !PT ;  /* 0x0000000203028212 */ /* 0x000fc800078e3cff */
[----:B------:R-:W-:-:S05]  /*30080*/  @!P0 LOP3.LUT R3, R3, R2, RZ, 0x3c, !PT ;  /* 0x0000000203038212 */ /* 0x000fca00078e3cff */
[----:B------:R-:W3:Y:S04]  /*30090*/  @!P0 LDG.E.U8 R26, desc[UR46][R2.64] ;  /* 0x0000002e021a8981 */ /* 0x000ee8000c1e1100 */
[----:B--2---:R0:W-:Y:S04]  /*300a0*/  STL [R1+0x3e08], R27 ;  /* 0x003e081b01007387 */ /* 0x0041e80000100800 */
[----:B------:R-:W2:Y:S04]  /*300b0*/  LDL R2, [R1+0x1c58] ;  /* 0x001c580001027983 */ /* 0x000ea80000100800 */
[----:B------:R-:W2:Y:S04]  /*300c0*/  LDL R3, [R1+0x1c94] ;  /* 0x001c940001037983 */ /* 0x000ea80000100800 */
[----:B0-----:R-:W4:Y:S04]  /*300d0*/  LDL R27, [R1+0x1c9c] ;  /* 0x001c9c00011b7983 */ /* 0x001f280000100800 */
[----:B---3--:R0:W-:Y:S04]  /*300e0*/  STL [R1+0x3e80], R26 ;  /* 0x003e801a01007387 */ /* 0x0081e80000100800 */
[----:B0-----:R-:W3:Y:S01]  /*300f0*/  LDL R26, [R1+0x1c60] ;  /* 0x001c6000011a7983 */ /* 0x001ee20000100800 */
[----:B--2---:R-:W-:-:S02]  /*30100*/  @!P0 LOP3.LUT R3, R3, R2, RZ, 0x3c, !PT ;  /* 0x0000000203038212 */ /* 0x004fc400078e3cff */
[----:B------:R-:W-:Y:S02]  /*30110*/  PRMT R25, RZ, 0x7610, R25 ;  /* 0x00007610ff197816 */ /* 0x000fe40000000019 */
[----:B------:R-:W-:-:S04]  /*30120*/  @!P0 LOP3.LUT R2, R3, R2, RZ, 0x3c, !PT ;  /* 0x0000000203028212 */ /* 0x000fc800078e3cff */
[----:B------:R-:W-:Y:S02]  /*30130*/  @!P0 LOP3.LUT R3, R3, R2, RZ, 0x3c, !PT ;  /* 0x0000000203038212 */ /* 0x000fe400078e3cff */
[----:B------:R-:W-:-:S03]  /*30140*/  PRMT R24, RZ, 0x7610, R24 ;  /* 0x00007610ff187816 */ /* 0x000fc60000000018 */
[----:B------:R4:W2:Y:S02]  /*30150*/  @!P0 LDG.E.U8 R25, desc[UR46][R2.64] ;  /* 0x0000002e02198981 */ /* 0x0008a4000c1e1100 */
[----:B----4-:R-:W-:Y:S02]  /*30160*/  @!P0 IMAD.MOV.U32 R2, RZ, RZ, R27 ;  /* 0x000000ffff028224 */ /* 0x010fe400078e001b */
[----:B---3--:R-:W-:-:S05]  /*30170*/  @!P0 IMAD.MOV.U32 R3, RZ, RZ, R26 ;  /* 0x000000ffff038224 */ /* 0x008fca00078e001a */
[----:B------:R0:W3:Y:S01]  /*30180*/  @!P0 LDG.E.U8 R24, desc[UR46][R2.64] ;  /* 0x0000002e02188981 */ /* 0x0000e2000c1e1100 */
[----:B------:R-:W-:Y:S01]  /*30190*/  PRMT R23, RZ, 0x7610, R23 ;  /* 0x00007610ff177816 */ /* 0x000fe20000000017 */
[----:B0-----:R-:W-:Y:S02]  /*301a0*/  @!P0 IMAD.MOV.U32 R2, RZ, RZ, R28 ;  /* 0x000000ffff028224 */ /* 0x001fe400078e001c */
[----:B------:R-:W-:Y:S01]  /*301b0*/  @!P0 IMAD.MOV.U32 R3, RZ, RZ, R29 ;  /* 0x000000ffff038224 */ /* 0x000fe200078e001d */
[----:B--2---:R0:W-:Y:S04]  /*301c0*/  STL [R1+0x3e84], R25 ;  /* 0x003e841901007387 */ /* 0x0041e80000100800 */
[----:B------:R-:W2:Y:S04]  /*301d0*/  @!P0 LDG.E.U8 R23, desc[UR46][R2.64] ;  /* 0x0000002e02178981 */ /* 0x000ea8000c1e1100 */
[----:B0-----:R-:W4:Y:S04]  /*301e0*/  LDL R25, [R1+0x1cac] ;  /* 0x001cac0001197983 */ /* 0x001f280000100800 */
[----:B---3--:R0:W-:Y:S01]  /*301f0*/  STL [R1+0x3e5c], R24 ;  /* 0x003e5c1801007387 */ /* 0x0081e20000100800 */
[----:B------:R-:W-:-:S03]  /*30200*/  PRMT R22, RZ, 0x7610, R22 ;  /* 0x00007610ff167816 */ /* 0x000fc60000000016 */
[----:B------:R-:W3:Y:S04]  /*30210*/  LDL R29, [R1+0x1c80] ;  /* 0x001c8000011d7983 */ /* 0x000ee80000100800 */
[----:B------:R-:W3:Y:S04]  /*30220*/  LDL R28, [R1+0x1cbc] ;  /* 0x001cbc00011c7983 */ /* 0x000ee80000100800 */
[----:B------:R-:W3:Y:S04]  /*30230*/  LDL R27, [R1+0x1c88] ;  /* 0x001c8800011b7983 */ /* 0x000ee80000100800 */
[----:B------:R-:W3:Y:S04]  /*30240*/  LDL R26, [R1+0x1cc4] ;  /* 0x001cc400011a7983 */ /* 0x000ee80000100800 */
[----:B0-----:R-:W3:Y:S04]  /*30250*/  LDL R24, [R1+0x1c70] ;  /* 0x001c700001187983 */ /* 0x001ee80000100800 */
[----:B--2---:R0:W-:Y:S01]  /*30260*/  STL [R1+0x3e60], R23 ;  /* 0x003e601701007387 */ /* 0x0041e20000100800 */
[----:B----4-:R-:W-:-:S03]  /*30270*/  @!P0 IMAD.MOV.U32 R2, RZ, RZ, R25 ;  /* 0x000000ffff028224 */ /* 0x010fc600078e0019 */
[----:B------:R-:W2:Y:S04]  /*30280*/  LDL R25, [R1+0x1c90] ;  /* 0x001c900001197983 */ /* 0x000ea80000100800 */
[----:B0-----:R-:W4:Y:S01]  /*30290*/  LDL R23, [R1+0x1cb4] ;  /* 0x001cb40001177983 */ /* 0x001f220000100800 */
[----:B---3--:R-:W-:-:S03]  /*302a0*/  @!P0 IMAD.MOV.U32 R3, RZ, RZ, R24 ;  /* 0x000000ffff038224 */ /* 0x008fc600078e0018 */
[----:B------:R-:W3:Y:S04]  /*302b0*/  LDL R24, [R1+0x1ccc] ;  /* 0x001ccc0001187983 */ /* 0x000ee80000100800 */
[----:B------:R4:W2:Y:S04]  /*302c0*/  @!P0 LDG.E.U8 R22, desc[UR46][R2.64] ;  /* 0x0000002e02168981 */ /* 0x0008a8000c1e1100 */
[----:B------:R-:W3:Y:S01]  /*302d0*/  LDL R3, [R1+0x1c78] ;  /* 0x001c780001037983 */ /* 0x000ee20000100800 */
[----:B------:R-:W-:Y:S01]  /*302e0*/  PRMT R21, RZ, 0x7610, R21 ;  /* 0x00007610ff157816 */ /* 0x000fe20000000015 */
[----:B----4-:R-:W-:Y:S01]  /*302f0*/  @!P0 IMAD.MOV.U32 R2, RZ, RZ, R23 ;  /* 0x000000ffff028224 */ /* 0x010fe200078e0017 */
[----:B------:R-:W-:-:S02]  /*30300*/  PRMT R20, RZ, 0x7610, R20 ;  /* 0x00007610ff147816 */ /* 0x000fc40000000014 */
[----:B------:R-:W-:Y:S02]  /*30310*/  PRMT R19, RZ, 0x7610, R19 ;  /* 0x00007610ff137816 */ /* 0x000fe40000000013 */
[----:B------:R-:W-:Y:S01]  /*30320*/  PRMT R18, RZ, 0x7610, R18 ;  /* 0x00007610ff127816 */ /* 0x000fe20000000012 */
[----:B---3--:R0:W3:Y:S02]  /*30330*/  @!P0 LDG.E.U8 R21, desc[UR46][R2.64] ;  /* 0x0000002e02158981 */ /* 0x0080e4000c1e1100 */
[----:B0-----:R-:W-:Y:S02]  /*30340*/  @!P0 IMAD.MOV.U32 R2, RZ, RZ, R28 ;  /* 0x000000ffff028224 */ /* 0x001fe400078e001c */
[----:B------:R-:W-:-:S05]  /*30350*/  @!P0 IMAD.MOV.U32 R3, RZ, RZ, R29 ;  /* 0x000000ffff038224 */ /* 0x000fca00078e001d */
[----:B------:R0:W4:Y:S02]  /*30360*/  @!P0 LDG.E.U8 R20, desc[UR46][R2.64] ;  /* 0x0000002e02148981 */ /* 0x000124000c1e1100 */
[----:B0-----:R-:W-:Y:S02]  /*30370*/  @!P0 IMAD.MOV.U32 R2, RZ, RZ, R26 ;  /* 0x000000ffff028224 */ /* 0x001fe400078e001a */
[----:B------:R-:W-:-:S05]  /*30380*/  @!P0 IMAD.MOV.U32 R3, RZ, RZ, R27 ;  /* 0x000000ffff038224 */ /* 0x000fca00078e001b */
[----:B------:R0:W4:Y:S04]  /*30390*/  @!P0 LDG.E.U8 R19, desc[UR46][R2.64] ;  /* 0x0000002e02138981 */ /* 0x000128000c1e1100 */
[----:B--2---:R1:W-:Y:S04]  /*303a0*/  STL [R1+0x3e34], R22 ;  /* 0x003e341601007387 */ /* 0x0043e80000100800 */
[----:B------:R-:W2:Y:S01]  /*303b0*/  LDL R23, [R1+0x1c98] ;  /* 0x001c980001177983 */ /* 0x000ea20000100800 */
[----:B0-----:R-:W-:Y:S02]  /*303c0*/  @!P0 IMAD.MOV.U32 R2, RZ, RZ, R24 ;  /* 0x000000ffff028224 */ /* 0x001fe400078e0018 */
[----:B------:R-:W-:Y:S01]  /*303d0*/  @!P0 IMAD.MOV.U32 R3, RZ, RZ, R25 ;  /* 0x000000ffff038224 */ /* 0x000fe200078e0019 */
[----:B-1----:R-:W2:Y:S04]  /*303e0*/  LDL R22, [R1+0x1cd4] ;  /* 0x001cd40001167983 */ /* 0x002ea80000100800 */
[----:B------:R2:W2:Y:S04]  /*303f0*/  @!P0 LDG.E.U8 R18, desc[UR46][R2.64] ;  /* 0x0000002e02128981 */ /* 0x0004a8000c1e1100 */
[----:B---3--:R0:W-:Y:S04]  /*30400*/  STL [R1+0x3e38], R21 ;  /* 0x003e381501007387 */ /* 0x0081e80000100800 */
[----:B----4-:R1:W-:Y:S04]  /*30410*/  STL [R1+0x3e0c], R20 ;  /* 0x003e0c1401007387 */ /* 0x0103e80000100800 */
[----:B------:R-:W3:Y:S04]  /*30420*/  LDL R27, [R1+0x1ca0] ;  /* 0x001ca000011b7983 */ /* 0x000ee80000100800 */
[----:B------:R-:W4:Y:S04]  /*30430*/  LDL R26, [R1+0x1cdc] ;  /* 0x001cdc00011a7983 */ /* 0x000f280000100800 */
[----:B------:R4:W-:Y:S04]  /*30440*/  STL [R1+0x3e10], R19 ;  /* 0x003e101301007387 */ /* 0x0009e80000100800 */
[----:B------:R-:W4:Y:S04]  /*30450*/  LDL R25, [R1+0x1ca8] ;  /* 0x001ca80001197983 */ /* 0x000f280000100800 */
[----:B------:R-:W4:Y:S01]  /*30460*/  LDL R24, [R1+0x1ce4] ;  /* 0x001ce40001187983 */ /* 0x000f220000100800 */
[----:B--2---:R-:W-:-:S02]  /*30470*/  @!P0 IMAD.MOV.U32 R3, RZ, RZ, R23 ;  /* 0x000000ffff038224 */ /* 0x004fc400078e0017 */
[----:B------:R-:W-:Y:S01]  /*30480*/  @!P0 IMAD.MOV.U32 R2, RZ, RZ, R22 ;  /* 0x000000ffff028224 */ /* 0x000fe200078e0016 */
[----:B------:R2:W-:Y:S04]  /*30490*/  STL [R1+0x3e88], R18 ;  /* 0x003e881201007387 */ /* 0x0005e80000100800 */
[----:B------:R-:W2:Y:S04]  /*304a0*/  LDL R23, [R1+0x1cb0] ;  /* 0x001cb00001177983 */ /* 0x000ea80000100800 */
[----:B------:R-:W2:Y:S01]  /*304b0*/  LDL R22, [R1+0x1cec] ;  /* 0x001cec0001167983 */ /* 0x000ea20000100800 */
[----:B------:R-:W-:-:S02]  /*304c0*/  PRMT R17, RZ, 0x7610, R17 ;  /* 0x00007610ff117816 */ /* 0x000fc40000000011 */
[----:B------:R-:W-:Y:S02]  /*304d0*/  PRMT R16, RZ, 0x7610, R16 ;  /* 0x00007610ff107816 */ /* 0x000fe40000000010 */
[----:B------:R-:W-:Y:S02]  /*304e0*/  PRMT R15, RZ, 0x7610, R15 ;  /* 0x00007610ff0f7816 */ /* 0x000fe4000000000f */
[----:B------:R-:W-:Y:S01]  /*304f0*/  PRMT R14, RZ, 0x7610, R14 ;  /* 0x00007610ff0e7816 */ /* 0x000fe2000000000e */
[----:B0-----:R-:W2:Y:S04]  /*30500*/  LDL R21, [R1+0x1cb8] ;  /* 0x001cb80001157983 */ /* 0x001ea80000100800 */
[----:B------:R3:W2:Y:S04]  /*30510*/  @!P0 LDG.E.U8 R17, desc[UR46][R2.64] ;  /* 0x0000002e02118981 */ /* 0x0006a8000c1e1100 */
[----:B-1----:R-:W2:Y:S01]  /*30520*/  LDL R20, [R1+0x1cf4] ;  /* 0x001cf40001147983 */ /* 0x002ea20000100800 */
[----:B---3--:R-:W-:-:S02]  /*30530*/  @!P0 IMAD.MOV.U32 R3, RZ, RZ, R27 ;  /* 0x000000ffff038224 */ /* 0x008fc400078e001b */
[----:B----4-:R-:W-:-:S05]  /*30540*/  @!P0 IMAD.MOV.U32 R2, RZ, RZ, R26 ;  /* 0x000000ffff028224 */ /* 0x010fca00078e001a */
[----:B------:R0:W3:Y:S02]  /*30550*/  @!P0 LDG.E.U8 R16, desc[UR46][R2.64] ;  /* 0x0000002e02108981 */ /* 0x0000e4000c1e1100 */
[----:B0-----:R-:W-:Y:S02]  /*30560*/  @!P0 IMAD.MOV.U32 R3, RZ, RZ, R25 ;  /* 0x000000ffff038224 */ /* 0x001fe400078e0019 */
[----:B------:R-:W-:-:S05]  /*30570*/  @!P0 IMAD.MOV.U32 R2, RZ, RZ, R24 ;  /* 0x000000ffff028224 */ /* 0x000fca00078e0018 */
[----:B------:R2:W4:Y:S02]  /*30580*/  @!P0 LDG.E.U8 R15, desc[UR46][R2.64] ;  /* 0x0000002e020f8981 */ /* 0x000524000c1e1100 */
[----:B--2---:R-:W-:Y:S02]  /*30590*/  @!P0 IMAD.MOV.U32 R3, RZ, RZ, R23 ;  /* 0x000000ffff038224 */ /* 0x004fe400078e0017 */
[----:B------:R-:W-:-:S05]  /*305a0*/  @!P0 IMAD.MOV.U32 R2, RZ, RZ, R22 ;  /* 0x000000ffff028224 */ /* 0x000fca00078e0016 */
[----:B------:R-:W2:Y:S04]  /*305b0*/  @!P0 LDG.E.U8 R14, desc[UR46][R2.64] ;  /* 0x0000002e020e8981 */ /* 0x000ea8000c1e1100 */
[----:B------:R0:W-:Y:S04]  /*305c0*/  STL [R1+0x3e8c], R17 ;  /* 0x003e8c1101007387 */ /* 0x0001e80000100800 */
[----:B------:R-:W2:Y:S04]  /*305d0*/  LDL R19, [R1+0x1cc0] ;  /* 0x001cc00001137983 */ /* 0x000ea80000100800 */
[----:B------:R-:W2:Y:S04]  /*305e0*/  LDL R18, [R1+0x1cfc] ;  /* 0x001cfc0001127983 */ /* 0x000ea80000100800 */
[----:B---3--:R1:W-:Y:S04]  /*305f0*/  STL [R1+0x3e64], R16 ;  /* 0x003e641001007387 */ /* 0x0083e80000100800 */
[----:B0-----:R-:W3:Y:S04]  /*30600*/  LDL R17, [R1+0x1cc8] ;  /* 0x001cc80001117983 */ /* 0x001ee80000100800 */
[----:B-1----:R-:W3:Y:S04]  /*30610*/  LDL R16, [R1+0x1d04] ;  /* 0x001d040001107983 */ /* 0x002ee80000100800 */
[----:B----4-:R0:W-:Y:S04]  /*30620*/  STL [R1+0x3e68], R15 ;  /* 0x003e680f01007387 */ /* 0x0101e80000100800 */
[----:B--2---:R1:W-:Y:S04]  /*30630*/  STL [R1+0x3e3c], R14 ;  /* 0x003e3c0e01007387 */ /* 0x0043e80000100800 */
[----:B0-----:R-:W2:Y:S04]  /*30640*/  LDL R15, [R1+0x1cd0] ;  /* 0x001cd000010f7983 */ /* 0x001ea80000100800 */
[----:B-1----:R-:W4:Y:S01]  /*30650*/  LDL R14, [R1+0x1d0c] ;  /* 0x001d0c00010e7983 */ /* 0x002f220000100800 */
[----:B------:R-:W-:Y:S01]  /*30660*/  PRMT R13, RZ, 0x7610, R13 ;  /* 0x00007610ff0d7816 */ /* 0x000fe2000000000d */
[----:B------:R-:W-:-:S02]  /*30670*/  @!P0 IMAD.MOV.U32 R2, RZ, RZ, R20 ;  /* 0x000000ffff028224 */ /* 0x000fc400078e0014 */
[----:B------:R-:W-:Y:S01]  /*30680*/  @!P0 IMAD.MOV.U32 R3, RZ, RZ, R21 ;  /* 0x000000ffff038224 */ /* 0x000fe200078e0015 */
[----:B------:R-:W-:-:S04]  /*30690*/  PRMT R12, RZ, 0x7610, R12 ;  /* 0x00007610ff0c7816 */ /* 0x000fc8000000000c */
[----:B------:R0:W4:Y:S02]  /*306a0*/  @!P0 LDG.E.U8 R13, desc[UR46][R2.64] ;  /* 0x0000002e020d8981 */ /* 0x000124000c1e1100 */
[----:B0-----:R-:W-:Y:S02]  /*306b0*/  @!P0 IMAD.MOV.U32 R2, RZ, RZ, R18 ;  /* 0x000000ffff028224 */ /* 0x001fe400078e0012 */
[----:B------:R-:W-:-:S05]  /*306c0*/  @!P0 IMAD.MOV.U32 R3, RZ, RZ, R19 ;  /* 0x000000ffff038224 */ /* 0x000fca00078e0013 */
[----:B------:R3:W4:Y:S01]  /*306d0*/  @!P0 LDG.E.U8 R12, desc[UR46][R2.64] ;  /* 0x0000002e020c8981 */ /* 0x000722000c1e1100 */
[----:B------:R-:W-:Y:S02]  /*306e0*/  PRMT R11, RZ, 0x7610, R11 ;  /* 0x00007610ff0b7816 */ /* 0x000fe4000000000b */
[----:B------:R-:W-:Y:S01]  /*306f0*/  PRMT R10, RZ, 0x7610, R10 ;  /* 0x00007610ff0a7816 */ /* 0x000fe2000000000a */
[----:B---3--:R-:W-:Y:S02]  /*30700*/  @!P0 IMAD.MOV.U32 R3, RZ, RZ, R17 ;  /* 0x000000ffff038224 */ /* 0x008fe400078e0011 */
[----:B------:R-:W-:-:S05]  /*30710*/  @!P0 IMAD.MOV.U32 R2, RZ, RZ, R16 ;  /* 0x000000ffff028224 */ /* 0x000fca00078e0010 */
[----:B------:R2:W3:Y:S02]  /*30720*/  @!P0 LDG.E.U8 R11, desc[UR46][R2.64] ;  /* 0x0000002e020b8981 */ /* 0x0004e4000c1e1100 */
[----:B--2---:R-:W-:Y:S02]  /*30730*/  @!P0 IMAD.MOV.U32 R3, RZ, RZ, R15 ;  /* 0x000000ffff038224 */ /* 0x004fe400078e000f */
[----:B----4-:R-:W-:-:S05]  /*30740*/  @!P0 IMAD.MOV.U32 R2, RZ, RZ, R14 ;  /* 0x000000ffff028224 */ /* 0x010fca00078e000e */
[----:B------:R-:W2:Y:S04]  /*30750*/  @!P0 LDG.E.U8 R10, desc[UR46][R2.64] ;  /* 0x0000002e020a8981 */ /* 0x000ea8000c1e1100 */
[----:B------:R0:W-:Y:S04]  /*30760*/  STL [R1+0x3e40], R13 ;  /* 0x003e400d01007387 */ /* 0x0001e80000100800 */
[----:B------:R-:W4:Y:S04]  /*30770*/  LDL R21, [R1+0x1cd8] ;  /* 0x001cd80001157983 */ /* 0x000f280000100800 */
[----:B------:R-:W4:Y:S04]  /*30780*/  LDL R20, [R1+0x1d28] ;  /* 0x001d280001147983 */ /* 0x000f280000100800 */
[----:B------:R1:W-:Y:S04]  /*30790*/  STL [R1+0x3e14], R12 ;  /* 0x003e140c01007387 */ /* 0x0003e80000100800 */
[----:B------:R-:W4:Y:S04]  /*307a0*/  LDL R19, [R1+0x1ce0] ;  /* 0x001ce00001137983 */ /* 0x000f280000100800 */
[----:B------:R-:W4:Y:S04]  /*307b0*/  LDL R18, [R1+0x1d24] ;  /* 0x001d240001127983 */ /* 0x000f280000100800 */
[----:B------:R-:W4:Y:S04]  /*307c0*/  LDL R17, [R1+0x1ce8] ;  /* 0x001ce80001117983 */ /* 0x000f280000100800 */
[----:B------:R-:W4:Y:S04]  /*307d0*/  LDL R16, [R1+0x1d20] ;  /* 0x001d200001107983 */ /* 0x000f280000100800 */
[----:B---3--:R3:W-:Y:S04]  /*307e0*/  STL [R1+0x3e18], R11 ;  /* 0x003e180b01007387 */ /* 0x0087e80000100800 */
[----:B------:R-:W4:Y:S04]  /*307f0*/  LDL R15, [R1+0x1cf0] ;  /* 0x001cf000010f7983 */ /* 0x000f280000100800 */
[----:B------:R-:W4:Y:S04]  /*30800*/  LDL R14, [R1+0x1d1c] ;  /* 0x001d1c00010e7983 */ /* 0x000f280000100800 */
[----:B0-----:R-:W4:Y:S04]  /*30810*/  LDL R13, [R1+0x1cf8] ;  /* 0x001cf800010d7983 */ /* 0x001f280000100800 */
[----:B-1----:R-:W4:Y:S04]  /*30820*/  LDL R12, [R1+0x1d18] ;  /* 0x001d1800010c7983 */ /* 0x002f280000100800 */
[----:B--2---:R0:W-:Y:S04]  /*30830*/  STL [R1+0x3e90], R10 ;  /* 0x003e900a01007387 */ /* 0x0041e80000100800 */
[----:B---3--:R-:W2:Y:S04]  /*30840*/  LDL R11, [R1+0x1d00] ;  /* 0x001d0000010b7983 */ /* 0x008ea80000100800 */
[----:B0-----:R-:W3:Y:S01]  /*30850*/  LDL R10, [R1+0x1d14] ;  /* 0x001d1400010a7983 */ /* 0x001ee20000100800 */
[----:B------:R-:W-:Y:S01]  /*30860*/  PRMT R9, RZ, 0x7610, R9 ;  /* 0x00007610ff097816 */ /* 0x000fe20000000009 */
[----:B----4-:R-:W-:-:S02]  /*30870*/  @!P0 IMAD.MOV.U32 R2, RZ, RZ, R20 ;  /* 0x000000ffff028224 */ /* 0x010fc400078e0014 */
[----:B------:R-:W-:Y:S01]  /*30880*/  @!P0 IMAD.MOV.U32 R3, RZ, RZ, R21 ;  /* 0x000000ffff038224 */ /* 0x000fe200078e0015 */
[----:B------:R-:W-:-:S04]  /*30890*/  PRMT R8, RZ, 0x7610, R8 ;  /* 0x00007610ff087816 */ /* 0x000fc80000000008 */
[----:B------:R0:W4:Y:S01]  /*308a0*/  @!P0 LDG.E.U8 R9, desc[UR46][R2.64] ;  /* 0x0000002e02098981 */ /* 0x000122000c1e1100 */
[----:B------:R-:W-:Y:S01]  /*308b0*/  PRMT R7, RZ, 0x7610, R7 ;  /* 0x00007610ff077816 */ /* 0x000fe20000000007 */
[----:B0-----:R-:W-:Y:S02]  /*308c0*/  @!P0 IMAD.MOV.U32 R2, RZ, RZ, R18 ;  /* 0x000000ffff028224 */ /* 0x001fe400078e0012 */
[----:B------:R-:W-:-:S05]  /*308d0*/  @!P0 IMAD.MOV.U32 R3, RZ, RZ, R19 ;  /* 0x000000ffff038224 */ /* 0x000fca00078e0013 */
[----:B------:R0:W4:Y:S01]  /*308e0*/  @!P0 LDG.E.U8 R8, desc[UR46][R2.64] ;  /* 0x0000002e02088981 */ /* 0x000122000c1e1100 */
[----:B------:R-:W-:Y:S01]  /*308f0*/  PRMT R6, RZ, 0x7610, R6 ;  /* 0x00007610ff067816 */ /* 0x000fe20000000006 */
[----:B0-----:R-:W-:Y:S02]  /*30900*/  @!P0 IMAD.MOV.U32 R2, RZ, RZ, R16 ;  /* 0x000000ffff028224 */ /* 0x001fe400078e0010 */
[----:B------:R-:W-:-:S05]  /*30910*/  @!P0 IMAD.MOV.U32 R3, RZ, RZ, R17 ;  /* 0x000000ffff038224 */ /* 0x000fca00078e0011 */
[----:B------:R0:W4:Y:S01]  /*30920*/  @!P0 LDG.E.U8 R7, desc[UR46][R2.64] ;  /* 0x0000002e02078981 */ /* 0x000122000c1e1100 */
[----:B------:R-:W-:Y:S02]  /*30930*/  PRMT R5, RZ, 0x7610, R5 ;  /* 0x00007610ff057816 */ /* 0x000fe40000000005 */
[----:B------:R-:W-:Y:S01]  /*30940*/  PRMT R4, RZ, 0x7610, R4 ;  /* 0x00007610ff047816 */ /* 0x000fe20000000004 */
[----:B0-----:R-:W-:Y:S02]  /*30950*/  @!P0 IMAD.MOV.U32 R3, RZ, RZ, R15 ;  /* 0x000000ffff038224 */ /* 0x001fe400078e000f */
[----:B------:R-:W-:-:S05]  /*30960*/  @!P0 IMAD.MOV.U32 R2, RZ, RZ, R14 ;  /* 0x000000ffff028224 */ /* 0x000fca00078e000e */
[----:B------:R0:W4:Y:S02]  /*30970*/  @!P0 LDG.E.U8 R6, desc[UR46][R2.64] ;  /* 0x0000002e02068981 */ /* 0x000124000c1e1100 */
[----:B0-----:R-:W-:Y:S02]  /*30980*/  @!P0 IMAD.MOV.U32 R2, RZ, RZ, R12 ;  /* 0x000000ffff028224 */ /* 0x001fe400078e000c */
[----:B------:R-:W-:-:S05]  /*30990*/  @!P0 IMAD.MOV.U32 R3, RZ, RZ, R13 ;  /* 0x000000ffff038224 */ /* 0x000fca00078e000d */
[----:B------:R2:W4:Y:S02]  /*309a0*/  @!P0 LDG.E.U8 R5, desc[UR46][R2.64] ;  /* 0x0000002e02058981 */ /* 0x000524000c1e1100 */
[----:B--2---:R-:W-:Y:S02]  /*309b0*/  @!P0 IMAD.MOV.U32 R3, RZ, RZ, R11 ;  /* 0x000000ffff038224 */ /* 0x004fe400078e000b */
[----:B---3--:R-:W-:-:S05]  /*309c0*/  @!P0 IMAD.MOV.U32 R2, RZ, RZ, R10 ;  /* 0x000000ffff028224 */ /* 0x008fca00078e000a */
[----:B------:R0:W2:Y:S04]  /*309d0*/  @!P0 LDG.E.U8 R4, desc[UR46][R2.64] ;  /* 0x0000002e02048981 */ /* 0x0000a8000c1e1100 */
[----:B0-----:R-:W0:Y:S04]  /*309e0*/  LDS.U8 R3, [R0+UR4] ;  /* 0x0000000400037984 */ /* 0x001e280008000000 */
[----:B------:R-:W1:Y:S04]  /*309f0*/  LDS.U8 R2, [R0+UR4+0x88] ;  /* 0x0000880400027984 */ /* 0x000e680008000000 */
[----:B----4-:R-:W-:Y:S04]  /*30a00*/  STL [R1+0x3e94], R9 ;  /* 0x003e940901007387 */ /* 0x010fe80000100800 */
[----:B------:R-:W-:Y:S04]  /*30a10*/  STL [R1+0x3e6c], R8 ;  /* 0x003e6c0801007387 */ /* 0x000fe80000100800 */
[----:B------:R-:W-:Y:S04]  /*30a20*/  STL [R1+0x3e58], R7 ;  /* 0x003e580701007387 */ /* 0x000fe80000100800 */
[----:B------:R-:W-:Y:S04]  /*30a30*/  STL [R1+0x3e2c], R6 ;  /* 0x003e2c0601007387 */ /* 0x000fe80000100800 */
[----:B------:R-:W-:Y:S04]  /*30a40*/  STL [R1+0x3e44], R5 ;  /* 0x003e440501007387 */ /* 0x000fe80000100800 */
[----:B--2---:R-:W-:Y:S04]  /*30a50*/  STL [R1+0x3e1c], R4 ;  /* 0x003e1c0401007387 */ /* 0x004fe80000100800 */
[----:B0-----:R-:W-:Y:S04]  /*30a60*/  STL [R1+0x3e20], R3 ;  /* 0x003e200301007387 */ /* 0x001fe80000100800 */
[----:B-1----:R-:W-:Y:S04]  /*30a70*/  STL [R1+0x3e24], R2 ;  /* 0x003e240201007387 */ /* 0x002fe80000100800 */
[----:B------:R-:W0:Y:S04]  /*30a80*/  LDS.U8 R3, [R0+UR4+0x110] ;  /* 0x0001100400037984 */ /* 0x000e280008000000 */
[----:B------:R-:W1:Y:S04]  /*30a90*/  LDS.U8 R2, [R0+UR4+0x198] ;  /* 0x0001980400027984 */ /* 0x000e680008000000 */
[----:B------:R-:W2:Y:S04]  /*30aa0*/  LDS.U8 R4, [R0+UR4+0x8] ;  /* 0x0000080400047984 */ /* 0x000ea80008000000 */
[----:B0-----:R-:W-:Y:S04]  /*30ab0*/  STL [R1+0x101c], R3 ;  /* 0x00101c0301007387 */ /* 0x001fe80000100800 */
[----:B------:R-:W0:Y:S04]  /*30ac0*/  LDS.U8 R3, [R0+UR4+0x80] ;  /* 0x0000800400037984 */ /* 0x000e280008000000 */
[----:B-1----:R-:W-:Y:S04]  /*30ad0*/  STL [R1+0x1018], R2 ;  /* 0x0010180201007387 */ /* 0x002fe80000100800 */
[----:B------:R-:W1:Y:S04]  /*30ae0*/  LDS.U8 R2, [R0+UR4+0x118] ;  /* 0x0001180400027984 */ /* 0x000e680008000000 */
[----:B--2---:R-:W-:Y:S04]  /*30af0*/  STL [R1+0x448], R4 ;  /* 0x0004480401007387 */ /* 0x004fe80000100800 */
        /* <DEDUP_REMOVED lines=109> */
[----:B0-----:R0:W-:Y:S04]  /*311d0*/  STL [R1+0x1e3c], R3 ;  /* 0x001e3c0301007387 */ /* 0x0011e80000100800 */
[----:B-1----:R-:W-:Y:S04]  /*311e0*/  STL [R1+0x1d48], R2 ;  /* 0x001d480201007387 */ /* 0x002fe80000100800 */
[----:B------:R-:W1:Y:S04]  /*311f0*/  LDS.U8 R2, [R0+UR4+0x1908] ;  /* 0x0019080400027984 */ /* 0x000e680008000000 */
[----:B--2---:R-:W-:Y:S04]  /*31200*/  STL [R1+0x1d44], R4 ;  /* 0x001d440401007387 */ /* 0x004fe80000100800 */
[----:B------:R-:W-:Y:S04]  /*31210*/  STL [R1+0x1f30], R0 ;  /* 0x001f300001007387 */ /* 0x000fe80000100800 */
[----:B------:R-:W2:Y:S01]  /*31220*/  LDS.U8 R4, [R0+UR4+0x1980] ;  /* 0x0019800400047984 */ /* 0x000ea20008000000 */
[----:B0-----:R-:W-:-:S05]  /*31230*/  LOP3.LUT R3, R0, 0x20, RZ, 0x3c, !PT ;  /* 0x0000002000037812 */ /* 0x001fca00078e3cff */
[----:B------:R-:W-:Y:S01]  /*31240*/  LDS.U8 R0, [R3+UR4+0x88] ;  /* 0x0000880403007984 */ /* 0x000fe20008000000 */
[----:B------:R-:W0:Y:S01]  /*31250*/  S2R R29, SR_TID.X ;  /* 0x00000000001d7919 */ /* 0x000e220000002100 */
[----:B------:R-:W3:Y:S02]  /*31260*/  S2R R28, SR_TID.X ;  /* 0x00000000001c7919 */ /* 0x000ee40000002100 */
[----:B------:R-:W-:Y:S04]  /*31270*/  LDS.U8 R5, [R3+UR4+0x1890] ;  /* 0x0018900403057984 */ /* 0x000fe80008000000 */
[----:B-1----:R-:W-:Y:S04]  /*31280*/  STL [R1+0x1e48], R2 ;  /* 0x001e480201007387 */ /* 0x002fe80000100800 */
[----:B------:R-:W1:Y:S04]  /*31290*/  LDS.U8 R2, [R3+UR4] ;  /* 0x0000000403027984 */ /* 0x000e680008000000 */
[----:B--2---:R-:W-:Y:S04]  /*312a0*/  STL [R1+0x1e44], R4 ;  /* 0x001e440401007387 */ /* 0x004fe80000100800 */
[----:B------:R-:W2:Y:S04]  /*312b0*/  LDS.U8 R4, [R3+UR4+0x110] ;  /* 0x0001100403047984 */ /* 0x000ea80008000000 */
[----:B-1----:R-:W-:Y:S04]  /*312c0*/  STL [R1+0x56c], R2 ;  /* 0x00056c0201007387 */ /* 0x002fe80000100800 */
[----:B------:R-:W1:Y:S04]  /*312d0*/  LDS.U8 R2, [R3+UR4+0x198] ;  /* 0x0001980403027984 */ /* 0x000e680008000000 */
[----:B------:R-:W-:Y:S04]  /*312e0*/  STL [R1+0x568], R0 ;  /* 0x0005680001007387 */ /* 0x000fe80000100800 */
[----:B------:R-:W4:Y:S04]  /*312f0*/  LDS.U8 R0, [R3+UR4+0x8] ;  /* 0x0000080403007984 */ /* 0x000f280008000000 */
[----:B--2---:R-:W-:Y:S04]  /*31300*/  STL [R1+0x105c], R4 ;  /* 0x00105c0401007387 */ /* 0x004fe80000100800 */
[----:B------:R-:W2:Y:S04]  /*31310*/  LDS.U8 R4, [R3+UR4+0x80] ;  /* 0x0000800403047984 */ /* 0x000ea80008000000 */
[----:B-1----:R-:W-:Y:S04]  /*31320*/  STL [R1+0x1058], R2 ;  /* 0x0010580201007387 */ /* 0x002fe80000100800 */
[----:B------:R-:W1:Y:S04]  /*31330*/  LDS.U8 R2, [R3+UR4+0x118] ;  /* 0x0001180403027984 */ /* 0x000e680008000000 */
[----:B----4-:R-:W-:Y:S04]  /*31340*/  STL [R1+0x574], R0 ;  /* 0x0005740001007387 */ /* 0x010fe80000100800 */
        /* <DEDUP_REMOVED lines=98> */
[----:B------:R-:W-:Y:S04]  /*31970*/  LDS.U8 R4, [R3+UR4+0x1988] ;  /* 0x0019880403047984 */ /* 0x000fe80008000000 */
[----:B-1----:R-:W-:Y:S04]  /*31980*/  STL [R1+0x1e78], R2 ;  /* 0x001e780201007387 */ /* 0x002fe80000100800 */
[----:B------:R-:W1:Y:S04]  /*31990*/  LDS.U8 R2, [R3+UR4+0x1810] ;  /* 0x0018100403027984 */ /* 0x000e680008000000 */
[----:B----4-:R-:W-:Y:S04]  /*319a0*/  STL [R1+0x1e74], R0 ;  /* 0x001e740001007387 */ /* 0x010fe80000100800 */
[----:B------:R-:W2:Y:S01]  /*319b0*/  LDS.U8 R0, [R3+UR4+0x1898] ;  /* 0x0018980403007984 */ /* 0x000ea20008000000 */
[----:B0-----:R-:W-:-:S02]  /*319c0*/  LOP3.LUT R29, R29, 0x3, RZ, 0xc0, !PT ;  /* 0x000000031d1d7812 */ /* 0x001fc400078ec0ff */
[----:B---3--:R-:W-:Y:S01]  /*319d0*/  SHF.R.U32.HI R28, RZ, 0x2, R28 ;  /* 0x00000002ff1c7819 */ /* 0x008fe2000001161c */
[----:B-1----:R-:W-:Y:S04]  /*319e0*/  STL [R1+0x1d80], R2 ;  /* 0x001d800201007387 */ /* 0x002fe80000100800 */
[----:B------:R-:W0:Y:S04]  /*319f0*/  LDS.U8 R2, [R3+UR4+0x1900] ;  /* 0x0019000403027984 */ /* 0x000e280008000000 */
[----:B--2---:R-:W-:Y:S04]  /*31a00*/  STL [R1+0x1d7c], R0 ;  /* 0x001d7c0001007387 */ /* 0x004fe80000100800 */
[----:B------:R-:W1:Y:S01]  /*31a10*/  LDS.U8 R0, [R3+UR4+0x1818] ;  /* 0x0018180403007984 */ /* 0x000e620008000000 */
[----:B------:R-:W-:Y:S01]  /*31a20*/  IMAD R29, R29, 0x220, RZ ;  /* 0x000002201d1d7824 */ /* 0x000fe200078e02ff */
[----:B------:R-:W-:-:S02]  /*31a30*/  SGXT.U32 R28, R28, 0x3 ;  /* 0x000000031c1c781a */ /* 0x000fc40000000000 */
[----:B0-----:R0:W-:Y:S04]  /*31a40*/  STL [R1+0x1e80], R2 ;  /* 0x001e800201007387 */ /* 0x0011e80000100800 */
[----:B------:R-:W-:Y:S04]  /*31a50*/  STL [R1+0x1e7c], R4 ;  /* 0x001e7c0401007387 */ /* 0x000fe80000100800 */
[----:B-1----:R-:W-:Y:S04]  /*31a60*/  STL [R1+0x1d88], R0 ;  /* 0x001d880001007387 */ /* 0x002fe80000100800 */
[----:B------:R-:W1:Y:S04]  /*31a70*/  LDS.U8 R0, [R3+UR4+0x1908] ;  /* 0x0019080403007984 */ /* 0x000e680008000000 */
[----:B------:R-:W2:Y:S01]  /*31a80*/  LDS.U8 R4, [R3+UR4+0x1980] ;  /* 0x0019800403047984 */ /* 0x000ea20008000000 */
[----:B0-----:R-:W-:-:S04]  /*31a90*/  LOP3.LUT R2, R29, R28, RZ, 0xfc, !PT ;  /* 0x0000001c1d027212 */ /* 0x001fc800078efcff */
[----:B------:R-:W-:-:S05]  /*31aa0*/  LOP3.LUT R2, R2, 0x40, RZ, 0x3c, !PT ;  /* 0x0000004002027812 */ /* 0x000fca00078e3cff */
[----:B------:R-:W0:Y:S04]  /*31ab0*/  LDS.U8 R3, [R2+UR4] ;  /* 0x0000000402037984 */ /* 0x000e280008000000 */
[----:B------:R-:W-:Y:S04]  /*31ac0*/  STL [R1+0x1d84], R5 ;  /* 0x001d840501007387 */ /* 0x000fe80000100800 */
[----:B------:R-:W-:Y:S04]  /*31ad0*/  LDS.U8 R5, [R2+UR4+0x1908] ;  /* 0x0019080402057984 */ /* 0x000fe80008000000 */
        /* <DEDUP_REMOVED lines=120> */
[----:B-1----:R1:W-:Y:S04]  /*32260*/  STL [R1+0x1ec0], R0 ;  /* 0x001ec00001007387 */ /* 0x0023e80000100800 */
[----:B--2---:R-:W-:Y:S04]  /*32270*/  STL [R1+0x1ebc], R4 ;  /* 0x001ebc0401007387 */ /* 0x004fe80000100800 */
[----:B------:R-:W-:Y:S04]  /*32280*/  LDS.U8 R4, [R2+UR4+0x1980] ;  /* 0x0019800402047984 */ /* 0x000fe80008000000 */
[----:B0-----:R-:W-:Y:S04]  /*32290*/  STL [R1+0x1dc8], R3 ;  /* 0x001dc80301007387 */ /* 0x001fe80000100800 */
[----:B------:R-:W0:Y:S01]  /*322a0*/  LDS.U8 R3, [R2+UR4+0x1890] ;  /* 0x0018900402037984 */ /* 0x000e220008000000 */
[----:B-1----:R-:W-:-:S04]  /*322b0*/  LOP3.LUT R0, R29, R28, RZ, 0xfc, !PT ;  /* 0x0000001c1d007212 */ /* 0x002fc800078efcff */
[----:B------:R-:W-:-:S05]  /*322c0*/  LOP3.LUT R0, R0, 0x60, RZ, 0x3c, !PT ;  /* 0x0000006000007812 */ /* 0x000fca00078e3cff */
[----:B------:R-:W-:Y:S04]  /*322d0*/  LDS.U8 R2, [R0+UR4+0x88] ;  /* 0x0000880400027984 */ /* 0x000fe80008000000 */
[----:B0-----:R-:W-:Y:S04]  /*322e0*/  STL [R1+0x1dc4], R3 ;  /* 0x001dc40301007387 */ /* 0x001fe80000100800 */
[----:B------:R-:W0:Y:S04]  /*322f0*/  LDS.U8 R3, [R0+UR4] ;  /* 0x0000000400037984 */ /* 0x000e280008000000 */
[----:B------:R-:W-:Y:S04]  /*32300*/  STL [R1+0x1ec8], R5 ;  /* 0x001ec80501007387 */ /* 0x000fe80000100800 */
[----:B------:R-:W-:Y:S04]  /*32310*/  STL [R1+0x1ec4], R4 ;  /* 0x001ec40401007387 */ /* 0x000fe80000100800 */
[----:B------:R-:W1:Y:S04]  /*32320*/  LDS.U8 R4, [R0+UR4+0x110] ;  /* 0x0001100400047984 */ /* 0x000e680008000000 */
[----:B0-----:R-:W-:Y:S04]  /*32330*/  STL [R1+0xfd8], R3 ;  /* 0x000fd80301007387 */ /* 0x001fe80000100800 */
[----:B------:R-:W0:Y:S04]  /*32340*/  LDS.U8 R3, [R0+UR4+0x198] ;  /* 0x0001980400037984 */ /* 0x000e280008000000 */
[----:B------:R-:W-:Y:S04]  /*32350*/  STL [R1+0xfd4], R2 ;  /* 0x000fd40201007387 */ /* 0x000fe80000100800 */
[----:B------:R-:W2:Y:S04]  /*32360*/  LDS.U8 R2, [R0+UR4+0x8] ;  /* 0x0000080400027984 */ /* 0x000ea80008000000 */
[----:B-1----:R-:W-:Y:S04]  /*32370*/  STL [R1+0x10e0], R4 ;  /* 0x0010e00401007387 */ /* 0x002fe80000100800 */
[----:B------:R-:W1:Y:S04]  /*32380*/  LDS.U8 R4, [R0+UR4+0x80] ;  /* 0x0000800400047984 */ /* 0x000e680008000000 */
[----:B0-----:R-:W-:Y:S04]  /*32390*/  STL [R1+0x10dc], R3 ;  /* 0x0010dc0301007387 */ /* 0x001fe80000100800 */
[----:B------:R-:W0:Y:S04]  /*323a0*/  LDS.U8 R3, [R0+UR4+0x118] ;  /* 0x0001180400037984 */ /* 0x000e280008000000 */
[----:B--2---:R-:W-:Y:S04]  /*323b0*/  STL [R1+0xfe0], R2 ;  /* 0x000fe00201007387 */ /* 0x004fe80000100800 */
        /* <DEDUP_REMOVED lines=106> */
[----:B--2---:R-:W-:Y:S04]  /*32a60*/  STL [R1+0x1f00], R2 ;  /* 0x001f000201007387 */ /* 0x004fe80000100800 */
[----:B------:R-:W0:Y:S04]  /*32a70*/  LDS.U8 R3, [R0+UR4+0x1818] ;  /* 0x0018180400037984 */ /* 0x000e280008000000 */
[----:B------:R2:W3:Y:S04]  /*32a80*/  LDS.U8 R2, [R0+UR4+0x1890] ;  /* 0x0018900400027984 */ /* 0x0004e80008000000 */
[----:B-1----:R-:W-:Y:S04]  /*32a90*/  STL [R1+0x1efc], R4 ;  /* 0x001efc0401007387 */ /* 0x002fe80000100800 */
[----:B--2---:R-:W2:Y:S01]  /*32aa0*/  LDL.LU R0, [R1+0x544] ;  /* 0x0005440001007983 */ /* 0x004ea20000300800 */
[----:B------:R-:W1:Y:S01]  /*32ab0*/  S2R R29, SR_TID.X ;  /* 0x00000000001d7919 */ /* 0x000e620000002100 */
[----:B------:R-:W4:Y:S02]  /*32ac0*/  S2R R28, SR_TID.X ;  /* 0x00000000001c7919 */ /* 0x000f240000002100 */
[----:B0-----:R-:W-:Y:S01]  /*32ad0*/  STL [R1+0x1e08], R3 ;  /* 0x001e080301007387 */ /* 0x001fe20000100800 */
[----:B-1----:R-:W-:-:S03]  /*32ae0*/  LOP3.LUT R29, R29, 0x3, RZ, 0xc0, !PT ;  /* 0x000000031d1d7812 */ /* 0x002fc600078ec0ff */
[----:B--2---:R-:W-:Y:S04]  /*32af0*/  STL [R1+0x3ea8], R0 ;  /* 0x003ea80001007387 */ /* 0x004fe80000100800 */
[----:B---3--:R0:W-:Y:S04]  /*32b00*/  STL [R1+0x1e04], R2 ;  /* 0x001e040201007387 */ /* 0x0081e80000100800 */
[----:B0-----:R-:W2:Y:S04]  /*32b10*/  LDL.LU R2, [R1+0x540] ;  /* 0x0005400001027983 */ /* 0x001ea80000300800 */
        /* <DEDUP_REMOVED lines=24> */
[----:B------:R-:W-:-:S03]  /*32ca0*/  IMAD R0, R29, 0x220, RZ ;  /* 0x000002201d007824 */ /* 0x000fc600078e02ff */
[----:B------:R-:W3:Y:S01]  /*32cb0*/  LDL.LU R27, [R1+0x388] ;  /* 0x00038800011b7983 */ /* 0x000ee20000300800 */
[----:B----4-:R-:W-:-:S03]  /*32cc0*/  LOP3.LUT R29, R28, 0x3f, RZ, 0xc0, !PT ;  /* 0x0000003f1c1d7812 */ /* 0x010fc600078ec0ff */
[----:B------:R0:W-:Y:S02]  /*32cd0*/  STL [R1+0x3e98], R28 ;  /* 0x003e981c01007387 */ /* 0x0001e40000100800 */
[----:B0-----:R-:W-:-:S04]  /*32ce0*/  SHF.R.U32.HI R28, RZ, 0x2, R28 ;  /* 0x00000002ff1c7819 */ /* 0x001fc8000001161c */
[----:B------:R-:W-:-:S04]  /*32cf0*/  SGXT.U32 R28, R28, 0x3 ;  /* 0x000000031c1c781a */ /* 0x000fc80000000000 */
[----:B------:R-:W-:-:S04]  /*32d00*/  LOP3.LUT R28, R0, R28, RZ, 0xfc, !PT ;  /* 0x0000001c001c7212 */ /* 0x000fc800078efcff */
[----:B------:R-:W-:-:S05]  /*32d10*/  LOP3.LUT R28, R28, 0x60, RZ, 0x3c, !PT ;  /* 0x000000601c1c7812 */ /* 0x000fca00078e3cff */
[----:B------:R-:W0:Y:S04]  /*32d20*/  LDS.U8 R0, [R28+UR4+0x1908] ;  /* 0x001908041c007984 */ /* 0x000e280008000000 */
[----:B------:R-:W1:Y:S01]  /*32d30*/  LDS.U8 R28, [R28+UR4+0x1980] ;  /* 0x001980041c1c7984 */ /* 0x000e620008000000 */
[----:B------:R-:W-:Y:S06]  /*32d40*/  BAR.SYNC.DEFER_BLOCKING 0x0 ;  /* 0x0000000000007b1d */ /* 0x000fec0000010000 */
[----:B0-----:R0:W-:Y:S04]  /*32d50*/  STL [R1+0x1f08], R0 ;  /* 0x001f080001007387 */ /* 0x0011e80000100800 */
[----:B0-----:R-:W4:Y:S04]  /*32d60*/  LDL.LU R0, [R1+0x3ea8] ;  /* 0x003ea80001007983 */ /* 0x001f280000300800 */
[----:B-1----:R0:W-:Y:S04]  /*32d70*/  STL [R1+0x1f04], R28 ;  /* 0x001f041c01007387 */ /* 0x0021e80000100800 */
[----:B0-----:R-:W2:Y:S04]  /*32d80*/  LDL.LU R28, [R1+0x348] ;  /* 0x00034800011c7983 */ /* 0x001ea80000300800 */
[----:B--2---:R0:W-:Y:S04]  /*32d90*/  STL [R1+0x3e9c], R28 ;  /* 0x003e9c1c01007387 */ /* 0x0041e80000100800 */
[----:B0-----:R-:W2:Y:S04]  /*32da0*/  LDL.LU R28, [R1+0x364] ;  /* 0x00036400011c7983 */ /* 0x001ea80000300800 */
[----:B--2---:R0:W-:Y:S04]  /*32db0*/  STL [R1+0x3ea0], R28 ;  /* 0x003ea01c01007387 */ /* 0x0041e80000100800 */
[----:B0-----:R-:W2:Y:S04]  /*32dc0*/  LDL.LU R28, [R1+0x368] ;  /* 0x00036800011c7983 */ /* 0x001ea80000300800 */
[----:B----4-:R-:W-:Y:S04]  /*32dd0*/  STS.U8 [R29+UR4], R0 ;  /* 0x000000001d007988 */ /* 0x010fe80008000004 */
[----:B------:R-:W-:Y:S04]  /*32de0*/  STS.U8 [R29+UR4+0x40], R2 ;  /* 0x000040021d007988 */ /* 0x000fe80008000004 */
[----:B---3--:R-:W-:Y:S04]  /*32df0*/  STS.U8 [R29+UR4+0x200], R3 ;  /* 0x000200031d007988 */ /* 0x008fe80008000004 */
[----:B------:R-:W-:Y:S04]  /*32e00*/  STS.U8 [R29+UR4+0x240], R4 ;  /* 0x000240041d007988 */ /* 0x000fe80008000004 */
        /* <DEDUP_REMOVED lines=19> */
[----:B--2---:R0:W-:Y:S04]  /*32f40*/  STL [R1+0x3ea4], R28 ;  /* 0x003ea41c01007387 */ /* 0x0041e80000100800 */
[----:B0-----:R-:W2:Y:S04]  /*32f50*/  LDL.LU R28, [R1+0x384] ;  /* 0x00038400011c7983 */ /* 0x001ea80000300800 */
[----:B------:R-:W3:Y:S04]  /*32f60*/  LDL.LU R9, [R1+0x344] ;  /* 0x0003440001097983 */ /* 0x000ee80000300800 */
[----:B------:R-:W4:Y:S04]  /*32f70*/  LDL.LU R10, [R1+0x328] ;  /* 0x00032800010a7983 */ /* 0x000f280000300800 */
[----:B------:R-:W-:Y:S04]  /*32f80*/  STS.U8 [R29+UR4+0x1640], R24 ;  /* 0x001640181d007988 */ /* 0x000fe80008000004 */
[----:B------:R-:W4:Y:S04]  /*32f90*/  LDL.LU R17, [R1+0x324] ;  /* 0x0003240001117983 */ /* 0x000f280000300800 */
[----:B------:R0:W-:Y:S04]  /*32fa0*/  STS.U8 [R29+UR4+0x1800], R25 ;  /* 0x001800191d007988 */ /* 0x0001e80008000004 */
[----:B------:R-:W4:Y:S04]  /*32fb0*/  LDL.LU R18, [R1+0x308] ;  /* 0x0003080001127983 */ /* 0x000f280000300800 */
[----:B------:R1:W-:Y:S04]  /*32fc0*/  STS.U8 [R29+UR4+0x1840], R26 ;  /* 0x0018401a1d007988 */ /* 0x0003e80008000004 */
[----:B0-----:R-:W4:Y:S04]  /*32fd0*/  LDL.LU R25, [R1+0x304] ;  /* 0x0003040001197983 */ /* 0x001f280000300800 */
[----:B-1----:R-:W4:Y:S04]  /*32fe0*/  LDL.LU R26, [R1+0x2e8] ;  /* 0x0002e800011a7983 */ /* 0x002f280000300800 */
        /* <DEDUP_REMOVED lines=19> */
[----:B------:R0:W-:Y:S04]  /*33120*/  STS.U8 [R29+UR4+0x1a00], R27 ;  /* 0x001a001b1d007988 */ /* 0x0001e80008000004 */
[----:B------:R-:W4:Y:S04]  /*33130*/  LDL.LU R24, [R1+0x10] ;  /* 0x0000100001187983 */ /* 0x000f280000300800 */
[----:B0-----:R-:W4:Y:S04]  /*33140*/  LDL.LU R27, [R1+0xc] ;  /* 0x00000c00011b7983 */ /* 0x001f280000300800 */
[----:B--2---:R0:W-:Y:S04]  /*33150*/  STS.U8 [R29+UR4+0x1a40], R28 ;  /* 0x001a401c1d007988 */ /* 0x0041e80008000004 */
[----:B0-----:R-:W2:Y:S04]  /*33160*/  LDL.LU R28, [R1+0x3ea4] ;  /* 0x003ea400011c7983 */ /* 0x001ea80000300800 */
[----:B--2---:R0:W-:Y:S04]  /*33170*/  STS.U8 [R29+UR4+0x1c00], R28 ;  /* 0x001c001c1d007988 */ /* 0x0041e80008000004 */
[----:B0-----:R-:W2:Y:S04]  /*33180*/  LDL.LU R28, [R1+0x3ea0] ;  /* 0x003ea000011c7983 */ /* 0x001ea80000300800 */
[----:B--2---:R0:W-:Y:S04]  /*33190*/  STS.U8 [R29+UR4+0x1c40], R28 ;  /* 0x001c401c1d007988 */ /* 0x0041e80008000004 */
[----:B0-----:R-:W2:Y:S04]  /*331a0*/  LDL.LU R28, [R1+0x3e9c] ;  /* 0x003e9c00011c7983 */ /* 0x001ea80000300800 */
[----:B--2---:R0:W-:Y:S04]  /*331b0*/  STS.U8 [R29+UR4+0x1e00], R28 ;  /* 0x001e001c1d007988 */ /* 0x0041e80008000004 */
[----:B---3--:R1:W-:Y:S04]  /*331c0*/  STS.U8 [R29+UR4+0x1e40], R9 ;  /* 0x001e40091d007988 */ /* 0x0083e80008000004 */
[----:B----4-:R2:W-:Y:S04]  /*331d0*/  STS.U8 [R29+UR4+0x2000], R10 ;  /* 0x0020000a1d007988 */ /* 0x0105e80008000004 */
[----:B------:R3:W-:Y:S04]  /*331e0*/  STS.U8 [R29+UR4+0x2040], R17 ;  /* 0x002040111d007988 */ /* 0x0007e80008000004 */
[----:B------:R4:W-:Y:S04]  /*331f0*/  STS.U8 [R29+UR4+0x2200], R18 ;  /* 0x002200121d007988 */ /* 0x0009e80008000004 */
[----:B------:R4:W-:Y:S04]  /*33200*/  STS.U8 [R29+UR4+0x2240], R25 ;  /* 0x002240191d007988 */ /* 0x0009e80008000004 */
[----:B0-----:R-:W4:Y:S04]  /*33210*/  LDL.LU R28, [R1+0x3e98] ;  /* 0x003e9800011c7983 */ /* 0x001f280000300800 */
[----:B-1----:R-:W4:Y:S04]  /*33220*/  LDL.LU R9, [R1+0x3e94] ;  /* 0x003e940001097983 */ /* 0x002f280000300800 */
[----:B--2---:R-:W2:Y:S04]  /*33230*/  LDL.LU R10, [R1+0x3e90] ;  /* 0x003e9000010a7983 */ /* 0x004ea80000300800 */
[----:B---3--:R-:W3:Y:S04]  /*33240*/  LDL.LU R17, [R1+0x3e8c] ;  /* 0x003e8c0001117983 */ /* 0x008ee80000300800 */
[----:B----4-:R-:W4:Y:S04]  /*33250*/  LDL.LU R18, [R1+0x3e88] ;  /* 0x003e880001127983 */ /* 0x010f280000300800 */
[----:B------:R-:W2:Y:S04]  /*33260*/  LDL.LU R25, [R1+0x3e84] ;  /* 0x003e840001197983 */ /* 0x000ea80000300800 */
[----:B------:R0:W-:Y:S04]  /*33270*/  STS.U8 [R29+UR4+0x2400], R26 ;  /* 0x0024001a1d007988 */ /* 0x0001e80008000004 */
[----:B0-----:R-:W3:Y:S04]  /*33280*/  LDL.LU R26, [R1+0x3e80] ;  /* 0x003e8000011a7983 */ /* 0x001ee80000300800 */
[----:B------:R-:W-:Y:S04]  /*33290*/  STS.U8 [R29+UR4+0x2440], R0 ;  /* 0x002440001d007988 */ /* 0x000fe80008000004 */
[----:B------:R-:W-:Y:S04]  /*332a0*/  STS.U8 [R29+UR4+0x2600], R2 ;  /* 0x002600021d007988 */ /* 0x000fe80008000004 */
[----:B------:R-:W-:Y:S04]  /*332b0*/  STS.U8 [R29+UR4+0x2640], R3 ;  /* 0x002640031d007988 */ /* 0x000fe80008000004 */
[----:B------:R-:W-:Y:S04]  /*332c0*/  STS.U8 [R29+UR4+0x2800], R4 ;  /* 0x002800041d007988 */ /* 0x000fe80008000004 */
[----:B------:R-:W-:Y:S04]  /*332d0*/  STS.U8 [R29+UR4+0x2840], R5 ;  /* 0x002840051d007988 */ /* 0x000fe80008000004 */
[----:B------:R-:W-:Y:S04]  /*332e0*/  STS.U8 [R29+UR4+0x2a00], R6 ;  /* 0x002a00061d007988 */ /* 0x000fe80008000004 */
[----:B------:R0:W-:Y:S04]  /*332f0*/  STS.U8 [R29+UR4+0x2a40], R7 ;  /* 0x002a40071d007988 */ /* 0x0001e80008000004 */
        /* <DEDUP_REMOVED lines=13> */
[----:B------:R-:W-:Y:S01]  /*333d0*/  STS.U8 [R29+UR4+0x3840], R27 ;  /* 0x0038401b1d007988 */ /* 0x000fe20008000004 */
[----:B0-----:R-:W-:-:S03]  /*333e0*/  LOP3.LUT R7, R29, 0x10, RZ, 0x3c, !PT ;  /* 0x000000101d077812 */ /* 0x001fc600078e3cff */
[----:B---3--:R0:W-:Y:S02]  /*333f0*/  STS.U8 [R29+UR4+0x3a00], R26 ;  /* 0x003a001a1d007988 */ /* 0x0081e40008000004 */
[----:B0-----:R-:W-:-:S05]  /*33400*/  LOP3.LUT R26, R28, 0x3f, RZ, 0xc0, !PT ;  /* 0x0000003f1c1a7812 */ /* 0x001fca00078ec0ff */
[----:B--2---:R-:W-:Y:S04]  /*33410*/  STS.U8 [R26+UR4+0x3a40], R25 ;  /* 0x003a40191a007988 */ /* 0x004fe80008000004 */
[----:B----4-:R0:W-:Y:S04]  /*33420*/  STS.U8 [R26+UR4+0x3c00], R18 ;  /* 0x003c00121a007988 */ /* 0x0101e80008000004 */
[----:B0-----:R-:W2:Y:S04]  /*33430*/  LDL.LU R18, [R1+0x514] ;  /* 0x0005140001127983 */ /* 0x001ea80000300800 */
        /* <DEDUP_REMOVED lines=24> */
[----:B------:R1:W-:Y:S04]  /*335c0*/  STS.U8 [R26+UR4+0x3e00], R10 ;  /* 0x003e000a1a007988 */ /* 0x0003e80008000004 */
[----:B------:R1:W-:Y:S04]  /*335d0*/  STS.U8 [R26+UR4+0x3e40], R9 ;  /* 0x003e40091a007988 */ /* 0x0003e80008000004 */
[----:B0-----:R-:W2:Y:S04]  /*335e0*/  LDL.LU R17, [R1+0x518] ;  /* 0x0005180001117983 */ /* 0x001ea80000300800 */
[----:B-1----:R-:W3:Y:S04]  /*335f0*/  LDL.LU R10, [R1+0x534] ;  /* 0x00053400010a7983 */ /* 0x002ee80000300800 */
[----:B------:R-:W4:Y:S04]  /*33600*/  LDL.LU R9, [R1+0x538] ;  /* 0x0005380001097983 */ /* 0x000f280000300800 */
[----:B------:R0:W-:Y:S04]  /*33610*/  STL [R1+0x3e70], R26 ;  /* 0x003e701a01007387 */ /* 0x0001e80000100800 */
[----:B0-----:R-:W2:Y:S04]  /*33620*/  LDL.LU R26, [R1+0x340] ;  /* 0x00034000011a7983 */ /* 0x001ea80000300800 */
[----:B--2---:R0:W-:Y:S04]  /*33630*/  STL [R1+0x3e74], R26 ;  /* 0x003e741a01007387 */ /* 0x0041e80000100800 */
[----:B0-----:R-:W2:Y:S04]  /*33640*/  LDL.LU R26, [R1+0x35c] ;  /* 0x00035c00011a7983 */ /* 0x001ea80000300800 */
[----:B--2---:R0:W-:Y:S04]  /*33650*/  STL [R1+0x3e78], R26 ;  /* 0x003e781a01007387 */ /* 0x0041e80000100800 */
[----:B0-----:R-:W2:Y:S04]  /*33660*/  LDL.LU R26, [R1+0x360] ;  /* 0x00036000011a7983 */ /* 0x001ea80000300800 */
[----:B----4-:R-:W-:Y:S04]  /*33670*/  STS.U8 [R7+UR4+0x80], R9 ;  /* 0x0000800907007988 */ /* 0x010fe80008000004 */
        /* <DEDUP_REMOVED lines=26> */
[----:B------:R-:W4:Y:S04]  /*33820*/  LDL.LU R16, [R1+0x31c] ;  /* 0x00031c0001107983 */ /* 0x000f280000300800 */
[----:B------:R0:W-:Y:S04]  /*33830*/  STS.U8 [R7+UR4+0x16c0], R24 ;  /* 0x0016c01807007988 */ /* 0x0001e80008000004 */
[----:B------:R-:W4:Y:S04]  /*33840*/  LDL.LU R23, [R1+0x300] ;  /* 0x0003000001177983 */ /* 0x000f280000300800 */
[----:B0-----:R-:W4:Y:S04]  /*33850*/  LDL.LU R24, [R1+0x2fc] ;  /* 0x0002fc0001187983 */ /* 0x001f280000300800 */
        /* <DEDUP_REMOVED lines=20> */
[----:B------:R1:W-:Y:S04]  /*339a0*/  STS.U8 [R7+UR4+0x18c0], R28 ;  /* 0x0018c01c07007988 */ /* 0x0003e80008000004 */
[----:B------:R1:W-:Y:S04]  /*339b0*/  STS.U8 [R7+UR4+0x1a80], R29 ;  /* 0x001a801d07007988 */ /* 0x0003e80008000004 */
[----:B0-----:R-:W4:Y:S04]  /*339c0*/  LDL.LU R27, [R1+0x24] ;  /* 0x00002400011b7983 */ /* 0x001f280000300800 */
[----:B-1----:R-:W4:Y:S04]  /*339d0*/  LDL.LU R28, [R1+0x8] ;  /* 0x00000800011c7983 */ /* 0x002f280000300800 */
[----:B------:R-:W4:Y:S04]  /*339e0*/  LDL.LU R29, [R1+0x4] ;  /* 0x00000400011d7983 */ /* 0x000f280000300800 */
        /* <DEDUP_REMOVED lines=19> */
[----:B------:R1:W-:Y:S04]  /*33b20*/  STS.U8 [R7+UR4+0x24c0], R10 ;  /* 0x0024c00a07007988 */ /* 0x0003e80008000004 */
[----:B------:R1:W-:Y:S04]  /*33b30*/  STS.U8 [R7+UR4+0x2680], R17 ;  /* 0x0026801107007988 */ /* 0x0003e80008000004 */
[----:B------:R1:W-:Y:S04]  /*33b40*/  STS.U8 [R7+UR4+0x26c0], R18 ;  /* 0x0026c01207007988 */ /* 0x0003e80008000004 */
[----:B------:R1:W-:Y:S04]  /*33b50*/  STS.U8 [R7+UR4+0x2880], R25 ;  /* 0x0028801907007988 */ /* 0x0003e80008000004 */
[----:B------:R1:W-:Y:S04]  /*33b60*/  STS.U8 [R7+UR4+0x28c0], R0 ;  /* 0x0028c00007007988 */ /* 0x0003e80008000004 */
[----:B------:R1:W-:Y:S04]  /*33b70*/  STS.U8 [R7+UR4+0x2a80], R2 ;  /* 0x002a800207007988 */ /* 0x0003e80008000004 */
[----:B0-----:R-:W3:Y:S04]  /*33b80*/  LDL.LU R9, [R1+0x4ec] ;  /* 0x0004ec0001097983 */ /* 0x001ee80000300800 */
[----:B-1----:R-:W3:Y:S04]  /*33b90*/  LDL.LU R10, [R1+0x4d0] ;  /* 0x0004d000010a7983 */ /* 0x002ee80000300800 */
[----:B------:R-:W3:Y:S04]  /*33ba0*/  LDL.LU R17, [R1+0x4cc] ;  /* 0x0004cc0001117983 */ /* 0x000ee80000300800 */
[----:B------:R-:W3:Y:S04]  /*33bb0*/  LDL.LU R18, [R1+0x4b0] ;  /* 0x0004b00001127983 */ /* 0x000ee80000300800 */
[----:B------:R-:W3:Y:S04]  /*33bc0*/  LDL.LU R25, [R1+0x4ac] ;  /* 0x0004ac0001197983 */ /* 0x000ee80000300800 */
[----:B------:R0:W-:Y:S04]  /*33bd0*/  STS.U8 [R7+UR4+0x2ac0], R3 ;  /* 0x002ac00307007988 */ /* 0x0001e80008000004 */
[----:B------:R-:W3:Y:S04]  /*33be0*/  LDL.LU R0, [R1+0x490] ;  /* 0x0004900001007983 */ /* 0x000ee80000300800 */
[----:B------:R1:W-:Y:S04]  /*33bf0*/  STS.U8 [R7+UR4+0x2c80], R4 ;  /* 0x002c800407007988 */ /* 0x0003e80008000004 */
[----:B------:R-:W3:Y:S04]  /*33c00*/  LDL.LU R2, [R1+0x48c] ;  /* 0x00048c0001027983 */ /* 0x000ee80000300800 */
[----:B------:R1:W-:Y:S04]  /*33c10*/  STS.U8 [R7+UR4+0x2cc0], R5 ;  /* 0x002cc00507007988 */ /* 0x0003e80008000004 */
[----:B------:R-:W-:Y:S04]  /*33c20*/  STS.U8 [R7+UR4+0x2e80], R6 ;  /* 0x002e800607007988 */ /* 0x000fe80008000004 */
[----:B------:R1:W-:Y:S04]  /*33c30*/  STS.U8 [R7+UR4+0x2ec0], R11 ;  /* 0x002ec00b07007988 */ /* 0x0003e80008000004 */
[----:B------:R1:W-:Y:S04]  /*33c40*/  STS.U8 [R7+UR4+0x3080], R12 ;  /* 0x0030800c07007988 */ /* 0x0003e80008000004 */
[----:B0-----:R-:W3:Y:S04]  /*33c50*/  LDL.LU R3, [R1+0x464] ;  /* 0x0004640001037983 */ /* 0x001ee80000300800 */
[----:B-1----:R-:W3:Y:S04]  /*33c60*/  LDL.LU R4, [R1+0x45c] ;  /* 0x00045c0001047983 */ /* 0x002ee80000300800 */
[----:B------:R0:W-:Y:S04]  /*33c70*/  STS.U8 [R7+UR4+0x30c0], R13 ;  /* 0x0030c00d07007988 */ /* 0x0001e80008000004 */
[----:B------:R-:W3:Y:S04]  /*33c80*/  LDL.LU R5, [R1+0x438] ;  /* 0x0004380001057983 */ /* 0x000ee80000300800 */
[----:B------:R-:W3:Y:S04]  /*33c90*/  LDL.LU R11, [R1+0x434] ;  /* 0x00043400010b7983 */ /* 0x000ee80000300800 */
[----:B------:R1:W-:Y:S04]  /*33ca0*/  STS.U8 [R7+UR4+0x3280], R14 ;  /* 0x0032800e07007988 */ /* 0x0003e80008000004 */
[----:B------:R-:W3:Y:S04]  /*33cb0*/  LDL.LU R12, [R1+0x418] ;  /* 0x00041800010c7983 */ /* 0x000ee80000300800 */
[----:B------:R1:W-:Y:S04]  /*33cc0*/  STS.U8 [R7+UR4+0x32c0], R19 ;  /* 0x0032c01307007988 */ /* 0x0003e80008000004 */
[----:B------:R1:W-:Y:S04]  /*33cd0*/  STS.U8 [R7+UR4+0x3480], R20 ;  /* 0x0034801407007988 */ /* 0x0003e80008000004 */
[----:B0-----:R-:W3:Y:S04]  /*33ce0*/  LDL.LU R13, [R1+0x414] ;  /* 0x00041400010d7983 */ /* 0x001ee80000300800 */
[----:B-1----:R-:W3:Y:S04]  /*33cf0*/  LDL.LU R14, [R1+0x3f8] ;  /* 0x0003f800010e7983 */ /* 0x002ee80000300800 */
[----:B------:R0:W-:Y:S04]  /*33d00*/  STS.U8 [R7+UR4+0x34c0], R21 ;  /* 0x0034c01507007988 */ /* 0x0001e80008000004 */
[----:B------:R1:W-:Y:S04]  /*33d10*/  STS.U8 [R7+UR4+0x3680], R22 ;  /* 0x0036801607007988 */ /* 0x0003e80008000004 */
[----:B------:R-:W3:Y:S04]  /*33d20*/  LDL.LU R19, [R1+0x3f4] ;  /* 0x0003f40001137983 */ /* 0x000ee80000300800 */
[----:B------:R-:W3:Y:S04]  /*33d30*/  LDL.LU R20, [R1+0x3d8] ;  /* 0x0003d80001147983 */ /* 0x000ee80000300800 */
[----:B------:R1:W-:Y:S04]  /*33d40*/  STS.U8 [R7+UR4+0x36c0], R27 ;  /* 0x0036c01b07007988 */ /* 0x0003e80008000004 */
[----:B------:R1:W-:Y:S04]  /*33d50*/  STS.U8 [R7+UR4+0x3880], R28 ;  /* 0x0038801c07007988 */ /* 0x0003e80008000004 */
[----:B0-----:R-:W3:Y:S04]  /*33d60*/  LDL.LU R21, [R1+0x3d4] ;  /* 0x0003d40001157983 */ /* 0x001ee80000300800 */
[----:B-1----:R-:W3:Y:S04]  /*33d70*/  LDL.LU R22, [R1+0x3b8] ;  /* 0x0003b80001167983 */ /* 0x002ee80000300800 */
[----:B------:R0:W-:Y:S04]  /*33d80*/  STS.U8 [R7+UR4+0x38c0], R29 ;  /* 0x0038c01d07007988 */ /* 0x0001e80008000004 */
[----:B------:R-:W3:Y:S04]  /*33d90*/  LDL.LU R27, [R1+0x3b4] ;  /* 0x0003b400011b7983 */ /* 0x000ee80000300800 */
[----:B------:R-:W3:Y:S04]  /*33da0*/  LDL.LU R28, [R1+0x398] ;  /* 0x00039800011c7983 */ /* 0x000ee80000300800 */
[----:B0-----:R-:W3:Y:S01]  /*33db0*/  LDL.LU R29, [R1+0x394] ;  /* 0x00039400011d7983 */ /* 0x001ee20000300800 */
[----:B------:R-:W-:-:S03]  /*33dc0*/  LOP3.LUT R6, R26, 0x20, RZ, 0x3c, !PT ;  /* 0x000000201a067812 */ /* 0x000fc600078e3cff */
[----:B--2---:R0:W-:Y:S04]  /*33dd0*/  STS.U8 [R7+UR4+0x3a80], R24 ;  /* 0x003a801807007988 */ /* 0x0041e80008000004 */
[----:B----4-:R1:W-:Y:S04]  /*33de0*/  STS.U8 [R7+UR4+0x3ac0], R23 ;  /* 0x003ac01707007988 */ /* 0x0103e80008000004 */
[----:B---3--:R2:W-:Y:S04]  /*33df0*/  STS.U8 [R7+UR4+0x3c80], R16 ;  /* 0x003c801007007988 */ /* 0x0085e80008000004 */
[----:B------:R-:W-:Y:S04]  /*33e00*/  STS.U8 [R7+UR4+0x3cc0], R15 ;  /* 0x003cc00f07007988 */ /* 0x000fe80008000004 */
[----:B------:R-:W-:Y:S04]  /*33e10*/  STS.U8 [R7+UR4+0x3e80], R8 ;  /* 0x003e800807007988 */ /* 0x000fe80008000004 */
[----:B0-----:R-:W3:Y:S04]  /*33e20*/  LDL.LU R24, [R1+0x4f0] ;  /* 0x0004f00001187983 */ /* 0x001ee80000300800 */
[----:B-1----:R-:W4:Y:S04]  /*33e30*/  LDL.LU R23, [R1+0x50c] ;  /* 0x00050c0001177983 */ /* 0x002f280000300800 */
[----:B--2---:R-:W2:Y:S04]  /*33e40*/  LDL.LU R16, [R1+0x510] ;  /* 0x0005100001107983 */ /* 0x004ea80000300800 */
[----:B------:R0:W-:Y:S04]  /*33e50*/  STL [R1+0x3e48], R26 ;  /* 0x003e481a01007387 */ /* 0x0001e80000100800 */
[----:B0-----:R-:W3:Y:S04]  /*33e60*/  LDL.LU R26, [R1+0x52c] ;  /* 0x00052c00011a7983 */ /* 0x001ee80000300800 */
[----:B------:R-:W4:Y:S04]  /*33e70*/  LDL.LU R15, [R1+0x530] ;  /* 0x00053000010f7983 */ /* 0x000f280000300800 */
[----:B------:R-:W2:Y:S01]  /*33e80*/  LDL.LU R7, [R1+0x3e58] ;  /* 0x003e580001077983 */ /* 0x000ea20000300800 */
[----:B------:R-:W0:Y:S02]  /*33e90*/  S2R R8, SR_TID.X ;  /* 0x0000000000087919 */ /* 0x000e240000002100 */
[----:B0-----:R-:W-:-:S04]  /*33ea0*/  LOP3.LUT R8, R8, 0x3f, RZ, 0xc0, !PT ;  /* 0x0000003f08087812 */ /* 0x001fc800078ec0ff */
[----:B------:R-:W-:-:S05]  /*33eb0*/  LOP3.LUT R8, R8, 0x10, RZ, 0x3c, !PT ;  /* 0x0000001008087812 */ /* 0x000fca00078e3cff */
[----:B--2---:R-:W-:Y:S04]  /*33ec0*/  STS.U8 [R8+UR4+0x3ec0], R7 ;  /* 0x003ec00708007988 */ /* 0x004fe80008000004 */
[----:B----4-:R-:W-:Y:S04]  /*33ed0*/  STS.U8 [R6+UR4+0x100], R15 ;  /* 0x0001000f06007988 */ /* 0x010fe80008000004 */
[----:B---3--:R0:W-:Y:S04]  /*33ee0*/  STS.U8 [R6+UR4+0x140], R26 ;  /* 0x0001401a06007988 */ /* 0x0081e80008000004 */
[----:B0-----:R-:W2:Y:S04]  /*33ef0*/  LDL.LU R26, [R1+0x354] ;  /* 0x00035400011a7983 */ /* 0x001ea80000300800 */
[----:B--2---:R0:W-:Y:S04]  /*33f00*/  STL [R1+0x3e4c], R26 ;  /* 0x003e4c1a01007387 */ /* 0x0041e80000100800 */
[----:B0-----:R-:W2:Y:S04]  /*33f10*/  LDL.LU R26, [R1+0x358] ;  /* 0x00035800011a7983 */ /* 0x001ea80000300800 */
[----:B--2---:R0:W-:Y:S04]  /*33f20*/  STL [R1+0x3e50], R26 ;  /* 0x003e501a01007387 */ /* 0x0041e80000100800 */
[----:B0-----:R-:W2:Y:S04]  /*33f30*/  LDL.LU R26, [R1+0x374] ;  /* 0x00037400011a7983 */ /* 0x001ea80000300800 */
        /* <DEDUP_REMOVED lines=27> */
[----:B------:R-:W-:Y:S04]  /*340f0*/  STS.U8 [R6+UR4+0x1900], R28 ;  /* 0x0019001c06007988 */ /* 0x000fe80008000004 */
        /* <DEDUP_REMOVED lines=24> */
[----:B------:R-:W4:Y:S04]  /*34280*/  LDL.LU R28, [R1] ;  /* 0x00000000011c7983 */ /* 0x000f280000300800 */
        /* <DEDUP_REMOVED lines=62> */
[----:B---3--:R0:W-:Y:S04]  /*34670*/  STS.U8 [R6+UR4+0x3940], R29 ;  /* 0x0039401d06007988 */ /* 0x0081e80008000004 */
[----:B--2---:R1:W-:Y:S04]  /*34680*/  STS.U8 [R6+UR4+0x3b00], R22 ;  /* 0x003b001606007988 */ /* 0x0043e80008000004 */
[----:B----4-:R2:W-:Y:S04]  /*34690*/  STS.U8 [R6+UR4+0x3b40], R21 ;  /* 0x003b401506007988 */ /* 0x0105e80008000004 */
[----:B------:R3:W-:Y:S04]  /*346a0*/  STS.U8 [R6+UR4+0x3d00], R14 ;  /* 0x003d000e06007988 */ /* 0x0007e80008000004 */
[----:B------:R4:W-:Y:S04]  /*346b0*/  STS.U8 [R6+UR4+0x3d40], R13 ;  /* 0x003d400d06007988 */ /* 0x0009e80008000004 */
[----:B0-----:R-:W4:Y:S04]  /*346c0*/  LDL.LU R29, [R1+0x504] ;  /* 0x00050400011d7983 */ /* 0x001f280000300800 */
[----:B-1----:R-:W4:Y:S04]  /*346d0*/  LDL.LU R22, [R1+0x508] ;  /* 0x0005080001167983 */ /* 0x002f280000300800 */
[----:B--2---:R-:W2:Y:S04]  /*346e0*/  LDL.LU R21, [R1+0x524] ;  /* 0x0005240001157983 */ /* 0x004ea80000300800 */
[----:B---3--:R-:W3:Y:S04]  /*346f0*/  LDL.LU R14, [R1+0x528] ;  /* 0x00052800010e7983 */ /* 0x008ee80000300800 */
[----:B----4-:R-:W4:Y:S01]  /*34700*/  LDL.LU R6, [R1+0x3e2c] ;  /* 0x003e2c0001067983 */ /* 0x010f220000300800 */
[----:B------:R-:W0:Y:S01]  /*34710*/  S2R R13, SR_TID.X ;  /* 0x00000000000d7919 */ /* 0x000e220000002100 */
[----:B------:R-:W-:-:S02]  /*34720*/  LOP3.LUT R26, R26, 0x30, RZ, 0x3c, !PT ;  /* 0x000000301a1a7812 */ /* 0x000fc400078e3cff */
[----:B0-----:R-:W-:-:S04]  /*34730*/  LOP3.LUT R13, R13, 0x3f, RZ, 0xc0, !PT ;  /* 0x0000003f0d0d7812 */ /* 0x001fc800078ec0ff */
[----:B------:R-:W-:-:S05]  /*34740*/  LOP3.LUT R13, R13, 0x20, RZ, 0x3c, !PT ;  /* 0x000000200d0d7812 */ /* 0x000fca00078e3cff */
[----:B----4-:R-:W-:Y:S04]  /*34750*/  STS.U8 [R13+UR4+0x3f00], R6 ;  /* 0x003f00060d007988 */ /* 0x010fe80008000004 */
[----:B------:R-:W-:Y:S04]  /*34760*/  STS.U8 [R13+UR4+0x3f40], R5 ;  /* 0x003f40050d007988 */ /* 0x000fe80008000004 */
[----:B---3--:R-:W-:Y:S04]  /*34770*/  STS.U8 [R26+UR4+0x180], R14 ;  /* 0x0001800e1a007988 */ /* 0x008fe80008000004 */
[----:B--2---:R-:W-:Y:S04]  /*34780*/  STS.U8 [R26+UR4+0x1c0], R21 ;  /* 0x0001c0151a007988 */ /* 0x004fe80008000004 */
        /* <DEDUP_REMOVED lines=14> */
[----:B0-----:R-:W2:Y:S04]  /*34870*/  LDL.LU R28, [R1+0x38c] ;  /* 0x00038c00011c7983 */ /* 0x001ea80000300800 */
[----:B------:R-:W-:Y:S04]  /*34880*/  STS.U8 [R26+UR4+0x1180], R0 ;  /* 0x001180001a007988 */ /* 0x000fe80008000004 */
[----:B------:R0:W-:Y:S04]  /*34890*/  STS.U8 [R26+UR4+0x11c0], R2 ;  /* 0x0011c0021a007988 */ /* 0x0001e80008000004 */
[----:B-1----:R-:W3:Y:S04]  /*348a0*/  LDL.LU R25, [R1+0x370] ;  /* 0x0003700001197983 */ /* 0x002ee80000300800 */
[----:B0-----:R-:W4:Y:S04]  /*348b0*/  LDL.LU R2, [R1+0x350] ;  /* 0x0003500001027983 */ /* 0x001f280000300800 */
[----:B------:R-:W-:Y:S04]  /*348c0*/  STS.U8 [R26+UR4+0x1380], R3 ;  /* 0x001380031a007988 */ /* 0x000fe80008000004 */
[----:B------:R-:W-:Y:S04]  /*348d0*/  STS.U8 [R26+UR4+0x13c0], R4 ;  /* 0x0013c0041a007988 */ /* 0x000fe80008000004 */
[----:B------:R-:W-:Y:S04]  /*348e0*/  STS.U8 [R26+UR4+0x1580], R11 ;  /* 0x0015800b1a007988 */ /* 0x000fe80008000004 */
[----:B------:R-:W-:Y:S04]  /*348f0*/  STS.U8 [R26+UR4+0x15c0], R12 ;  /* 0x0015c00c1a007988 */ /* 0x000fe80008000004 */
[----:B------:R-:W-:Y:S04]  /*34900*/  STS.U8 [R26+UR4+0x1780], R19 ;  /* 0x001780131a007988 */ /* 0x000fe80008000004 */
[----:B------:R-:W-:Y:S04]  /*34910*/  STS.U8 [R26+UR4+0x17c0], R20 ;  /* 0x0017c0141a007988 */ /* 0x000fe80008000004 */
[----:B------:R-:W-:Y:S04]  /*34920*/  STS.U8 [R26+UR4+0x1980], R27 ;  /* 0x0019801b1a007988 */ /* 0x000fe80008000004 */
[----:B----4-:R0:W-:Y:S04]  /*34930*/  STL [R1+0x3e28], R2 ;  /* 0x003e280201007387 */ /* 0x0101e80000100800 */
        /* <DEDUP_REMOVED lines=8> */
[----:B--2---:R0:W-:Y:S04]  /*349c0*/  STS.U8 [R26+UR4+0x19c0], R28 ;  /* 0x0019c01c1a007988 */ /* 0x0041e80008000004 */
[----:B------:R-:W2:Y:S04]  /*349d0*/  LDL.LU R27, [R1+0x2d0] ;  /* 0x0002d000011b7983 */ /* 0x000ea80000300800 */
[----:B0-----:R-:W2:Y:S04]  /*349e0*/  LDL.LU R28, [R1+0x2cc] ;  /* 0x0002cc00011c7983 */ /* 0x001ea80000300800 */
        /* <DEDUP_REMOVED lines=16> */
[----:B---3--:R0:W-:Y:S04]  /*34af0*/  STS.U8 [R26+UR4+0x1b80], R25 ;  /* 0x001b80191a007988 */ /* 0x0081e80008000004 */
[----:B------:R-:W3:Y:S04]  /*34b00*/  LDL.LU R18, [R1+0x18] ;  /* 0x0000180001127983 */ /* 0x000ee80000300800 */
[----:B0-----:R-:W3:Y:S04]  /*34b10*/  LDL.LU R25, [R1+0x14] ;  /* 0x0000140001197983 */ /* 0x001ee80000300800 */
[----:B----4-:R0:W-:Y:S04]  /*34b20*/  STS.U8 [R26+UR4+0x1bc0], R2 ;  /* 0x001bc0021a007988 */ /* 0x0101e80008000004 */
[----:B0-----:R-:W4:Y:S04]  /*34b30*/  LDL.LU R2, [R1+0x3e28] ;  /* 0x003e280001027983 */ /* 0x001f280000300800 */
[----:B----4-:R0:W-:Y:S04]  /*34b40*/  STS.U8 [R26+UR4+0x1d80], R2 ;  /* 0x001d80021a007988 */ /* 0x0101e80008000004 */
[----:B------:R1:W-:Y:S04]  /*34b50*/  STS.U8 [R26+UR4+0x1dc0], R3 ;  /* 0x001dc0031a007988 */ /* 0x0003e80008000004 */
[----:B------:R4:W-:Y:S04]  /*34b60*/  STS.U8 [R26+UR4+0x1f80], R4 ;  /* 0x001f80041a007988 */ /* 0x0009e80008000004 */
[----:B------:R2:W-:Y:S04]  /*34b70*/  STS.U8 [R26+UR4+0x1fc0], R11 ;  /* 0x001fc00b1a007988 */ /* 0x0005e80008000004 */
[----:B------:R3:W-:Y:S04]  /*34b80*/  STS.U8 [R26+UR4+0x2180], R12 ;  /* 0x0021800c1a007988 */ /* 0x0007e80008000004 */
[----:B------:R3:W-:Y:S04]  /*34b90*/  STS.U8 [R26+UR4+0x21c0], R19 ;  /* 0x0021c0131a007988 */ /* 0x0007e80008000004 */
[----:B0-----:R-:W3:Y:S04]  /*34ba0*/  LDL.LU R2, [R1+0x3e24] ;  /* 0x003e240001027983 */ /* 0x001ee80000300800 */
[----:B-1----:R-:W3:Y:S04]  /*34bb0*/  LDL.LU R3, [R1+0x3e20] ;  /* 0x003e200001037983 */ /* 0x002ee80000300800 */
[----:B----4-:R-:W4:Y:S04]  /*34bc0*/  LDL.LU R4, [R1+0x3e1c] ;  /* 0x003e1c0001047983 */ /* 0x010f280000300800 */
[----:B--2---:R-:W2:Y:S04]  /*34bd0*/  LDL.LU R11, [R1+0x3e18] ;  /* 0x003e1800010b7983 */ /* 0x004ea80000300800 */
[----:B---3--:R-:W3:Y:S04]  /*34be0*/  LDL.LU R12, [R1+0x3e14] ;  /* 0x003e1400010c7983 */ /* 0x008ee80000300800 */
[----:B------:R-:W4:Y:S04]  /*34bf0*/  LDL.LU R19, [R1+0x3e10] ;  /* 0x003e100001137983 */ /* 0x000f280000300800 */
[----:B------:R0:W-:Y:S04]  /*34c00*/  STS.U8 [R26+UR4+0x2380], R20 ;  /* 0x002380141a007988 */ /* 0x0001e80008000004 */
[----:B------:R1:W-:Y:S04]  /*34c10*/  STS.U8 [R26+UR4+0x23c0], R0 ;  /* 0x0023c0001a007988 */ /* 0x0003e80008000004 */
[----:B------:R1:W-:Y:S04]  /*34c20*/  STS.U8 [R26+UR4+0x2580], R27 ;  /* 0x0025801b1a007988 */ /* 0x0003e80008000004 */
[----:B------:R1:W-:Y:S04]  /*34c30*/  STS.U8 [R26+UR4+0x25c0], R28 ;  /* 0x0025c01c1a007988 */ /* 0x0003e80008000004 */
[----:B0-----:R-:W2:Y:S04]  /*34c40*/  LDL.LU R20, [R1+0x3e0c] ;  /* 0x003e0c0001147983 */ /* 0x001ea80000300800 */
[----:B-1----:R-:W3:Y:S04]  /*34c50*/  LDL.LU R0, [R1+0x53c] ;  /* 0x00053c0001007983 */ /* 0x002ee80000300800 */
[----:B------:R-:W4:Y:S04]  /*34c60*/  LDL.LU R27, [R1+0x3e08] ;  /* 0x003e0800011b7983 */ /* 0x000f280000300800 */
[----:B------:R-:W2:Y:S04]  /*34c70*/  LDL.LU R28, [R1+0x3e04] ;  /* 0x003e0400011c7983 */ /* 0x000ea80000300800 */
[----:B------:R-:W-:Y:S04]  /*34c80*/  STS.U8 [R26+UR4+0x2780], R5 ;  /* 0x002780051a007988 */ /* 0x000fe80008000004 */
[----:B------:R0:W-:Y:S04]  /*34c90*/  STS.U8 [R26+UR4+0x27c0], R6 ;  /* 0x0027c0061a007988 */ /* 0x0001e80008000004 */
[----:B0-----:R-:W3:Y:S04]  /*34ca0*/  LDL R6, [R1+0xc4] ;  /* 0x0000c40001067983 */ /* 0x001ee80000100800 */
        /* <DEDUP_REMOVED lines=13> */
[----:B------:R1:W-:Y:S04]  /*34d80*/  STS.U8 [R26+UR4+0x35c0], R17 ;  /* 0x0035c0111a007988 */ /* 0x0003e80008000004 */
[----:B------:R1:W-:Y:S04]  /*34d90*/  STS.U8 [R26+UR4+0x3780], R18 ;  /* 0x003780121a007988 */ /* 0x0003e80008000004 */
[----:B0-----:R-:W3:Y:S04]  /*34da0*/  LDL.LU R24, [R1+0x448] ;  /* 0x0004480001187983 */ /* 0x001ee80000300800 */
[----:B-1----:R-:W3:Y:S04]  /*34db0*/  LDL.LU R17, [R1+0x444] ;  /* 0x0004440001117983 */ /* 0x002ee80000300800 */
[----:B------:R-:W3:Y:S04]  /*34dc0*/  LDL.LU R29, [R1+0x468] ;  /* 0x00046800011d7983 */ /* 0x000ee80000300800 */
[----:B------:R-:W3:Y:S04]  /*34dd0*/  LDL.LU R18, [R1+0x460] ;  /* 0x0004600001127983 */ /* 0x000ee80000300800 */
[----:B------:R-:W3:Y:S04]  /*34de0*/  LDL.LU R23, [R1+0x474] ;  /* 0x0004740001177983 */ /* 0x000ee80000300800 */
[----:B------:R-:W-:Y:S04]  /*34df0*/  STS.U8 [R26+UR4+0x37c0], R25 ;  /* 0x0037c0191a007988 */ /* 0x000fe80008000004 */
[----:B------:R-:W3:Y:S04]  /*34e00*/  LDL.LU R10, [R1+0x470] ;  /* 0x00047000010a7983 */ /* 0x000ee80000300800 */
[----:B--2---:R-:W-:Y:S04]  /*34e10*/  STS.U8 [R26+UR4+0x3980], R28 ;  /* 0x0039801c1a007988 */ /* 0x004fe80008000004 */
[----:B----4-:R-:W-:Y:S04]  /*34e20*/  STS.U8 [R26+UR4+0x39c0], R27 ;  /* 0x0039c01b1a007988 */ /* 0x010fe80008000004 */
[----:B------:R-:W-:Y:S04]  /*34e30*/  STS.U8 [R26+UR4+0x3b80], R20 ;  /* 0x003b80141a007988 */ /* 0x000fe80008000004 */
[----:B------:R-:W-:Y:S04]  /*34e40*/  STS.U8 [R26+UR4+0x3bc0], R19 ;  /* 0x003bc0131a007988 */ /* 0x000fe80008000004 */
[----:B---3--:R-:W-:Y:S04]  /*34e50*/  STS.U8 [R26+UR4+0x3d80], R12 ;  /* 0x003d800c1a007988 */ /* 0x008fe80008000004 */
[----:B------:R-:W-:Y:S04]  /*34e60*/  STS.U8 [R26+UR4+0x3dc0], R11 ;  /* 0x003dc00b1a007988 */ /* 0x000fe80008000004 */
[----:B------:R-:W-:Y:S04]  /*34e70*/  STS.U8 [R26+UR4+0x3f80], R4 ;  /* 0x003f80041a007988 */ /* 0x000fe80008000004 */
[----:B------:R-:W-:Y:S01]  /*34e80*/  STS.U8 [R26+UR4+0x3fc0], R0 ;  /* 0x003fc0001a007988 */ /* 0x000fe20008000004 */
[----:B------:R-:W-:Y:S06]  /*34e90*/  BAR.SYNC.DEFER_BLOCKING 0x0 ;  /* 0x0000000000007b1d */ /* 0x000fec0000010000 */
[----:B------:R-:W0:Y:S02]  /*34ea0*/  LDSM.16.M88.4 R12, [R6] ;  /* 0x00000000060c783b */ /* 0x000e240000000200 */
[----:B0-----:R-:W-:-:S02]  /*34eb0*/  IMAD.MOV.U32 R21, RZ, RZ, R12 ;  /* 0x000000ffff157224 */ /* 0x001fc400078e000c */
[----:B------:R-:W-:Y:S01]  /*34ec0*/  IMAD.MOV.U32 R20, RZ, RZ, R13 ;  /* 0x000000ffff147224 */ /* 0x000fe200078e000d */
[----:B------:R-:W-:Y:S04]  /*34ed0*/  STL.64 [R1+0x920], R12 ;  /* 0x0009200c01007387 */ /* 0x000fe80000100a00 */
[----:B------:R-:W-:Y:S04]  /*34ee0*/  STL [R1+0x928], R14 ;  /* 0x0009280e01007387 */ /* 0x000fe80000100800 */
[----:B------:R-:W-:Y:S04]  /*34ef0*/  STL [R1+0x3e00], R23 ;  /* 0x003e001701007387 */ /* 0x000fe80000100800 */
[----:B------:R-:W-:Y:S04]  /*34f00*/  STL.64 [R1+0x3df8], R20 ;  /* 0x003df81401007387 */ /* 0x000fe80000100a00 */
[----:B------:R-:W0:Y:S01]  /*34f10*/  LDSM.16.M88.4 R20, [R6+0x400] ;  /* 0x000400000614783b */ /* 0x000e220000000200 */
[----:B------:R-:W-:-:S05]  /*34f20*/  IMAD.MOV.U32 R0, RZ, RZ, R15 ;  /* 0x000000ffff007224 */ /* 0x000fca00078e000f */
[----:B------:R-:W-:Y:S04]  /*34f30*/  STL [R1+0x2ff0], R0 ;  /* 0x002ff00001007387 */ /* 0x000fe80000100800 */
[----:B0-----:R-:W-:Y:S01]  /*34f40*/  STL.64 [R1+0x930], R20 ;  /* 0x0009301401007387 */ /* 0x001fe20000100a00 */
[----:B------:R-:W-:-:S03]  /*34f50*/  IMAD.MOV.U32 R15, RZ, RZ, R20 ;  /* 0x000000ffff0f7224 */ /* 0x000fc600078e0014 */
[----:B------:R-:W-:Y:S01]  /*34f60*/  STL.64 [R1+0x938], R22 ;  /* 0x0009381601007387 */ /* 0x000fe20000100a00 */
[----:B------:R-:W-:-:S03]  /*34f70*/  IMAD.MOV.U32 R14, RZ, RZ, R21 ;  /* 0x000000ffff0e7224 */ /* 0x000fc600078e0015 */
[----:B------:R-:W0:Y:S04]  /*34f80*/  LDSM.16.M88.4 R20, [R6+0x800] ;  /* 0x000800000614783b */ /* 0x000e280000000200 */
        /* <DEDUP_REMOVED lines=15> */
[----:B------:R-:W-:Y:S04]  /*35080*/  STL.64 [R1+0x3de0], R8 ;  /* 0x003de00801007387 */ /* 0x000fe80000100a00 */
[----:B0-----:R-:W-:Y:S01]  /*35090*/  STL.64 [R1+0x970], R20 ;  /* 0x0009701401007387 */ /* 0x001fe20000100a00 */
[----:B------:R-:W-:-:S03]  /*350a0*/  IMAD.MOV.U32 R25, RZ, RZ, R20 ;  /* 0x000000ffff197224 */ /* 0x000fc600078e0014 */
[----:B------:R-:W-:Y:S01]  /*350b0*/  STL.64 [R1+0x978], R22 ;  /* 0x0009781601007387 */ /* 0x000fe20000100a00 */
[----:B------:R-:W-:-:S03]  /*350c0*/  IMAD.MOV.U32 R0, RZ, RZ, R21 ;  /* 0x000000ffff007224 */ /* 0x000fc600078e0015 */
[----:B------:R-:W0:Y:S04]  /*350d0*/  LDSM.16.M88.4 R20, [R6+0x1800] ;  /* 0x001800000614783b */ /* 0x000e280000000200 */
[----:B0-----:R-:W-:Y:S04]  /*350e0*/  STL.64 [R1+0x980], R20 ;  /* 0x0009801401007387 */ /* 0x001fe80000100a00 */
[----:B------:R0:W-:Y:S04]  /*350f0*/  STL.64 [R1+0x988], R22 ;  /* 0x0009881601007387 */ /* 0x0001e80000100a00 */
[----:B0-----:R-:W2:Y:S01]  /*35100*/  LDL.LU R23, [R1+0x3e00] ;  /* 0x003e000001177983 */ /* 0x001ea20000300800 */
[----:B------:R-:W-:-:S02]  /*35110*/  IMAD R17, R17, 0x100, R24 ;  /* 0x0000010011117824 */ /* 0x000fc400078e0218 */
[----:B------:R-:W-:Y:S02]  /*35120*/  IMAD.MOV.U32 R24, RZ, RZ, R20 ;  /* 0x000000ffff187224 */ /* 0x000fe400078e0014 */
[----:B------:R-:W-:Y:S02]  /*35130*/  IMAD.MOV.U32 R7, RZ, RZ, R21 ;  /* 0x000000ffff077224 */ /* 0x000fe400078e0015 */
[----:B------:R-:W3:Y:S04]  /*35140*/  LDL.LU.64 R20, [R1+0x3df8] ;  /* 0x003df80001147983 */ /* 0x000ee80000300a00 */
[----:B------:R-:W-:Y:S04]  /*35150*/  STL.64 [R1+0x3df0], R26 ;  /* 0x003df01a01007387 */ /* 0x000fe80000100a00 */
[----:B------:R-:W-:Y:S04]  /*35160*/  STL.64 [R1+0x3de8], R24 ;  /* 0x003de81801007387 */ /* 0x000fe80000100a00 */
[----:B------:R-:W-:Y:S01]  /*35170*/  LDSM.16.M88.4 R24, [R6+0x2000] ;  /* 0x002000000618783b */ /* 0x000fe20000000200 */
[----:B--2---:R-:W-:-:S03]  /*35180*/  IMAD R19, R10, 0x100, R23 ;  /* 0x000001000a137824 */ /* 0x004fc600078e0217 */
[----:B------:R-:W0:Y:S04]  /*35190*/  LDSM.16.M88.4 R8, [R6+0x1c00] ;  /* 0x001c00000608783b */ /* 0x000e280000000200 */
[----:B0-----:R0:W-:Y:S01]  /*351a0*/  STL.64 [R1+0x990], R8 ;  /* 0x0009900801007387 */ /* 0x0011e20000100a00 */
[----:B------:R-:W-:-:S03]  /*351b0*/  IMAD.MOV.U32 R5, RZ, RZ, R8 ;  /* 0x000000ffff057224 */ /* 0x000fc600078e0008 */
[----:B------:R1:W-:Y:S01]  /*351c0*/  STL.64 [R1+0x998], R10 ;  /* 0x0009980a01007387 */ /* 0x0003e20000100a00 */
[----:B------:R-:W-:-:S03]  /*351d0*/  IMAD.MOV.U32 R4, RZ, RZ, R9 ;  /* 0x000000ffff047224 */ /* 0x000fc600078e0009 */
[----:B0-----:R-:W2:Y:S04]  /*351e0*/  LDL.LU.64 R8, [R1+0x70] ;  /* 0x0000700001087983 */ /* 0x001ea80000300a00 */
[----:B-1----:R-:W2:Y:S04]  /*351f0*/  LDL.LU.64 R10, [R1+0x78] ;  /* 0x00007800010a7983 */ /* 0x002ea80000300a00 */
[----:B------:R3:W-:Y:S04]  /*35200*/  STL.64 [R1+0x3dd8], R4 ;  /* 0x003dd80401007387 */ /* 0x0007e80000100a00 */
[----:B------:R-:W-:Y:S01]  /*35210*/  STL.64 [R1+0x9a0], R24 ;  /* 0x0009a01801007387 */ /* 0x000fe20000100a00 */
[----:B------:R-:W-:-:S03]  /*35220*/  IMAD.MOV.U32 R22, RZ, RZ, R24 ;  /* 0x000000ffff167224 */ /* 0x000fc600078e0018 */
[----:B------:R-:W-:Y:S01]  /*35230*/  STL.64 [R1+0x9a8], R26 ;  /* 0x0009a81a01007387 */ /* 0x000fe20000100a00 */
[----:B------:R-:W-:-:S03]  /*35240*/  IMAD.MOV.U32 R23, RZ, RZ, R25 ;  /* 0x000000ffff177224 */ /* 0x000fc600078e0019 */
[----:B------:R-:W0:Y:S01]  /*35250*/  LDSM.16.M88.4 R24, [R6+0x2400] ;  /* 0x002400000618783b */ /* 0x000e220000000200 */
[----:B---3--:R-:W-:Y:S02]  /*35260*/  F2FP.F16.E5M2.UNPACK_B R4, R21 ;  /* 0x00000015ff04723e */ /* 0x008fe400020004ff */
[----:B------:R-:W-:Y:S01]  /*35270*/  F2FP.F16.E5M2.UNPACK_B R5, R20 ;  /* 0x00000014ff05723e */ /* 0x000fe200020004ff */
[----:B------:R-:W-:Y:S02]  /*35280*/  IMAD R16, R2, 0x100, R3 ;  /* 0x0000010002107824 */ /* 0x000fe400078e0203 */
[----:B------:R-:W-:Y:S01]  /*35290*/  IMAD R18, R18, 0x100, R29 ;  /* 0x0000010012127824 */ /* 0x000fe200078e021d */
[----:B------:R-:W-:Y:S02]  /*352a0*/  F2FP.F16.E5M2.UNPACK_B R17, R17 ;  /* 0x00000011ff11723e */ /* 0x000fe400020004ff */
[----:B------:R-:W-:Y:S02]  /*352b0*/  F2FP.F16.E5M2.UNPACK_B R19, R19 ;  /* 0x00000013ff13723e */ /* 0x000fe400020004ff */
[----:B------:R-:W-:Y:S01]  /*352c0*/  F2FP.F16.E5M2.UNPACK_B R16, R16 ;  /* 0x00000010ff10723e */ /* 0x000fe200020004ff */
[----:B0-----:R-:W-:-:S02]  /*352d0*/  IMAD.MOV.U32 R20, RZ, RZ, R24 ;  /* 0x000000ffff147224 */ /* 0x001fc400078e0018 */
[----:B------:R-:W-:Y:S01]  /*352e0*/  IMAD.MOV.U32 R21, RZ, RZ, R25 ;  /* 0x000000ffff157224 */ /* 0x000fe200078e0019 */
[----:B------:R-:W-:Y:S04]  /*352f0*/  STL.64 [R1+0x9b0], R24 ;  /* 0x0009b01801007387 */ /* 0x000fe80000100a00 */
[----:B------:R-:W-:Y:S04]  /*35300*/  STL.64 [R1+0x9b8], R26 ;  /* 0x0009b81a01007387 */ /* 0x000fe80000100a00 */
[----:B------:R-:W-:Y:S04]  /*35310*/  STL.64 [R1+0x20], R4 ;  /* 0x0000200401007387 */ /* 0x000fe80000100a00 */
[----:B------:R-:W-:Y:S04]  /*35320*/  STL.64 [R1+0x3dd0], R22 ;  /* 0x003dd01601007387 */ /* 0x000fe80000100a00 */
[----:B------:R0:W-:Y:S04]  /*35330*/  STL.64 [R1+0x3dc8], R20 ;  /* 0x003dc81401007387 */ /* 0x0001e80000100a00 */
[----:B0-----:R-:W3:Y:S04]  /*35340*/  LDL.LU.64 R20, [R1+0x90] ;  /* 0x0000900001147983 */ /* 0x001ee80000300a00 */
[----:B------:R-:W3:Y:S01]  /*35350*/  LDL.LU.64 R22, [R1+0x98] ;  /* 0x0000980001167983 */ /* 0x000ee20000300a00 */
[----:B------:R-:W-:-:S02]  /*35360*/  F2FP.F16.E5M2.UNPACK_B R18, R18 ;  /* 0x00000012ff12723e */ /* 0x000fc400020004ff */
[----:B------:R-:W-:Y:S02]  /*35370*/  F2FP.F16.E5M2.UNPACK_B R2, R15 ;  /* 0x0000000fff02723e */ /* 0x000fe400020004ff */
[----:B------:R-:W-:-:S03]  /*35380*/  F2FP.F16.E5M2.UNPACK_B R3, R14 ;  /* 0x0000000eff03723e */ /* 0x000fc600020004ff */
[----:B--2---:R-:W-:Y:S01]  /*35390*/  HMMA.16816.F32 R24, R16, R4, R8 ;  /* 0x000000041018723c */ /* 0x004fe20000001808 */
[----:B------:R-:W2:Y:S04]  /*353a0*/  LDL.LU.64 R8, [R1+0x130] ;  /* 0x0001300001087983 */ /* 0x000ea80000300a00 */
[----:B------:R-:W-:-:S15]  /*353b0*/  STL [R1+0x18], R2 ;  /* 0x0000180201007387 */ /* 0x000fde0000100800 */
[----:B------:R-:W-:-:S03]  /*353c0*/  NOP ;  /* 0x0000000000007918 */ /* 0x000fc60000000000 */
[----:B------:R-:W-:Y:S04]  /*353d0*/  STL.64 [R1+0x70], R24 ;  /* 0x0000701801007387 */ /* 0x000fe80000100a00 */
[----:B------:R-:W-:Y:S04]  /*353e0*/  STL.64 [R1+0x78], R26 ;  /* 0x0000781a01007387 */ /* 0x000fe80000100a00 */
[----:B------:R-:W0:Y:S04]  /*353f0*/  LDSM.16.M88.4 R24, [R6+0x2800] ;  /* 0x002800000618783b */ /* 0x000e280000000200 */
[----:B------:R-:W2:Y:S04]  /*35400*/  LDL.LU.64 R10, [R1+0x138] ;  /* 0x00013800010a7983 */ /* 0x000ea80000300a00 */
[----:B------:R-:W-:Y:S04]  /*35410*/  STL [R1+0x1c], R3 ;  /* 0x00001c0301007387 */ /* 0x000fe80000100800 */
[----:B0-----:R-:W-:Y:S04]  /*35420*/  STL.64 [R1+0x9c0], R24 ;  /* 0x0009c01801007387 */ /* 0x001fe80000100a00 */
[----:B------:R0:W-:Y:S04]  /*35430*/  STL.64 [R1+0x9c8], R26 ;  /* 0x0009c81a01007387 */ /* 0x0001e80000100a00 */
[----:B0-----:R-:W4:Y:S01]  /*35440*/  LDL.LU.64 R26, [R1+0x3df0] ;  /* 0x003df000011a7983 */ /* 0x001f220000300a00 */
[----:B---3--:R-:W-:Y:S01]  /*35450*/  HMMA.16816.F32 R20, R16, R2, R20 ;  /* 0x000000021014723c */ /* 0x008fe20000001814 */
[----:B------:R-:W-:-:S02]  /*35460*/  IMAD.MOV.U32 R14, RZ, RZ, R24 ;  /* 0x000000ffff0e7224 */ /* 0x000fc400078e0018 */
[----:B------:R-:W-:Y:S02]  /*35470*/  IMAD.MOV.U32 R15, RZ, RZ, R25 ;  /* 0x000000ffff0f7224 */ /* 0x000fe400078e0019 */
[----:B------:R-:W3:-:S15]  /*35480*/  LDL.LU.64 R24, [R1+0x3de8] ;  /* 0x003de80001187983 */ /* 0x000ede0000300a00 */
[----:B------:R-:W-:-:S03]  /*35490*/  NOP ;  /* 0x0000000000007918 */ /* 0x000fc60000000000 */
[----:B------:R-:W-:Y:S04]  /*354a0*/  STL.64 [R1+0x90], R20 ;  /* 0x0000901401007387 */ /* 0x000fe80000100a00 */
[----:B------:R-:W-:Y:S04]  /*354b0*/  STL.64 [R1+0x98], R22 ;  /* 0x0000981601007387 */ /* 0x000fe80000100a00 */
[----:B------:R-:W0:Y:S01]  /*354c0*/  LDSM.16.M88.4 R20, [R6+0x2c00] ;  /* 0x002c00000614783b */ /* 0x000e220000000200 */
[----:B------:R-:W-:Y:S02]  /*354d0*/  F2FP.F16.E5M2.UNPACK_B R4, R13 ;  /* 0x0000000dff04723e */ /* 0x000fe400020004ff */
[----:B------:R-:W-:Y:S01]  /*354e0*/  F2FP.F16.E5M2.UNPACK_B R5, R12 ;  /* 0x0000000cff05723e */ /* 0x000fe200020004ff */
[----:B0-----:R0:W-:Y:S04]  /*354f0*/  STL.64 [R1+0x9d0], R20 ;  /* 0x0009d01401007387 */ /* 0x0011e80000100a00 */
[----:B------:R1:W-:Y:S01]  /*35500*/  STL.64 [R1+0x9d8], R22 ;  /* 0x0009d81601007387 */ /* 0x0003e20000100a00 */
[----:B------:R-:W-:-:S02]  /*35510*/  IMAD.MOV.U32 R12, RZ, RZ, R20 ;  /* 0x000000ffff0c7224 */ /* 0x000fc400078e0014 */
[----:B------:R-:W-:Y:S01]  /*35520*/  IMAD.MOV.U32 R13, RZ, RZ, R21 ;  /* 0x000000ffff0d7224 */ /* 0x000fe200078e0015 */
[----:B------:R-:W-:Y:S04]  /*35530*/  STL.64 [R1+0x10], R4 ;  /* 0x0000100401007387 */ /* 0x000fe80000100a00 */
[----:B0-----:R-:W3:Y:S04]  /*35540*/  LDL.LU.64 R20, [R1+0x1a0] ;  /* 0x0001a00001147983 */ /* 0x001ee80000300a00 */
[----:B-1----:R-:W3:Y:S04]  /*35550*/  LDL.LU.64 R22, [R1+0x1a8] ;  /* 0x0001a80001167983 */ /* 0x002ee80000300a00 */
[----:B------:R0:W-:Y:S04]  /*35560*/  STL [R1+0x3db4], R13 ;  /* 0x003db40d01007387 */ /* 0x0001e80000100800 */
[----:B------:R1:W-:Y:S01]  /*35570*/  STL [R1+0x3db0], R12 ;  /* 0x003db00c01007387 */ /* 0x0003e20000100800 */
[----:B0-----:R-:W-:-:S02]  /*35580*/  IMAD.MOV.U32 R13, RZ, RZ, R4 ;  /* 0x000000ffff0d7224 */ /* 0x001fc400078e0004 */
[----:B-1----:R-:W-:Y:S01]  /*35590*/  IMAD.MOV.U32 R12, RZ, RZ, R5 ;  /* 0x000000ffff0c7224 */ /* 0x002fe200078e0005 */
[----:B--2---:R-:W-:-:S15]  /*355a0*/  HMMA.16816.F32 R8, R16, R4, R8 ;  /* 0x000000041008723c */ /* 0x004fde0000001808 */
[----:B------:R-:W-:-:S08]  /*355b0*/  NOP ;  /* 0x0000000000007918 */ /* 0x000fd00000000000 */
[----:B------:R0:W-:Y:S04]  /*355c0*/  STL.64 [R1+0xa0], R8 ;  /* 0x0000a00801007387 */ /* 0x0001e80000100a00 */
[----:B------:R-:W-:Y:S04]  /*355d0*/  STL.64 [R1+0xa8], R10 ;  /* 0x0000a80a01007387 */ /* 0x000fe80000100a00 */
[----:B0-----:R-:W2:Y:S01]  /*355e0*/  LDL.LU.64 R8, [R1+0x3de0] ;  /* 0x003de00001087983 */ /* 0x001ea20000300a00 */
[----:B----4-:R-:W-:Y:S02]  /*355f0*/  F2FP.F16.E5M2.UNPACK_B R2, R27 ;  /* 0x0000001bff02723e */ /* 0x010fe400020004ff */
[----:B------:R-:W-:-:S05]  /*35600*/  F2FP.F16.E5M2.UNPACK_B R3, R26 ;  /* 0x0000001aff03723e */ /* 0x000fca00020004ff */
[----:B------:R-:W-:Y:S04]  /*35610*/  STL.64 [R1+0x8], R2 ;  /* 0x0000080201007387 */ /* 0x000fe80000100a00 */
[----:B------:R-:W-:Y:S04]  /*35620*/  STL.64 [R1+0x3dc0], R14 ;  /* 0x003dc00e01007387 */ /* 0x000fe80000100a00 */
[----:B------:R-:W-:Y:S04]  /*35630*/  STL.64 [R1+0x3db8], R12 ;  /* 0x003db80c01007387 */ /* 0x000fe80000100a00 */
[----:B------:R-:W0:Y:S04]  /*35640*/  LDSM.16.M88.4 R12, [R6+0x3000] ;  /* 0x00300000060c783b */ /* 0x000e280000000200 */
[----:B0-----:R0:W-:Y:S01]  /*35650*/  STL.64 [R1+0x9e0], R12 ;  /* 0x0009e00c01007387 */ /* 0x0011e20000100a00 */
[----:B------:R-:W-:-:S03]  /*35660*/  IMAD.MOV.U32 R10, RZ, RZ, R12 ;  /* 0x000000ffff0a7224 */ /* 0x000fc600078e000c */
[----:B------:R1:W-:Y:S01]  /*35670*/  STL.64 [R1+0x9e8], R14 ;  /* 0x0009e80e01007387 */ /* 0x0003e20000100a00 */
[----:B------:R-:W-:-:S03]  /*35680*/  IMAD.MOV.U32 R11, RZ, RZ, R13 ;  /* 0x000000ffff0b7224 */ /* 0x000fc600078e000d */
[----:B0-----:R-:W4:Y:S04]  /*35690*/  LDL.LU.64 R12, [R1+0x1f0] ;  /* 0x0001f000010c7983 */ /* 0x001f280000300a00 */
[----:B-1----:R-:W4:Y:S01]  /*356a0*/  LDL.LU.64 R14, [R1+0x1f8] ;  /* 0x0001f800010e7983 */ /* 0x002f220000300a00 */
[----:B---3--:R-:W-:-:S15]  /*356b0*/  HMMA.16816.F32 R20, R16, R2, R20 ;  /* 0x000000021014723c */ /* 0x008fde0000001814 */
[----:B------:R-:W-:-:S08]  /*356c0*/  NOP ;  /* 0x0000000000007918 */ /* 0x000fd00000000000 */
[----:B------:R-:W-:Y:S04]  /*356d0*/  STL.64 [R1+0xd0], R20 ;  /* 0x0000d01401007387 */ /* 0x000fe80000100a00 */
[----:B------:R-:W-:Y:S04]  /*356e0*/  STL.64 [R1+0xd8], R22 ;  /* 0x0000d81601007387 */ /* 0x000fe80000100a00 */
[----:B------:R-:W0:Y:S01]  /*356f0*/  LDSM.16.M88.4 R20, [R6+0x3400] ;  /* 0x003400000614783b */ /* 0x000e220000000200 */
[----:B------:R-:W-:Y:S02]  /*35700*/  F2FP.F16.E5M2.UNPACK_B R29, R0 ;  /* 0x00000000ff1d723e */ /* 0x000fe400020004ff */
[----:B------:R-:W-:Y:S01]  /*35710*/  F2FP.F16.E5M2.UNPACK_B R27, R7 ;  /* 0x00000007ff1b723e */ /* 0x000fe200020004ff */
[----:B0-----:R-:W-:Y:S04]  /*35720*/  STL.64 [R1+0x9f0], R20 ;  /* 0x0009f01401007387 */ /* 0x001fe80000100a00 */
[----:B------:R-:W-:Y:S01]  /*35730*/  STL.64 [R1+0x9f8], R22 ;  /* 0x0009f81601007387 */ /* 0x000fe20000100a00 */
[----:B--2---:R-:W-:-:S02]  /*35740*/  F2FP.F16.E5M2.UNPACK_B R4, R9 ;  /* 0x00000009ff04723e */ /* 0x004fc400020004ff */
[----:B------:R-:W-:Y:S01]  /*35750*/  F2FP.F16.E5M2.UNPACK_B R5, R8 ;  /* 0x00000008ff05723e */ /* 0x000fe200020004ff */
[----:B------:R-:W-:Y:S02]  /*35760*/  IMAD.MOV.U32 R8, RZ, RZ, R20 ;  /* 0x000000ffff087224 */ /* 0x000fe400078e0014 */
[----:B------:R-:W-:Y:S02]  /*35770*/  IMAD.MOV.U32 R9, RZ, RZ, R21 ;  /* 0x000000ffff097224 */ /* 0x000fe400078e0015 */
[----:B------:R-:W0:Y:S04]  /*35780*/  LDSM.16.M88.4 R20, [R6+0x3800] ;  /* 0x003800000614783b */ /* 0x000e280000000200 */
[----:B------:R-:W-:Y:S01]  /*35790*/  STL.64 [R1], R4 ;  /* 0x0000000401007387 */ /* 0x000fe20000100a00 */
[----:B------:R-:W-:-:S03]  /*357a0*/  IMAD.MOV.U32 R0, RZ, RZ, R5 ;  /* 0x000000ffff007224 */ /* 0x000fc600078e0005 */
[----:B------:R-:W-:Y:S04]  /*357b0*/  STL.64 [R1+0x3da8], R10 ;  /* 0x003da80a01007387 */ /* 0x000fe80000100a00 */
[----:B------:R1:W-:Y:S04]  /*357c0*/  STL.64 [R1+0x3da0], R8 ;  /* 0x003da00801007387 */ /* 0x0003e80000100a00 */
[----:B-1----:R-:W2:Y:S04]  /*357d0*/  LDL.LU.64 R8, [R1+0x220] ;  /* 0x0002200001087983 */ /* 0x002ea80000300a00 */
[----:B------:R-:W2:Y:S04]  /*357e0*/  LDL.LU.64 R10, [R1+0x228] ;  /* 0x00022800010a7983 */ /* 0x000ea80000300a00 */
[----:B0-----:R0:W-:Y:S01]  /*357f0*/  STL.64 [R1+0xa00], R20 ;  /* 0x000a001401007387 */ /* 0x0011e20000100a00 */
[----:B------:R-:W-:Y:S01]  /*35800*/  IMAD.MOV.U32 R2, RZ, RZ, R20 ;  /* 0x000000ffff027224 */ /* 0x000fe200078e0014 */
[----:B----4-:R-:W-:Y:S02]  /*35810*/  HMMA.16816.F32 R12, R16, R4, R12 ;  /* 0x00000004100c723c */ /* 0x010fe4000000180c */
[----:B------:R-:W1:Y:S04]  /*35820*/  LDSM.16.M88.4 R4, [R6+0x3c00] ;  /* 0x003c00000604783b */ /* 0x000e680000000200 */
[----:B------:R3:W-:Y:S01]  /*35830*/  STL.64 [R1+0xa08], R22 ;  /* 0x000a081601007387 */ /* 0x0007e20000100a00 */
[----:B------:R-:W-:-:S03]  /*35840*/  IMAD.MOV.U32 R3, RZ, RZ, R21 ;  /* 0x000000ffff037224 */ /* 0x000fc600078e0015 */
[----:B0-----:R-:W4:-:S13]  /*35850*/  LDL.LU.64 R20, [R1+0x150] ;  /* 0x0001500001147983 */ /* 0x001f1a0000300a00 */
[----:B------:R0:W-:Y:S04]  /*35860*/  STL.64 [R1+0xf0], R12 ;  /* 0x0000f00c01007387 */ /* 0x0001e80000100a00 */
[----:B------:R1:W-:Y:S04]  /*35870*/  STL.64 [R1+0xf8], R14 ;  /* 0x0000f80e01007387 */ /* 0x0003e80000100a00 */
[----:B---3--:R-:W4:Y:S04]  /*35880*/  LDL.LU.64 R22, [R1+0x158] ;  /* 0x0001580001167983 */ /* 0x008f280000300a00 */
[----:B------:R3:W-:Y:S04]  /*35890*/  STL [R1+0x3d78], R0 ;  /* 0x003d780001007387 */ /* 0x0007e80000100800 */
[----:B0-----:R-:W4:Y:S04]  /*358a0*/  LDL.LU.64 R12, [R1+0x170] ;  /* 0x00017000010c7983 */ /* 0x001f280000300a00 */
[----:B-1----:R-:W4:Y:S04]  /*358b0*/  LDL.LU.64 R14, [R1+0x178] ;  /* 0x00017800010e7983 */ /* 0x002f280000300a00 */
[----:B------:R0:W-:Y:S04]  /*358c0*/  STL.64 [R1+0xa10], R4 ;  /* 0x000a100401007387 */ /* 0x0001e80000100a00 */
[----:B------:R-:W-:Y:S01]  /*358d0*/  STL.64 [R1+0xa18], R6 ;  /* 0x000a180601007387 */ /* 0x000fe20000100a00 */
[----:B---3--:R-:W-:-:S03]  /*358e0*/  IMAD.MOV.U32 R0, RZ, RZ, R5 ;  /* 0x000000ffff007224 */ /* 0x008fc600078e0005 */
[----:B0-----:R-:W3:Y:S01]  /*358f0*/  LDL.LU.64 R4, [R1+0x3dd8] ;  /* 0x003dd80001047983 */ /* 0x001ee20000300a00 */
[----:B------:R-:W-:Y:S02]  /*35900*/  F2FP.F16.E5M2.UNPACK_B R28, R25 ;  /* 0x00000019ff1c723e */ /* 0x000fe400020004ff */
[----:B------:R-:W-:-:S05]  /*35910*/  F2FP.F16.E5M2.UNPACK_B R26, R24 ;  /* 0x00000018ff1a723e */ /* 0x000fca00020004ff */
[----:B--2---:R-:W-:-:S15]  /*35920*/  HMMA.16816.F32 R8, R16, R28, R8 ;  /* 0x0000001c1008723c */ /* 0x004fde0000001808 */
[----:B------:R-:W-:-:S08]  /*35930*/  NOP ;  /* 0x0000000000007918 */ /* 0x000fd00000000000 */
[----:B------:R0:W-:Y:S04]  /*35940*/  STL.64 [R1+0x110], R8 ;  /* 0x0001100801007387 */ /* 0x0001e80000100a00 */
[----:B------:R1:W-:Y:S04]  /*35950*/  STL.64 [R1+0x118], R10 ;  /* 0x0001180a01007387 */ /* 0x0003e80000100a00 */
[----:B0-----:R-:W2:Y:S04]  /*35960*/  LDL.LU.64 R8, [R1+0x190] ;  /* 0x0001900001087983 */ /* 0x001ea80000300a00 */
[----:B-1----:R-:W2:Y:S04]  /*35970*/  LDL.LU.64 R10, [R1+0x198] ;  /* 0x00019800010a7983 */ /* 0x002ea80000300a00 */
[----:B------:R0:W-:Y:S04]  /*35980*/  STL [R1+0x3d7c], R29 ;  /* 0x003d7c1d01007387 */ /* 0x0001e80000100800 */
[----:B0-----:R-:W2:Y:S01]  /*35990*/  LDL.LU R29, [R1+0x54c] ;  /* 0x00054c00011d7983 */ /* 0x001ea20000300800 */
[----:B----4-:R-:W-:Y:S01]  /*359a0*/  HMMA.16816.F32 R20, R16, R26, R20 ;  /* 0x0000001a1014723c */ /* 0x010fe20000001814 */
[----:B---3--:R-:W-:-:S02]  /*359b0*/  F2FP.F16.E5M2.UNPACK_B R24, R5 ;  /* 0x00000005ff18723e */ /* 0x008fc400020004ff */
[----:B------:R-:W-:Y:S02]  /*359c0*/  F2FP.F16.E5M2.UNPACK_B R25, R4 ;  /* 0x00000004ff19723e */ /* 0x000fe400020004ff */
[----:B------:R-:W3:Y:S04]  /*359d0*/  LDL.LU R4, [R1+0x548] ;  /* 0x0005480001047983 */ /* 0x000ee80000300800 */
[----:B------:R-:W4:Y:S04]  /*359e0*/  LDL.LU R5, [R1+0x550] ;  /* 0x0005500001057983 */ /* 0x000f280000300800 */
[----:B------:R-:W4:Y:S01]  /*359f0*/  LDL.LU R6, [R1+0x558] ;  /* 0x0005580001067983 */ /* 0x000f220000300800 */
[----:B------:R-:W-:Y:S09]  /*35a00*/  HMMA.16816.F32 R12, R16, R24, R12 ;  /* 0x00000018100c723c */ /* 0x000ff2000000180c */
[----:B------:R-:W-:Y:S04]  /*35a10*/  STL.64 [R1+0x130], R20 ;  /* 0x0001301401007387 */ /* 0x000fe80000100a00 */
[----:B------:R0:W-:Y:S04]  /*35a20*/  STL.64 [R1+0x138], R22 ;  /* 0x0001381601007387 */ /* 0x0001e80000100a00 */
[----:B0-----:R-:W2:Y:S04]  /*35a30*/  LDL.LU.64 R22, [R1+0x3dd0] ;  /* 0x003dd00001167983 */ /* 0x001ea80000300a00 */
[----:B------:R-:W3:Y:S04]  /*35a40*/  LDL.LU.64 R20, [R1+0x3dc8] ;  /* 0x003dc80001147983 */ /* 0x000ee80000300a00 */
[----:B------:R-:W4:Y:S04]  /*35a50*/  LDL.LU R7, [R1+0x560] ;  /* 0x0005600001077983 */ /* 0x000f280000300800 */
[----:B------:R-:W-:Y:S04]  /*35a60*/  STL.64 [R1+0x170], R12 ;  /* 0x0001700c01007387 */ /* 0x000fe80000100a00 */
[----:B------:R0:W-:Y:S04]  /*35a70*/  STL.64 [R1+0x178], R14 ;  /* 0x0001780e01007387 */ /* 0x0001e80000100a00 */
[----:B0-----:R-:W4:Y:S04]  /*35a80*/  LDL.LU.64 R14, [R1+0x3dc0] ;  /* 0x003dc000010e7983 */ /* 0x001f280000300a00 */
[----:B------:R-:W4:Y:S04]  /*35a90*/  LDL.LU.64 R12, [R1+0x3db8] ;  /* 0x003db800010c7983 */ /* 0x000f280000300a00 */
[----:B------:R-:W-:Y:S04]  /*35aa0*/  STL.64 [R1+0x3d20], R26 ;  /* 0x003d201a01007387 */ /* 0x000fe80000100a00 */
[----:B------:R0:W-:Y:S04]  /*35ab0*/  STL.64 [R1+0x3d18], R24 ;  /* 0x003d181801007387 */ /* 0x0001e80000100a00 */
[----:B0-----:R-:W4:Y:S04]  /*35ac0*/  LDL.LU.64 R24, [R1+0x1c0] ;  /* 0x0001c00001187983 */ /* 0x001f280000300a00 */
[----:B------:R-:W4:Y:S01]  /*35ad0*/  LDL.LU.64 R26, [R1+0x1c8] ;  /* 0x0001c800011a7983 */ /* 0x000f220000300a00 */
[----:B--2---:R-:W-:-:S02]  /*35ae0*/  F2FP.F16.E5M2.UNPACK_B R22, R22 ;  /* 0x00000016ff16723e */ /* 0x004fc400020004ff */
[----:B------:R-:W-:Y:S02]  /*35af0*/  F2FP.F16.E5M2.UNPACK_B R23, R23 ;  /* 0x00000017ff17723e */ /* 0x000fe400020004ff */
[----:B---3--:R-:W-:Y:S02]  /*35b00*/  F2FP.F16.E5M2.UNPACK_B R20, R20 ;  /* 0x00000014ff14723e */ /* 0x008fe400020004ff */
[----:B------:R-:W-:-:S03]  /*35b10*/  F2FP.F16.E5M2.UNPACK_B R21, R21 ;  /* 0x00000015ff15723e */ /* 0x000fc600020004ff */
[C---:B------:R-:W-:Y:S06]  /*35b20*/  HMMA.16816.F32 R8, R16.reuse, R22, R8 ;  /* 0x000000161008723c */ /* 0x040fec0000001808 */
[----:B----4-:R-:W-:-:S15]  /*35b30*/  HMMA.16816.F32 R24, R16, R20, R24 ;  /* 0x000000141018723c */ /* 0x010fde0000001818 */
[----:B------:R-:W-:-:S02]  /*35b40*/  NOP ;  /* 0x0000000000007918 */ /* 0x000fc40000000000 */
[----:B------:R0:W-:Y:S04]  /*35b50*/  STL.64 [R1+0x190], R8 ;  /* 0x0001900801007387 */ /* 0x0001e80000100a00 */
[----:B------:R1:W-:Y:S04]  /*35b60*/  STL.64 [R1+0x198], R10 ;  /* 0x0001980a01007387 */ /* 0x0003e80000100a00 */
[----:B0-----:R-:W2:Y:S04]  /*35b70*/  LDL.LU.64 R8, [R1+0x1e0] ;  /* 0x0001e00001087983 */ /* 0x001ea80000300a00 */
[----:B-1----:R-:W2:Y:S04]  /*35b80*/  LDL.LU.64 R10, [R1+0x1e8] ;  /* 0x0001e800010a7983 */ /* 0x002ea80000300a00 */
[----:B------:R-:W-:Y:S04]  /*35b90*/  STL.64 [R1+0x1b0], R24 ;  /* 0x0001b01801007387 */ /* 0x000fe80000100a00 */
[----:B------:R0:W-:Y:S02]  /*35ba0*/  STL.64 [R1+0x1b8], R26 ;  /* 0x0001b81a01007387 */ /* 0x0001e40000100a00 */
[----:B0-----:R-:W-:-:S02]  /*35bb0*/  IMAD.MOV.U32 R26, RZ, RZ, R13 ;  /* 0x000000ffff1a7224 */ /* 0x001fc400078e000d */
[----:B------:R-:W-:Y:S01]  /*35bc0*/  IMAD.MOV.U32 R27, RZ, RZ, R12 ;  /* 0x000000ffff1b7224 */ /* 0x000fe200078e000c */
[----:B------:R-:W3:Y:S04]  /*35bd0*/  LDL.LU R13, [R1+0x3db4] ;  /* 0x003db400010d7983 */ /* 0x000ee80000300800 */
[----:B------:R-:W4:Y:S04]  /*35be0*/  LDL.LU R12, [R1+0x3db0] ;  /* 0x003db000010c7983 */ /* 0x000f280000300800 */
[----:B------:R-:W2:Y:S04]  /*35bf0*/  LDL R24, [R1+0x18] ;  /* 0x0000180001187983 */ /* 0x000ea80000100800 */
[----:B------:R-:W2:Y:S04]  /*35c00*/  LDL R25, [R1+0x1c] ;  /* 0x00001c0001197983 */ /* 0x000ea80000100800 */
[----:B------:R0:W-:Y:S04]  /*35c10*/  STL.64 [R1+0x3d60], R26 ;  /* 0x003d601a01007387 */ /* 0x0001e80000100a00 */
[----:B0-----:R-:W3:Y:S04]  /*35c20*/  LDL.LU R26, [R1+0x55c] ;  /* 0x00055c00011a7983 */ /* 0x001ee80000300800 */
[----:B------:R-:W3:Y:S04]  /*35c30*/  LDL.LU R27, [R1+0x564] ;  /* 0x00056400011b7983 */ /* 0x000ee80000300800 */
[----:B--2---:R0:W-:Y:S04]  /*35c40*/  STL.64 [R1+0x3d58], R24 ;  /* 0x003d581801007387 */ /* 0x0041e80000100a00 */
[----:B0-----:R-:W2:Y:S04]  /*35c50*/  LDL.LU R25, [R1+0x554] ;  /* 0x0005540001197983 */ /* 0x001ea80000300800 */
[----:B------:R-:W-:Y:S04]  /*35c60*/  STL.64 [R1+0x3d10], R22 ;  /* 0x003d101601007387 */ /* 0x000fe80000100a00 */
[----:B------:R0:W-:Y:S04]  /*35c70*/  STL.64 [R1+0x3d08], R20 ;  /* 0x003d081401007387 */ /* 0x0001e80000100a00 */
[----:B0-----:R-:W2:Y:S04]  /*35c80*/  LDL.LU.64 R20, [R1+0x210] ;  /* 0x0002100001147983 */ /* 0x001ea80000300a00 */
[----:B------:R-:W2:Y:S01]  /*35c90*/  LDL.LU.64 R22, [R1+0x218] ;  /* 0x0002180001167983 */ /* 0x000ea20000300a00 */
[----:B------:R-:W-:-:S02]  /*35ca0*/  F2FP.F16.E5M2.UNPACK_B R14, R14 ;  /* 0x0000000eff0e723e */ /* 0x000fc400020004ff */
[----:B------:R-:W-:Y:S02]  /*35cb0*/  F2FP.F16.E5M2.UNPACK_B R15, R15 ;  /* 0x0000000fff0f723e */ /* 0x000fe400020004ff */
[----:B----4-:R-:W-:Y:S02]  /*35cc0*/  F2FP.F16.E5M2.UNPACK_B R12, R12 ;  /* 0x0000000cff0c723e */ /* 0x010fe400020004ff */
[----:B---3--:R-:W-:-:S03]  /*35cd0*/  F2FP.F16.E5M2.UNPACK_B R13, R13 ;  /* 0x0000000dff0d723e */ /* 0x008fc600020004ff */
[----:B------:R-:W-:Y:S01]  /*35ce0*/  HMMA.16816.F32 R8, R16, R14, R8 ;  /* 0x0000000e1008723c */ /* 0x000fe20000001808 */
[----:B------:R-:W-:Y:S02]  /*35cf0*/  IMAD R4, R4, 0x100, R29 ;  /* 0x0000010004047824 */ /* 0x000fe400078e021d */
[----:B------:R-:W-:Y:S02]  /*35d00*/  IMAD R6, R6, 0x100, R26 ;  /* 0x0000010006067824 */ /* 0x000fe400078e021a */
[----:B------:R-:W-:-:S15]  /*35d10*/  IMAD R7, R7, 0x100, R27 ;  /* 0x0000010007077824 */ /* 0x000fde00078e021b */
[----:B------:R-:W-:-:S03]  /*35d20*/  NOP ;  /* 0x0000000000007918 */ /* 0x000fc60000000000 */
[----:B------:R-:W-:Y:S04]  /*35d30*/  STL.64 [R1+0x1d0], R8 ;  /* 0x0001d00801007387 */ /* 0x000fe80000100a00 */
[----:B------:R0:W-:Y:S04]  /*35d40*/  STL.64 [R1+0x1d8], R10 ;  /* 0x0001d80a01007387 */ /* 0x0001e80000100a00 */
[----:B0-----:R-:W3:Y:S04]  /*35d50*/  LDL.LU.64 R10, [R1+0x3da8] ;  /* 0x003da800010a7983 */ /* 0x001ee80000300a00 */
[----:B------:R-:W4:Y:S04]  /*35d60*/  LDL.LU.64 R8, [R1+0x3da0] ;  /* 0x003da00001087983 */ /* 0x000f280000300a00 */
[----:B------:R-:W4:Y:S04]  /*35d70*/  LDL R29, [R1+0xa10] ;  /* 0x000a1000011d7983 */ /* 0x000f280000100800 */
[----:B------:R-:W-:Y:S04]  /*35d80*/  STL.64 [R1+0x3cf0], R14 ;  /* 0x003cf00e01007387 */ /* 0x000fe80000100a00 */
[----:B------:R-:W-:Y:S01]  /*35d90*/  STL.64 [R1+0x3ce8], R12 ;  /* 0x003ce80c01007387 */ /* 0x000fe20000100a00 */
[----:B--2---:R-:W-:Y:S01]  /*35da0*/  HMMA.16816.F32 R20, R16, R12, R20 ;  /* 0x0000000c1014723c */ /* 0x004fe20000001814 */
[----:B------:R-:W-:-:S15]  /*35db0*/  IMAD R5, R5, 0x100, R25 ;  /* 0x0000010005057824 */ /* 0x000fde00078e0219 */
[----:B------:R-:W-:-:S07]  /*35dc0*/  NOP ;  /* 0x0000000000007918 */ /* 0x000fce0000000000 */
[----:B------:R-:W-:Y:S04]  /*35dd0*/  STL.64 [R1+0x1f0], R20 ;  /* 0x0001f01401007387 */ /* 0x000fe80000100a00 */
[----:B------:R-:W-:Y:S04]  /*35de0*/  STL.64 [R1+0x1f8], R22 ;  /* 0x0001f81601007387 */ /* 0x000fe80000100a00 */
[----:B------:R-:W2:Y:S04]  /*35df0*/  LDL.LU.64 R24, [R1+0xea0] ;  /* 0x000ea00001187983 */ /* 0x000ea80000300a00 */
[----:B------:R-:W3:Y:S04]  /*35e00*/  LDL.LU.64 R26, [R1+0xea8] ;  /* 0x000ea800011a7983 */ /* 0x000ee80000300a00 */
[----:B---3--:R-:W-:Y:S04]  /*35e10*/  STL.64 [R1+0x3d70], R26 ;  /* 0x003d701a01007387 */ /* 0x008fe80000100a00 */
[----:B--2---:R0:W-:Y:S04]  /*35e20*/  STL.64 [R1+0x3d68], R24 ;  /* 0x003d681801007387 */ /* 0x0041e80000100a00 */
[----:B0-----:R-:W2:Y:S04]  /*35e30*/  LDL.LU.64 R24, [R1+0xf70] ;  /* 0x000f700001187983 */ /* 0x001ea80000300a00 */
[----:B------:R-:W3:Y:S04]  /*35e40*/  LDL.LU.64 R26, [R1+0xf78] ;  /* 0x000f7800011a7983 */ /* 0x000ee80000300a00 */
[----:B---3--:R-:W-:Y:S04]  /*35e50*/  STL.64 [R1+0x3d88], R26 ;  /* 0x003d881a01007387 */ /* 0x008fe80000100a00 */
[----:B--2---:R0:W-:Y:S04]  /*35e60*/  STL.64 [R1+0x3d80], R24 ;  /* 0x003d801801007387 */ /* 0x0041e80000100a00 */
[----:B0-----:R-:W2:Y:S04]  /*35e70*/  LDL.LU.64 R24, [R1+0xf80] ;  /* 0x000f800001187983 */ /* 0x001ea80000300a00 */
[----:B------:R-:W3:Y:S01]  /*35e80*/  LDL.LU.64 R26, [R1+0xf88] ;  /* 0x000f8800011a7983 */ /* 0x000ee20000300a00 */
[----:B------:R-:W-:-:S02]  /*35e90*/  F2FP.F16.E5M2.UNPACK_B R10, R10 ;  /* 0x0000000aff0a723e */ /* 0x000fc400020004ff */
[----:B------:R-:W-:Y:S01]  /*35ea0*/  F2FP.F16.E5M2.UNPACK_B R11, R11 ;  /* 0x0000000bff0b723e */ /* 0x000fe200020004ff */
[----:B---3--:R-:W-:Y:S04]  /*35eb0*/  STL.64 [R1+0x3d98], R26 ;  /* 0x003d981a01007387 */ /* 0x008fe80000100a00 */
[----:B--2---:R0:W-:Y:S04]  /*35ec0*/  STL.64 [R1+0x3d90], R24 ;  /* 0x003d901801007387 */ /* 0x0041e80000100a00 */
[----:B0-----:R-:W2:Y:S04]  /*35ed0*/  LDL.LU.64 R24, [R1+0x250] ;  /* 0x0002500001187983 */ /* 0x001ea80000300a00 */
[----:B------:R-:W2:Y:S04]  /*35ee0*/  LDL.LU.64 R26, [R1+0x258] ;  /* 0x00025800011a7983 */ /* 0x000ea80000300a00 */
[----:B------:R-:W3:Y:S04]  /*35ef0*/  LDL.LU.64 R20, [R1+0xe80] ;  /* 0x000e800001147983 */ /* 0x000ee80000300a00 */
[----:B------:R-:W3:Y:S04]  /*35f00*/  LDL.LU.64 R22, [R1+0xe88] ;  /* 0x000e880001167983 */ /* 0x000ee80000300a00 */
[----:B------:R-:W3:Y:S04]  /*35f10*/  LDL.LU.64 R12, [R1+0xe70] ;  /* 0x000e7000010c7983 */ /* 0x000ee80000300a00 */
[----:B------:R-:W3:Y:S01]  /*35f20*/  LDL.LU.64 R14, [R1+0xe78] ;  /* 0x000e7800010e7983 */ /* 0x000ee20000300a00 */
[----:B--2---:R-:W-:-:S15]  /*35f30*/  HMMA.16816.F32 R24, R16, R10, R24 ;  /* 0x0000000a1018723c */ /* 0x004fde0000001818 */
[----:B------:R-:W-:-:S08]  /*35f40*/  NOP ;  /* 0x0000000000007918 */ /* 0x000fd00000000000 */
[----:B------:R-:W-:Y:S04]  /*35f50*/  STL.64 [R1+0x220], R24 ;  /* 0x0002201801007387 */ /* 0x000fe80000100a00 */
[----:B------:R0:W-:Y:S04]  /*35f60*/  STL.64 [R1+0x228], R26 ;  /* 0x0002281a01007387 */ /* 0x0001e80000100a00 */
[----:B0-----:R-:W2:Y:S04]  /*35f70*/  LDL.LU.64 R26, [R1+0x3d98] ;  /* 0x003d9800011a7983 */ /* 0x001ea80000300a00 */
[----:B------:R-:W2:Y:S01]  /*35f80*/  LDL.LU.64 R24, [R1+0x3d90] ;  /* 0x003d900001187983 */ /* 0x000ea20000300a00 */
[----:B----4-:R-:W-:-:S02]  /*35f90*/  F2FP.F16.E5M2.UNPACK_B R8, R8 ;  /* 0x00000008ff08723e */ /* 0x010fc400020004ff */
[----:B------:R-:W-:-:S07]  /*35fa0*/  F2FP.F16.E5M2.UNPACK_B R9, R9 ;  /* 0x00000009ff09723e */ /* 0x000fce00020004ff */
[----:B--2---:R-:W-:-:S15]  /*35fb0*/  HMMA.16816.F32 R24, R16, R8, R24 ;  /* 0x000000081018723c */ /* 0x004fde0000001818 */
[----:B------:R-:W-:-:S08]  /*35fc0*/  NOP ;  /* 0x0000000000007918 */ /* 0x000fd00000000000 */
[----:B------:R-:W-:Y:S04]  /*35fd0*/  STL.64 [R1+0x850], R24 ;  /* 0x0008501801007387 */ /* 0x000fe80000100a00 */
[----:B------:R0:W-:Y:S04]  /*35fe0*/  STL.64 [R1+0x858], R26 ;  /* 0x0008581a01007387 */ /* 0x0001e80000100a00 */
[----:B0-----:R-:W2:Y:S04]  /*35ff0*/  LDL.LU.64 R26, [R1+0x3d88] ;  /* 0x003d8800011a7983 */ /* 0x001ea80000300a00 */
[----:B------:R-:W2:Y:S01]  /*36000*/  LDL.LU.64 R24, [R1+0x3d80] ;  /* 0x003d800001187983 */ /* 0x000ea20000300a00 */
[----:B------:R-:W-:-:S02]  /*36010*/  F2FP.F16.E5M2.UNPACK_B R2, R2 ;  /* 0x00000002ff02723e */ /* 0x000fc400020004ff */
[----:B------:R-:W-:Y:S02]  /*36020*/  F2FP.F16.E5M2.UNPACK_B R3, R3 ;  /* 0x00000003ff03723e */ /* 0x000fe400020004ff */
[----:B------:R-:W-:Y:S02]  /*36030*/  F2FP.F16.E5M2.UNPACK_B R29, R29 ;  /* 0x0000001dff1d723e */ /* 0x000fe400020004ff */
[----:B------:R-:W-:Y:S01]  /*36040*/  F2FP.F16.E5M2.UNPACK_B R0, R0 ;  /* 0x00000000ff00723e */ /* 0x000fe200020004ff */
[----:B------:R0:W-:Y:S04]  /*36050*/  STL.64 [R1+0x3cd0], R10 ;  /* 0x003cd00a01007387 */ /* 0x0001e80000100a00 */
[----:B------:R-:W-:Y:S04]  /*36060*/  STL [R1+0x28], R29 ;  /* 0x0000281d01007387 */ /* 0x000fe80000100800 */
[----:B0-----:R-:W4:Y:S04]  /*36070*/  LDL R10, [R1+0x20] ;  /* 0x00002000010a7983 */ /* 0x001f280000100800 */
[----:B------:R-:W-:Y:S04]  /*36080*/  STL [R1+0x2c], R0 ;  /* 0x00002c0001007387 */ /* 0x000fe80000100800 */
[----:B------:R-:W4:Y:S04]  /*36090*/  LDL R11, [R1+0x24] ;  /* 0x00002400010b7983 */ /* 0x000f280000100800 */
[----:B------:R0:W-:Y:S02]  /*360a0*/  STL.64 [R1+0x3cc8], R8 ;  /* 0x003cc80801007387 */ /* 0x0001e40000100a00 */
[----:B0-----:R-:W-:-:S02]  /*360b0*/  IMAD.MOV.U32 R8, RZ, RZ, R29 ;  /* 0x000000ffff087224 */ /* 0x001fc400078e001d */
[----:B------:R-:W-:Y:S01]  /*360c0*/  IMAD.MOV.U32 R9, RZ, RZ, R0 ;  /* 0x000000ffff097224 */ /* 0x000fe200078e0000 */
[----:B------:R-:W3:Y:S04]  /*360d0*/  LDL.LU R29, [R1+0x3d7c] ;  /* 0x003d7c00011d7983 */ /* 0x000ee80000300800 */
[----:B------:R-:W3:Y:S01]  /*360e0*/  LDL.LU R0, [R1+0x3d78] ;  /* 0x003d780001007983 */ /* 0x000ee20000300800 */
[----:B--2---:R-:W-:-:S15]  /*360f0*/  HMMA.16816.F32 R24, R16, R2, R24 ;  /* 0x000000021018723c */ /* 0x004fde0000001818 */
[----:B------:R-:W-:-:S08]  /*36100*/  NOP ;  /* 0x0000000000007918 */ /* 0x000fd00000000000 */
[----:B------:R-:W-:Y:S04]  /*36110*/  STL.64 [R1+0x840], R24 ;  /* 0x0008401801007387 */ /* 0x000fe80000100a00 */
[----:B------:R0:W-:Y:S04]  /*36120*/  STL.64 [R1+0x848], R26 ;  /* 0x0008481a01007387 */ /* 0x0001e80000100a00 */
[----:B0-----:R-:W2:Y:S04]  /*36130*/  LDL.LU.64 R26, [R1+0x3d70] ;  /* 0x003d7000011a7983 */ /* 0x001ea80000300a00 */
[----:B------:R-:W2:Y:S02]  /*36140*/  LDL.LU.64 R24, [R1+0x3d68] ;  /* 0x003d680001187983 */ /* 0x000ea40000300a00 */
[----:B--2---:R-:W-:Y:S02]  /*36150*/  HMMA.16816.F32 R16, R16, R8, R24 ;  /* 0x000000081010723c */ /* 0x004fe40000001818 */
[----:B------:R-:W2:Y:S04]  /*36160*/  LDL.LU.64 R26, [R1+0x3d60] ;  /* 0x003d6000011a7983 */ /* 0x000ea80000300a00 */
[----:B------:R-:W3:-:S15]  /*36170*/  LDL.LU.64 R24, [R1+0x3d58] ;  /* 0x003d580001187983 */ /* 0x000ede0000300a00 */
[----:B------:R-:W-:-:S02]  /*36180*/  NOP ;  /* 0x0000000000007918 */ /* 0x000fc40000000000 */
[----:B------:R0:W-:Y:S04]  /*36190*/  STL.64 [R1+0x770], R16 ;  /* 0x0007701001007387 */ /* 0x0001e80000100a00 */
[----:B------:R1:W-:Y:S04]  /*361a0*/  STL.64 [R1+0x778], R18 ;  /* 0x0007781201007387 */ /* 0x0003e80000100a00 */
[----:B0-----:R-:W4:Y:S04]  /*361b0*/  LDL.LU.64 R16, [R1+0xe90] ;  /* 0x000e900001107983 */ /* 0x001f280000300a00 */
[----:B-1----:R-:W4:Y:S01]  /*361c0*/  LDL.LU.64 R18, [R1+0xe98] ;  /* 0x000e980001127983 */ /* 0x002f220000300a00 */
[----:B------:R-:W-:-:S02]  /*361d0*/  F2FP.F16.E5M2.UNPACK_B R4, R4 ;  /* 0x00000004ff04723e */ /* 0x000fc400020004ff */
[----:B------:R-:W-:Y:S02]  /*361e0*/  F2FP.F16.E5M2.UNPACK_B R5, R5 ;  /* 0x00000005ff05723e */ /* 0x000fe400020004ff */
[----:B------:R-:W-:Y:S02]  /*361f0*/  F2FP.F16.E5M2.UNPACK_B R6, R6 ;  /* 0x00000006ff06723e */ /* 0x000fe400020004ff */
[----:B------:R-:W-:-:S07]  /*36200*/  F2FP.F16.E5M2.UNPACK_B R7, R7 ;  /* 0x00000007ff07723e */ /* 0x000fce00020004ff */
[C---:B----4-:R-:W-:Y:S06]  /*36210*/  HMMA.16816.F32 R8, R4.reuse, R10, R16 ;  /* 0x0000000a0408723c */ /* 0x050fec0000001810 */
[----:B---3--:R-:W-:-:S15]  /*36220*/  HMMA.16816.F32 R16, R4, R24, R20 ;  /* 0x000000180410723c */ /* 0x008fde0000001814 */
[----:B------:R-:W-:-:S02]  /*36230*/  NOP ;  /* 0x0000000000007918 */ /* 0x000fc40000000000 */
[----:B------:R-:W-:Y:S04]  /*36240*/  STL.64 [R1+0x760], R8 ;  /* 0x0007600801007387 */ /* 0x000fe80000100a00 */
[----:B------:R2:W-:Y:S04]  /*36250*/  STL.64 [R1+0x768], R10 ;  /* 0x0007680a01007387 */ /* 0x0005e80000100a00 */
[----:B------:R-:W3:Y:S04]  /*36260*/  LDL.LU.64 R24, [R1+0xe40] ;  /* 0x000e400001187983 */ /* 0x000ee80000300a00 */
[----:B------:R-:W-:Y:S04]  /*36270*/  STL.64 [R1+0x750], R16 ;  /* 0x0007501001007387 */ /* 0x000fe80000100a00 */
[----:B------:R-:W-:Y:S01]  /*36280*/  STL.64 [R1+0x758], R18 ;  /* 0x0007581201007387 */ /* 0x000fe20000100a00 */
[----:B--2---:R-:W-:Y:S03]  /*36290*/  HMMA.16816.F32 R8, R4, R26, R12 ;  /* 0x0000001a0408723c */ /* 0x004fe6000000180c */
[----:B------:R-:W2:-:S15]  /*362a0*/  LDL.LU.64 R26, [R1+0xe48] ;  /* 0x000e4800011a7983 */ /* 0x000e9e0000300a00 */
[----:B------:R-:W-:-:S05]  /*362b0*/  NOP ;  /* 0x0000000000007918 */ /* 0x000fca0000000000 */
[----:B------:R-:W-:Y:S04]  /*362c0*/  STL.64 [R1+0x740], R8 ;  /* 0x0007400801007387 */ /* 0x000fe80000100a00 */
[----:B------:R-:W-:Y:S04]  /*362d0*/  STL.64 [R1+0x748], R10 ;  /* 0x0007480a01007387 */ /* 0x000fe80000100a00 */
[----:B--2---:R-:W-:Y:S04]  /*362e0*/  STL.64 [R1+0x3d30], R26 ;  /* 0x003d301a01007387 */ /* 0x004fe80000100a00 */
[----:B---3--:R0:W-:Y:S04]  /*362f0*/  STL.64 [R1+0x3d28], R24 ;  /* 0x003d281801007387 */ /* 0x0081e80000100a00 */
[----:B0-----:R-:W2:Y:S04]  /*36300*/  LDL.LU.64 R24, [R1+0xe50] ;  /* 0x000e500001187983 */ /* 0x001ea80000300a00 */
[----:B------:R-:W3:Y:S04]  /*36310*/  LDL.LU.64 R26, [R1+0xe58] ;  /* 0x000e5800011a7983 */ /* 0x000ee80000300a00 */
[----:B---3--:R0:W-:Y:S04]  /*36320*/  STL.64 [R1+0x3d40], R26 ;  /* 0x003d401a01007387 */ /* 0x0081e80000100a00 */
[----:B0-----:R-:W3:Y:S04]  /*36330*/  LDL R26, [R1+0x8] ;  /* 0x00000800011a7983 */ /* 0x001ee80000100800 */
[----:B------:R-:W3:Y:S04]  /*36340*/  LDL R27, [R1+0xc] ;  /* 0x00000c00011b7983 */ /* 0x000ee80000100800 */
[----:B--2---:R-:W-:Y:S04]  /*36350*/  STL.64 [R1+0x3d38], R24 ;  /* 0x003d381801007387 */ /* 0x004fe80000100a00 */
[----:B------:R-:W2:Y:S04]  /*36360*/  LDL.LU.64 R20, [R1+0xe30] ;  /* 0x000e300001147983 */ /* 0x000ea80000300a00 */
[----:B------:R-:W4:Y:S04]  /*36370*/  LDL.LU.64 R22, [R1+0xe38] ;  /* 0x000e380001167983 */ /* 0x000f280000300a00 */
[----:B----4-:R-:W-:Y:S04]  /*36380*/  STL.64 [R1+0x3d50], R22 ;  /* 0x003d501601007387 */ /* 0x010fe80000100a00 */
[----:B--2---:R0:W-:Y:S04]  /*36390*/  STL.64 [R1+0x3d48], R20 ;  /* 0x003d481401007387 */ /* 0x0041e80000100a00 */
[----:B0-----:R-:W3:Y:S04]  /*363a0*/  LDL.LU.64 R20, [R1+0xe60] ;  /* 0x000e600001147983 */ /* 0x001ee80000300a00 */
[----:B------:R-:W3:Y:S04]  /*363b0*/  LDL.LU.64 R22, [R1+0xe68] ;  /* 0x000e680001167983 */ /* 0x000ee80000300a00 */
[----:B------:R-:W2:Y:S04]  /*363c0*/  LDL.LU.64 R8, [R1+0xe20] ;  /* 0x000e200001087983 */ /* 0x000ea80000300a00 */
[----:B------:R-:W2:Y:S04]  /*363d0*/  LDL.LU.64 R10, [R1+0xe28] ;  /* 0x000e2800010a7983 */ /* 0x000ea80000300a00 */
[----:B------:R-:W4:Y:S04]  /*363e0*/  LDL.LU.64 R12, [R1+0xe00] ;  /* 0x000e0000010c7983 */ /* 0x000f280000300a00 */
[----:B------:R-:W3:Y:S04]  /*363f0*/  LDL.LU.64 R14, [R1+0xe08] ;  /* 0x000e0800010e7983 */ /* 0x000ee80000300a00 */
[----:B---3--:R-:W-:Y:S04]  /*36400*/  STL.64 [R1+0x3d00], R14 ;  /* 0x003d000e01007387 */ /* 0x008fe80000100a00 */
[----:B----4-:R0:W-:Y:S04]  /*36410*/  STL.64 [R1+0x3cf8], R12 ;  /* 0x003cf80c01007387 */ /* 0x0101e80000100a00 */
[----:B0-----:R-:W3:Y:S04]  /*36420*/  LDL.LU.64 R12, [R1+0xe10] ;  /* 0x000e1000010c7983 */ /* 0x001ee80000300a00 */
[----:B------:R-:W3:Y:S04]  /*36430*/  LDL.LU.64 R14, [R1+0xe18] ;  /* 0x000e1800010e7983 */ /* 0x000ee80000300a00 */
[----:B------:R-:W4:Y:S04]  /*36440*/  LDL.LU R16, [R1+0x568] ;  /* 0x0005680001107983 */ /* 0x000f280000300800 */
[----:B------:R-:W4:Y:S04]  /*36450*/  LDL.LU R17, [R1+0x570] ;  /* 0x0005700001117983 */ /* 0x000f280000300800 */
[----:B------:R-:W2:Y:S04]  /*36460*/  LDL.LU R18, [R1+0x578] ;  /* 0x0005780001127983 */ /* 0x000ea80000300800 */
[----:B------:R-:W2:Y:S01]  /*36470*/  LDL.LU R19, [R1+0x584] ;  /* 0x0005840001137983 */ /* 0x000ea20000300800 */
[----:B------:R-:W-:Y:S03]  /*36480*/  HMMA.16816.F32 R24, R4, R26, R20 ;  /* 0x0000001a0418723c */ /* 0x000fe60000001814 */
[----:B--2---:R0:W-:Y:S04]  /*36490*/  STL.64 [R1+0x3ce0], R18 ;  /* 0x003ce01201007387 */ /* 0x0041e80000100a00 */
[----:B0-----:R-:W2:Y:S01]  /*364a0*/  LDL R18, [R1] ;  /* 0x0000000001127983 */ /* 0x001ea20000100800 */
[----:B------:R-:W-:-:S03]  /*364b0*/  IMAD.MOV.U32 R19, RZ, RZ, R0 ;  /* 0x000000ffff137224 */ /* 0x000fc600078e0000 */
[----:B----4-:R-:W-:Y:S04]  /*364c0*/  STL.64 [R1+0x3cd8], R16 ;  /* 0x003cd81001007387 */ /* 0x010fe80000100a00 */
[----:B------:R-:W4:Y:S04]  /*364d0*/  LDL.LU R0, [R1+0x580] ;  /* 0x0005800001007983 */ /* 0x000f280000300800 */
[----:B------:R-:W3:Y:S04]  /*364e0*/  LDL.LU.64 R22, [R1+0x3d50] ;  /* 0x003d500001167983 */ /* 0x000ee80000300a00 */
[----:B------:R-:W3:Y:S04]  /*364f0*/  LDL.LU.64 R20, [R1+0x3d48] ;  /* 0x003d480001147983 */ /* 0x000ee80000300a00 */
[----:B------:R-:W-:Y:S04]  /*36500*/  STL.64 [R1+0x730], R24 ;  /* 0x0007301801007387 */ /* 0x000fe80000100a00 */
[----:B------:R0:W-:Y:S04]  /*36510*/  STL.64 [R1+0x738], R26 ;  /* 0x0007381a01007387 */ /* 0x0001e80000100a00 */
[----:B0-----:R-:W2:Y:S04]  /*36520*/  LDL.LU.64 R26, [R1+0x3d40] ;  /* 0x003d4000011a7983 */ /* 0x001ea80000300a00 */
[----:B------:R-:W2:Y:S02]  /*36530*/  LDL.LU.64 R24, [R1+0x3d38] ;  /* 0x003d380001187983 */ /* 0x000ea40000300a00 */
[----:B--2---:R-:W-:Y:S02]  /*36540*/  HMMA.16816.F32 R16, R4, R18, R24 ;  /* 0x000000120410723c */ /* 0x004fe40000001818 */
[----:B------:R-:W2:Y:S04]  /*36550*/  LDL.LU.64 R26, [R1+0x3d30] ;  /* 0x003d3000011a7983 */ /* 0x000ea80000300a00 */
[----:B------:R-:W2:-:S15]  /*36560*/  LDL.LU.64 R24, [R1+0x3d28] ;  /* 0x003d280001187983 */ /* 0x000e9e0000300a00 */
[----:B------:R-:W-:-:S02]  /*36570*/  NOP ;  /* 0x0000000000007918 */ /* 0x000fc40000000000 */
[----:B------:R0:W-:Y:S04]  /*36580*/  STL.64 [R1+0x720], R16 ;  /* 0x0007201001007387 */ /* 0x0001e80000100a00 */
[----:B------:R1:W-:Y:S04]  /*36590*/  STL.64 [R1+0x728], R18 ;  /* 0x0007281201007387 */ /* 0x0003e80000100a00 */
[----:B0-----:R-:W4:Y:S04]  /*365a0*/  LDL.LU.64 R16, [R1+0xdf0] ;  /* 0x000df00001107983 */ /* 0x001f280000300a00 */
[----:B-1----:R-:W4:Y:S01]  /*365b0*/  LDL.LU.64 R18, [R1+0xdf8] ;  /* 0x000df80001127983 */ /* 0x002f220000300a00 */
[----:B--2---:R-:W-:-:S15]  /*365c0*/  HMMA.16816.F32 R24, R4, R28, R24 ;  /* 0x0000001c0418723c */ /* 0x004fde0000001818 */
[----:B------:R-:W-:-:S08]  /*365d0*/  NOP ;  /* 0x0000000000007918 */ /* 0x000fd00000000000 */
[----:B------:R-:W-:Y:S04]  /*365e0*/  STL.64 [R1+0x710], R24 ;  /* 0x0007101801007387 */ /* 0x000fe80000100a00 */
[----:B------:R0:W-:Y:S04]  /*365f0*/  STL.64 [R1+0x718], R26 ;  /* 0x0007181a01007387 */ /* 0x0001e80000100a00 */
[----:B0-----:R-:W3:Y:S04]  /*36600*/  LDL.LU.64 R26, [R1+0x3d20] ;  /* 0x003d2000011a7983 */ /* 0x001ee80000300a00 */
[----:B------:R-:W2:Y:S01]  /*36610*/  LDL.LU.64 R24, [R1+0x3d18] ;  /* 0x003d180001187983 */ /* 0x000ea20000300a00 */
[----:B---3--:R-:W-:-:S15]  /*36620*/  HMMA.16816.F32 R20, R4, R26, R20 ;  /* 0x0000001a0414723c */ /* 0x008fde0000001814 */
[----:B------:R-:W-:-:S08]  /*36630*/  NOP ;  /* 0x0000000000007918 */ /* 0x000fd00000000000 */
[----:B------:R-:W-:Y:S04]  /*36640*/  STL.64 [R1+0x700], R20 ;  /* 0x0007001401007387 */ /* 0x000fe80000100a00 */
[----:B------:R0:W-:Y:S04]  /*36650*/  STL.64 [R1+0x708], R22 ;  /* 0x0007081601007387 */ /* 0x0001e80000100a00 */
[----:B0-----:R-:W3:Y:S01]  /*36660*/  LDL.LU.64 R22, [R1+0x3d10] ;  /* 0x003d100001167983 */ /* 0x001ee20000300a00 */
[----:B--2---:R-:W-:Y:S03]  /*36670*/  HMMA.16816.F32 R8, R4, R24, R8 ;  /* 0x000000180408723c */ /* 0x004fe60000001808 */
[----:B------:R-:W2:-:S15]  /*36680*/  LDL.LU.64 R20, [R1+0x3d08] ;  /* 0x003d080001147983 */ /* 0x000e9e0000300a00 */
[----:B------:R-:W-:-:S05]  /*36690*/  NOP ;  /* 0x0000000000007918 */ /* 0x000fca0000000000 */
[----:B------:R0:W-:Y:S04]  /*366a0*/  STL.64 [R1+0x6f0], R8 ;  /* 0x0006f00801007387 */ /* 0x0001e80000100a00 */
[----:B------:R1:W-:Y:S04]  /*366b0*/  STL.64 [R1+0x6f8], R10 ;  /* 0x0006f80a01007387 */ /* 0x0003e80000100a00 */
[----:B0-----:R-:W4:Y:S04]  /*366c0*/  LDL.LU.64 R8, [R1+0xde0] ;  /* 0x000de00001087983 */ /* 0x001f280000300a00 */
[----:B-1----:R-:W4:Y:S04]  /*366d0*/  LDL.LU.64 R10, [R1+0xde8] ;  /* 0x000de800010a7983 */ /* 0x002f280000300a00 */
[----:B------:R-:W-:Y:S04]  /*366e0*/  STL.64 [R1+0x3c58], R26 ;  /* 0x003c581a01007387 */ /* 0x000fe80000100a00 */
[----:B------:R0:W-:Y:S04]  /*366f0*/  STL.64 [R1+0x3c50], R24 ;  /* 0x003c501801007387 */ /* 0x0001e80000100a00 */
[----:B0-----:R-:W4:Y:S01]  /*36700*/  LDL.64 R24, [R1+0x28] ;  /* 0x0000280001187983 */ /* 0x001f220000100a00 */
[----:B---3--:R-:W-:-:S15]  /*36710*/  HMMA.16816.F32 R12, R4, R22, R12 ;  /* 0x00000016040c723c */ /* 0x008fde000000180c */
[----:B------:R-:W-:-:S08]  /*36720*/  NOP ;  /* 0x0000000000007918 */ /* 0x000fd00000000000 */
[----:B------:R-:W-:Y:S04]  /*36730*/  STL.64 [R1+0x6e0], R12 ;  /* 0x0006e00c01007387 */ /* 0x000fe80000100a00 */
[----:B------:R0:W-:Y:S04]  /*36740*/  STL.64 [R1+0x6e8], R14 ;  /* 0x0006e80e01007387 */ /* 0x0001e80000100a00 */
[----:B0-----:R-:W2:Y:S04]  /*36750*/  LDL.LU.64 R14, [R1+0x3d00] ;  /* 0x003d0000010e7983 */ /* 0x001ea80000300a00 */
[----:B------:R-:W2:Y:S02]  /*36760*/  LDL.LU.64 R12, [R1+0x3cf8] ;  /* 0x003cf800010c7983 */ /* 0x000ea40000300a00 */
[----:B--2---:R-:W-:-:S15]  /*36770*/  HMMA.16816.F32 R12, R4, R20, R12 ;  /* 0x00000014040c723c */ /* 0x004fde000000180c */
[----:B------:R-:W-:-:S08]  /*36780*/  NOP ;  /* 0x0000000000007918 */ /* 0x000fd00000000000 */
[----:B------:R-:W-:Y:S04]  /*36790*/  STL.64 [R1+0x6d0], R12 ;  /* 0x0006d00c01007387 */ /* 0x000fe80000100a00 */
[----:B------:R0:W-:Y:S04]  /*367a0*/  STL.64 [R1+0x6d8], R14 ;  /* 0x0006d80e01007387 */ /* 0x0001e80000100a00 */
[----:B0-----:R-:W4:Y:S04]  /*367b0*/  LDL.LU.64 R14, [R1+0x3cf0] ;  /* 0x003cf000010e7983 */ /* 0x001f280000300a00 */
[----:B------:R-:W2:Y:S04]  /*367c0*/  LDL.LU.64 R12, [R1+0x3ce8] ;  /* 0x003ce800010c7983 */ /* 0x000ea80000300a00 */
[----:B------:R0:W-:Y:S04]  /*367d0*/  STL.64 [R1+0x3c40], R22 ;  /* 0x003c401601007387 */ /* 0x0001e80000100a00 */
[----:B0-----:R-:W3:Y:S04]  /*367e0*/  LDL.LU R23, [R1+0x57c] ;  /* 0x00057c0001177983 */ /* 0x001ee80000300800 */
[----:B------:R0:W-:Y:S01]  /*367f0*/  STL.64 [R1+0x3c38], R20 ;  /* 0x003c381401007387 */ /* 0x0001e20000100a00 */
[----:B----4-:R-:W-:Y:S03]  /*36800*/  HMMA.16816.F32 R16, R4, R14, R16 ;  /* 0x0000000e0410723c */ /* 0x010fe60000001810 */
[----:B---3--:R1:W-:Y:S04]  /*36810*/  STL [R1+0x3cc0], R23 ;  /* 0x003cc01701007387 */ /* 0x0083e80000100800 */
[----:B0-----:R-:W3:Y:S04]  /*36820*/  LDL.LU.64 R20, [R1+0xdd0] ;  /* 0x000dd00001147983 */ /* 0x001ee80000300a00 */
[----:B-1----:R-:W3:-:S12]  /*36830*/  LDL.LU.64 R22, [R1+0xdd8] ;  /* 0x000dd80001167983 */ /* 0x002ed80000300a00 */
[----:B------:R-:W-:Y:S04]  /*36840*/  STL.64 [R1+0x6c0], R16 ;  /* 0x0006c01001007387 */ /* 0x000fe80000100a00 */
[----:B------:R0:W-:Y:S04]  /*36850*/  STL.64 [R1+0x6c8], R18 ;  /* 0x0006c81201007387 */ /* 0x0001e80000100a00 */
[----:B0-----:R-:W4:Y:S04]  /*36860*/  LDL.LU.64 R18, [R1+0x3ce0] ;  /* 0x003ce00001127983 */ /* 0x001f280000300a00 */
[----:B------:R-:W3:Y:S04]  /*36870*/  LDL.LU.64 R16, [R1+0x3cd8] ;  /* 0x003cd80001107983 */ /* 0x000ee80000300a00 */
[----:B------:R-:W4:Y:S01]  /*36880*/  LDL.64 R26, [R1+0x20] ;  /* 0x00002000011a7983 */ /* 0x000f220000100a00 */
[----:B--2---:R-:W-:Y:S03]  /*36890*/  HMMA.16816.F32 R8, R4, R12, R8 ;  /* 0x0000000c0408723c */ /* 0x004fe60000001808 */
[----:B----4-:R0:W-:Y:S04]  /*368a0*/  STL.64 [R1+0x3cb8], R26 ;  /* 0x003cb81a01007387 */ /* 0x0101e80000100a00 */
[----:B0-----:R-:W3:Y:S04]  /*368b0*/  LDL.LU R27, [R1+0x56c] ;  /* 0x00056c00011b7983 */ /* 0x001ee80000300800 */
[----:B------:R-:W-:Y:S04]  /*368c0*/  STL.64 [R1+0x3cb0], R24 ;  /* 0x003cb01801007387 */ /* 0x000fe80000100a00 */
[----:B------:R0:W-:Y:S04]  /*368d0*/  STL [R1+0x3c28], R14 ;  /* 0x003c280e01007387 */ /* 0x0001e80000100800 */
[----:B0-----:R-:W2:Y:S04]  /*368e0*/  LDL.LU R14, [R1+0x574] ;  /* 0x00057400010e7983 */ /* 0x001ea80000300800 */
[----:B------:R-:W-:Y:S04]  /*368f0*/  STL [R1+0x3c24], R15 ;  /* 0x003c240f01007387 */ /* 0x000fe80000100800 */
[----:B------:R-:W-:Y:S04]  /*36900*/  STL.64 [R1+0x6b0], R8 ;  /* 0x0006b00801007387 */ /* 0x000fe80000100a00 */
[----:B------:R0:W-:Y:S04]  /*36910*/  STL.64 [R1+0x6b8], R10 ;  /* 0x0006b80a01007387 */ /* 0x0001e80000100a00 */
[----:B0-----:R-:W4:Y:S04]  /*36920*/  LDL.LU.64 R10, [R1+0x3cd0] ;  /* 0x003cd000010a7983 */ /* 0x001f280000300a00 */
[----:B------:R-:W2:Y:S04]  /*36930*/  LDL.LU.64 R8, [R1+0x3cc8] ;  /* 0x003cc80001087983 */ /* 0x000ea80000300a00 */
[----:B------:R-:W-:Y:S04]  /*36940*/  STL [R1+0x3c1c], R12 ;  /* 0x003c1c0c01007387 */ /* 0x000fe80000100800 */
[----:B------:R0:W-:Y:S04]  /*36950*/  STL [R1+0x3c18], R13 ;  /* 0x003c180d01007387 */ /* 0x0001e80000100800 */
[----:B------:R-:W2:Y:S01]  /*36960*/  LDL.LU.64 R24, [R1+0xf60] ;  /* 0x000f600001187983 */ /* 0x000ea20000300a00 */
[----:B---3--:R-:W-:-:S03]  /*36970*/  IMAD R16, R16, 0x100, R27 ;  /* 0x0000010010107824 */ /* 0x008fc600078e021b */
[----:B------:R-:W3:Y:S04]  /*36980*/  LDL.LU.64 R26, [R1+0xf68] ;  /* 0x000f6800011a7983 */ /* 0x000ee80000300a00 */
[----:B0-----:R-:W3:Y:S01]  /*36990*/  LDL.LU.64 R12, [R1+0xf50] ;  /* 0x000f5000010c7983 */ /* 0x001ee20000300a00 */
[----:B----4-:R-:W-:Y:S01]  /*369a0*/  HMMA.16816.F32 R20, R4, R10, R20 ;  /* 0x0000000a0414723c */ /* 0x010fe20000001814 */
[----:B--2---:R-:W-:Y:S02]  /*369b0*/  IMAD R17, R17, 0x100, R14 ;  /* 0x0000010011117824 */ /* 0x004fe400078e020e */
[----:B------:R-:W2:-:S15]  /*369c0*/  LDL.LU.64 R14, [R1+0xf58] ;  /* 0x000f5800010e7983 */ /* 0x000e9e0000300a00 */
[----:B------:R-:W-:-:S05]  /*369d0*/  NOP ;  /* 0x0000000000007918 */ /* 0x000fca0000000000 */
[----:B------:R-:W-:Y:S04]  /*369e0*/  STL.64 [R1+0x6a0], R20 ;  /* 0x0006a01401007387 */ /* 0x000fe80000100a00 */
[----:B------:R0:W-:Y:S04]  /*369f0*/  STL.64 [R1+0x6a8], R22 ;  /* 0x0006a81601007387 */ /* 0x0001e80000100a00 */
[----:B0-----:R-:W4:Y:S04]  /*36a00*/  LDL.LU R23, [R1+0x3cc0] ;  /* 0x003cc00001177983 */ /* 0x001f280000300800 */
[----:B------:R-:W-:Y:S04]  /*36a10*/  STL [R1+0x3c00], R11 ;  /* 0x003c000b01007387 */ /* 0x000fe80000100800 */
[----:B------:R-:W2:Y:S01]  /*36a20*/  LDL.LU.64 R20, [R1+0xdb0] ;  /* 0x000db00001147983 */ /* 0x000ea20000300a00 */
[----:B----4-:R-:W-:-:S03]  /*36a30*/  IMAD R18, R18, 0x100, R23 ;  /* 0x0000010012127824 */ /* 0x010fc600078e0217 */
[----:B------:R-:W4:Y:S01]  /*36a40*/  LDL.LU.64 R22, [R1+0xdb8] ;  /* 0x000db80001167983 */ /* 0x000f220000300a00 */
[C---:B---3--:R-:W-:Y:S03]  /*36a50*/  HMMA.16816.F32 R24, R4.reuse, R8, R24 ;  /* 0x000000080418723c */ /* 0x048fe60000001818 */
[----:B----4-:R-:W-:Y:S04]  /*36a60*/  STL.64 [R1+0x3ca8], R22 ;  /* 0x003ca81601007387 */ /* 0x010fe80000100a00 */
[----:B--2---:R0:W-:Y:S04]  /*36a70*/  STL.64 [R1+0x3ca0], R20 ;  /* 0x003ca01401007387 */ /* 0x0041e80000100a00 */
[----:B0-----:R-:W2:Y:S04]  /*36a80*/  LDL.LU.64 R20, [R1+0xdc0] ;  /* 0x000dc00001147983 */ /* 0x001ea80000300a00 */
[----:B------:R-:W2:Y:S08]  /*36a90*/  LDL.LU.64 R22, [R1+0xdc8] ;  /* 0x000dc80001167983 */ /* 0x000eb00000300a00 */
[----:B------:R-:W-:Y:S04]  /*36aa0*/  STL.64 [R1+0x830], R24 ;  /* 0x0008301801007387 */ /* 0x000fe80000100a00 */
[----:B------:R0:W-:Y:S04]  /*36ab0*/  STL.64 [R1+0x838], R26 ;  /* 0x0008381a01007387 */ /* 0x0001e80000100a00 */
[----:B0-----:R-:W3:Y:S04]  /*36ac0*/  LDL.LU.64 R26, [R1+0x3cb8] ;  /* 0x003cb800011a7983 */ /* 0x001ee80000300a00 */
[----:B------:R-:W2:Y:S01]  /*36ad0*/  LDL.LU.64 R24, [R1+0x3cb0] ;  /* 0x003cb00001187983 */ /* 0x000ea20000300a00 */
[----:B------:R-:W-:Y:S03]  /*36ae0*/  HMMA.16816.F32 R12, R4, R2, R12 ;  /* 0x00000002040c723c */ /* 0x000fe6000000180c */
[----:B------:R-:W-:-:S15]  /*36af0*/  STL [R1+0x3bf0], R9 ;  /* 0x003bf00901007387 */ /* 0x000fde0000100800 */
[----:B------:R-:W-:-:S05]  /*36b00*/  NOP ;  /* 0x0000000000007918 */ /* 0x000fca0000000000 */
[----:B------:R-:W-:Y:S04]  /*36b10*/  STL.64 [R1+0x820], R12 ;  /* 0x0008200c01007387 */ /* 0x000fe80000100a00 */
[----:B------:R0:W-:Y:S04]  /*36b20*/  STL.64 [R1+0x828], R14 ;  /* 0x0008280e01007387 */ /* 0x0001e80000100a00 */
[----:B0-----:R-:W4:Y:S04]  /*36b30*/  LDL.64 R14, [R1+0x10] ;  /* 0x00001000010e7983 */ /* 0x001f280000100a00 */
[----:B------:R-:W-:Y:S04]  /*36b40*/  STL [R1+0x3c2c], R2 ;  /* 0x003c2c0201007387 */ /* 0x000fe80000100800 */
[----:B------:R-:W-:Y:S01]  /*36b50*/  STL [R1+0x3c20], R3 ;  /* 0x003c200301007387 */ /* 0x000fe20000100800 */
[----:B--2---:R-:W-:Y:S06]  /*36b60*/  HMMA.16816.F32 R4, R4, R24, R20 ;  /* 0x000000180404723c */ /* 0x004fec0000001814 */
[----:B------:R-:W-:Y:S01]  /*36b70*/  IMAD.MOV.U32 R11, RZ, RZ, R24 ;  /* 0x000000ffff0b7224 */ /* 0x000fe200078e0018 */
[----:B------:R-:W3:Y:S04]  /*36b80*/  LDL.LU.64 R22, [R1+0x3ca8] ;  /* 0x003ca80001167983 */ /* 0x000ee80000300a00 */
[----:B------:R-:W3:Y:S01]  /*36b90*/  LDL.LU.64 R20, [R1+0x3ca0] ;  /* 0x003ca00001147983 */ /* 0x000ee20000300a00 */
[----:B------:R-:W-:-:S11]  /*36ba0*/  IMAD.MOV.U32 R9, RZ, RZ, R25 ;  /* 0x000000ffff097224 */ /* 0x000fd600078e0019 */
[----:B------:R-:W-:Y:S04]  /*36bb0*/  STL.64 [R1+0x690], R4 ;  /* 0x0006900401007387 */ /* 0x000fe80000100a00 */
[----:B------:R-:W-:Y:S04]  /*36bc0*/  STL.64 [R1+0x698], R6 ;  /* 0x0006980601007387 */ /* 0x000fe80000100a00 */
[----:B------:R0:W-:Y:S04]  /*36bd0*/  STL.64 [R1+0x3c10], R10 ;  /* 0x003c100a01007387 */ /* 0x0001e80000100a00 */
[----:B0-----:R-:W2:Y:S04]  /*36be0*/  LDL.64 R10, [R1] ;  /* 0x00000000010a7983 */ /* 0x001ea80000100a00 */
[----:B------:R0:W-:Y:S04]  /*36bf0*/  STL.64 [R1+0x3c08], R8 ;  /* 0x003c080801007387 */ /* 0x0001e80000100a00 */
[----:B0-----:R-:W4:Y:S01]  /*36c00*/  LDL.64 R8, [R1+0x8] ;  /* 0x0000080001087983 */ /* 0x001f220000100a00 */
[----:B------:R-:W-:Y:S01]  /*36c10*/  IMAD R19, R0, 0x100, R19 ;  /* 0x0000010000137824 */ /* 0x000fe200078e0213 */
[----:B------:R-:W-:-:S02]  /*36c20*/  F2FP.F16.E5M2.UNPACK_B R16, R16 ;  /* 0x00000010ff10723e */ /* 0x000fc400020004ff */
[----:B------:R-:W-:Y:S02]  /*36c30*/  F2FP.F16.E5M2.UNPACK_B R17, R17 ;  /* 0x00000011ff11723e */ /* 0x000fe400020004ff */
[----:B------:R-:W-:Y:S02]  /*36c40*/  F2FP.F16.E5M2.UNPACK_B R18, R18 ;  /* 0x00000012ff12723e */ /* 0x000fe400020004ff */
[----:B------:R-:W-:Y:S01]  /*36c50*/  F2FP.F16.E5M2.UNPACK_B R19, R19 ;  /* 0x00000013ff13723e */ /* 0x000fe200020004ff */
[----:B--2---:R-:W-:Y:S04]  /*36c60*/  STL.64 [R1+0x3c88], R10 ;  /* 0x003c880a01007387 */ /* 0x004fe80000100a00 */
[----:B----4-:R3:W-:Y:S02]  /*36c70*/  STL.64 [R1+0x3c80], R8 ;  /* 0x003c800801007387 */ /* 0x0107e40000100a00 */
[----:B---3--:R-:W-:-:S15]  /*36c80*/  HMMA.16816.F32 R8, R16, R26, R20 ;  /* 0x0000001a1008723c */ /* 0x008fde0000001814 */
[----:B------:R-:W-:-:S08]  /*36c90*/  NOP ;  /* 0x0000000000007918 */ /* 0x000fd00000000000 */
[----:B------:R0:W-:Y:S04]  /*36ca0*/  STL.64 [R1+0x680], R8 ;  /* 0x0006800801007387 */ /* 0x0001e80000100a00 */
[----:B------:R1:W-:Y:S04]  /*36cb0*/  STL.64 [R1+0x688], R10 ;  /* 0x0006880a01007387 */ /* 0x0003e80000100a00 */
[----:B0-----:R-:W2:Y:S04]  /*36cc0*/  LDL.LU.64 R8, [R1+0xd90] ;  /* 0x000d900001087983 */ /* 0x001ea80000300a00 */
[----:B-1----:R-:W3:Y:S01]  /*36cd0*/  LDL.LU.64 R10, [R1+0xd98] ;  /* 0x000d9800010a7983 */ /* 0x002ee20000300a00 */
[----:B------:R-:W-:-:S02]  /*36ce0*/  IMAD.MOV.U32 R13, RZ, RZ, R26 ;  /* 0x000000ffff0d7224 */ /* 0x000fc400078e001a */
[----:B------:R-:W-:Y:S01]  /*36cf0*/  IMAD.MOV.U32 R7, RZ, RZ, R27 ;  /* 0x000000ffff077224 */ /* 0x000fe200078e001b */
[----:B---3--:R-:W-:Y:S04]  /*36d00*/  STL.64 [R1+0x3c98], R10 ;  /* 0x003c980a01007387 */ /* 0x008fe80000100a00 */
[----:B--2---:R0:W-:Y:S04]  /*36d10*/  STL.64 [R1+0x3c90], R8 ;  /* 0x003c900801007387 */ /* 0x0041e80000100a00 */
[----:B0-----:R-:W2:Y:S04]  /*36d20*/  LDL.LU.64 R8, [R1+0xda0] ;  /* 0x000da00001087983 */ /* 0x001ea80000300a00 */
[----:B------:R-:W2:Y:S04]  /*36d30*/  LDL.LU.64 R10, [R1+0xda8] ;  /* 0x000da800010a7983 */ /* 0x000ea80000300a00 */
[----:B------:R-:W3:Y:S04]  /*36d40*/  LDL.LU.64 R24, [R1+0xd60] ;  /* 0x000d600001187983 */ /* 0x000ee80000300a00 */
[----:B------:R-:W4:Y:S04]  /*36d50*/  LDL.LU.64 R26, [R1+0xd68] ;  /* 0x000d6800011a7983 */ /* 0x000f280000300a00 */
[----:B----4-:R-:W-:Y:S04]  /*36d60*/  STL.64 [R1+0x3c68], R26 ;  /* 0x003c681a01007387 */ /* 0x010fe80000100a00 */
[----:B---3--:R0:W-:Y:S04]  /*36d70*/  STL.64 [R1+0x3c60], R24 ;  /* 0x003c601801007387 */ /* 0x0081e80000100a00 */
[----:B0-----:R-:W3:Y:S04]  /*36d80*/  LDL.LU.64 R24, [R1+0xd70] ;  /* 0x000d700001187983 */ /* 0x001ee80000300a00 */
[----:B------:R-:W4:Y:S04]  /*36d90*/  LDL.LU.64 R26, [R1+0xd78] ;  /* 0x000d7800011a7983 */ /* 0x000f280000300a00 */
[----:B----4-:R-:W-:Y:S04]  /*36da0*/  STL.64 [R1+0x3c78], R26 ;  /* 0x003c781a01007387 */ /* 0x010fe80000100a00 */
[----:B---3--:R0:W-:Y:S04]  /*36db0*/  STL.64 [R1+0x3c70], R24 ;  /* 0x003c701801007387 */ /* 0x0081e80000100a00 */
[----:B0-----:R-:W3:Y:S04]  /*36dc0*/  LDL.LU.64 R24, [R1+0xd80] ;  /* 0x000d800001187983 */ /* 0x001ee80000300a00 */
[----:B------:R-:W3:Y:S04]  /*36dd0*/  LDL.LU.64 R26, [R1+0xd88] ;  /* 0x000d8800011a7983 */ /* 0x000ee80000300a00 */
[----:B------:R0:W-:Y:S04]  /*36de0*/  STL [R1+0x3c48], R7 ;  /* 0x003c480701007387 */ /* 0x0001e80000100800 */
[----:B------:R-:W4:Y:S04]  /*36df0*/  LDL.LU.64 R4, [R1+0xd50] ;  /* 0x000d500001047983 */ /* 0x000f280000300a00 */
[----:B0-----:R-:W4:Y:S04]  /*36e00*/  LDL.LU.64 R6, [R1+0xd58] ;  /* 0x000d580001067983 */ /* 0x001f280000300a00 */
[----:B------:R-:W4:Y:S04]  /*36e10*/  LDL.LU.64 R20, [R1+0xd40] ;  /* 0x000d400001147983 */ /* 0x000f280000300a00 */
[----:B------:R-:W4:Y:S04]  /*36e20*/  LDL.LU.64 R22, [R1+0xd48] ;  /* 0x000d480001167983 */ /* 0x000f280000300a00 */
[----:B------:R0:W-:Y:S04]  /*36e30*/  STL [R1+0x3c30], R13 ;  /* 0x003c300d01007387 */ /* 0x0001e80000100800 */
[----:B0-----:R-:W2:Y:S02]  /*36e40*/  LDL.64 R12, [R1+0x18] ;  /* 0x00001800010c7983 */ /* 0x001ea40000100a00 */
[----:B--2---:R-:W-:-:S15]  /*36e50*/  HMMA.16816.F32 R8, R16, R12, R8 ;  /* 0x0000000c1008723c */ /* 0x004fde0000001808 */
        /* <DEDUP_REMOVED lines=9> */
[----:B0-----:R-:W2:Y:S04]  /*36ef0*/  LDL.LU.64 R10, [R1+0x3c88] ;  /* 0x003c8800010a7983 */ /* 0x001ea80000300a00 */
[----:B------:R-:W3:Y:S02]  /*36f00*/  LDL.LU.64 R8, [R1+0x3c80] ;  /* 0x003c800001087983 */ /* 0x000ee40000300a00 */
        /* <DEDUP_REMOVED lines=11> */
[----:B------:R-:W2:Y:S01]  /*36fc0*/  LDL.LU.64 R24, [R1+0x3c60] ;  /* 0x003c600001187983 */ /* 0x000ea20000300a00 */
[----:B------:R-:W-:-:S02]  /*36fd0*/  IMAD.MOV.U32 R3, RZ, RZ, R12 ;  /* 0x000000ffff037224 */ /* 0x000fc400078e000c */
[----:B------:R-:W-:Y:S02]  /*36fe0*/  IMAD.MOV.U32 R0, RZ, RZ, R15 ;  /* 0x000000ffff007224 */ /* 0x000fe400078e000f */
[----:B------:R-:W-:Y:S02]  /*36ff0*/  IMAD.MOV.U32 R12, RZ, RZ, R13 ;  /* 0x000000ffff0c7224 */ /* 0x000fe400078e000d */
[----:B------:R-:W-:Y:S02]  /*37000*/  IMAD.MOV.U32 R14, RZ, RZ, R8 ;  /* 0x000000ffff0e7224 */ /* 0x000fe400078e0008 */
[----:B------:R-:W-:Y:S02]  /*37010*/  IMAD.MOV.U32 R15, RZ, RZ, R9 ;  /* 0x000000ffff0f7224 */ /* 0x000fe400078e0009 */
[----:B------:R-:W-:Y:S02]  /*37020*/  IMAD.MOV.U32 R13, RZ, RZ, R10 ;  /* 0x000000ffff0d7224 */ /* 0x000fe400078e000a */
[----:B------:R-:W-:Y:S01]  /*37030*/  IMAD.MOV.U32 R2, RZ, RZ, R11 ;  /* 0x000000ffff027224 */ /* 0x000fe200078e000b */
[----:B------:R-:W3:Y:S04]  /*37040*/  LDL.LU.64 R8, [R1+0xd30] ;  /* 0x000d300001087983 */ /* 0x000ee80000300a00 */
[----:B------:R-:W3:Y:S01]  /*37050*/  LDL.LU.64 R10, [R1+0xd38] ;  /* 0x000d3800010a7983 */ /* 0x000ee20000300a00 */
[----:B--2---:R-:W-:-:S15]  /*37060*/  HMMA.16816.F32 R24, R16, R28, R24 ;  /* 0x0000001c1018723c */ /* 0x004fde0000001818 */
[----:B------:R-:W-:-:S08]  /*37070*/  NOP ;  /* 0x0000000000007918 */ /* 0x000fd00000000000 */
[----:B------:R-:W-:Y:S04]  /*37080*/  STL.64 [R1+0x630], R24 ;  /* 0x0006301801007387 */ /* 0x000fe80000100a00 */
[----:B------:R0:W-:Y:S04]  /*37090*/  STL.64 [R1+0x638], R26 ;  /* 0x0006381a01007387 */ /* 0x0001e80000100a00 */
[----:B0-----:R-:W4:Y:S04]  /*370a0*/  LDL.LU.64 R26, [R1+0x3c58] ;  /* 0x003c5800011a7983 */ /* 0x001f280000300a00 */
[----:B------:R-:W2:Y:S01]  /*370b0*/  LDL.LU.64 R24, [R1+0x3c50] ;  /* 0x003c500001187983 */ /* 0x000ea20000300a00 */
[C---:B----4-:R-:W-:Y:S06]  /*370c0*/  HMMA.16816.F32 R4, R16.reuse, R26, R4 ;  /* 0x0000001a1004723c */ /* 0x050fec0000001804 */
[----:B--2---:R-:W-:-:S15]  /*370d0*/  HMMA.16816.F32 R20, R16, R24, R20 ;  /* 0x000000181014723c */ /* 0x004fde0000001814 */
[----:B------:R-:W-:-:S02]  /*370e0*/  NOP ;  /* 0x0000000000007918 */ /* 0x000fc40000000000 */
[----:B------:R-:W-:Y:S04]  /*370f0*/  STL.64 [R1+0x620], R4 ;  /* 0x0006200401007387 */ /* 0x000fe80000100a00 */
[----:B------:R0:W-:Y:S04]  /*37100*/  STL.64 [R1+0x628], R6 ;  /* 0x0006280601007387 */ /* 0x0001e80000100a00 */
[----:B0-----:R-:W2:Y:S04]  /*37110*/  LDL.LU R7, [R1+0x3c48] ;  /* 0x003c480001077983 */ /* 0x001ea80000300800 */
[----:B------:R-:W-:Y:S04]  /*37120*/  STL.64 [R1+0x610], R20 ;  /* 0x0006101401007387 */ /* 0x000fe80000100a00 */
[----:B------:R0:W-:Y:S04]  /*37130*/  STL.64 [R1+0x618], R22 ;  /* 0x0006181601007387 */ /* 0x0001e80000100a00 */
[----:B0-----:R-:W3:Y:S04]  /*37140*/  LDL.LU.64 R22, [R1+0x3c40] ;  /* 0x003c400001167983 */ /* 0x001ee80000300a00 */
[----:B------:R-:W4:Y:S04]  /*37150*/  LDL.LU.64 R20, [R1+0x3c38] ;  /* 0x003c380001147983 */ /* 0x000f280000300a00 */
[----:B------:R-:W2:Y:S04]  /*37160*/  LDL.LU R4, [R1+0x588] ;  /* 0x0005880001047983 */ /* 0x000ea80000300800 */
[----:B------:R-:W2:Y:S04]  /*37170*/  LDL.LU R5, [R1+0x590] ;  /* 0x0005900001057983 */ /* 0x000ea80000300800 */
[----:B------:R-:W2:Y:S04]  /*37180*/  LDL.LU R6, [R1+0x598] ;  /* 0x0005980001067983 */ /* 0x000ea80000300800 */
[----:B------:R0:W-:Y:S04]  /*37190*/  STL.64 [R1+0x3b80], R26 ;  /* 0x003b801a01007387 */ /* 0x0001e80000100a00 */
[----:B0-----:R-:W3:Y:S04]  /*371a0*/  LDL.LU R26, [R1+0x594] ;  /* 0x00059400011a7983 */ /* 0x001ee80000300800 */
[----:B------:R-:W3:Y:S04]  /*371b0*/  LDL.LU R27, [R1+0x59c] ;  /* 0x00059c00011b7983 */ /* 0x000ee80000300800 */
[----:B------:R0:W-:Y:S04]  /*371c0*/  STL.64 [R1+0x3b78], R24 ;  /* 0x003b781801007387 */ /* 0x0001e80000100a00 */
[----:B0-----:R-:W4:Y:S04]  /*371d0*/  LDL.LU R25, [R1+0x58c] ;  /* 0x00058c0001197983 */ /* 0x001f280000300800 */
[----:B---3--:R-:W-:Y:S04]  /*371e0*/  STL.64 [R1+0x3bf8], R26 ;  /* 0x003bf81a01007387 */ /* 0x008fe80000100a00 */
[----:B----4-:R0:W-:Y:S04]  /*371f0*/  STL [R1+0x3bf4], R25 ;  /* 0x003bf41901007387 */ /* 0x0101e80000100800 */
[----:B0-----:R-:W3:Y:S04]  /*37200*/  LDL.LU.64 R24, [R1+0xd20] ;  /* 0x000d200001187983 */ /* 0x001ee80000300a00 */
[----:B------:R-:W3:Y:S01]  /*37210*/  LDL.LU.64 R26, [R1+0xd28] ;  /* 0x000d2800011a7983 */ /* 0x000ee20000300a00 */
[----:B------:R-:W-:-:S15]  /*37220*/  HMMA.16816.F32 R8, R16, R22, R8 ;  /* 0x000000161008723c */ /* 0x000fde0000001808 */
[----:B------:R-:W-:-:S08]  /*37230*/  NOP ;  /* 0x0000000000007918 */ /* 0x000fd00000000000 */
[----:B------:R0:W-:Y:S04]  /*37240*/  STL.64 [R1+0x600], R8 ;  /* 0x0006000801007387 */ /* 0x0001e80000100a00 */
[----:B------:R1:W-:Y:S04]  /*37250*/  STL.64 [R1+0x608], R10 ;  /* 0x0006080a01007387 */ /* 0x0003e80000100a00 */
[----:B0-----:R-:W4:Y:S04]  /*37260*/  LDL.LU.64 R8, [R1+0xd10] ;  /* 0x000d100001087983 */ /* 0x001f280000300a00 */
[----:B-1----:R-:W4:Y:S04]  /*37270*/  LDL.LU.64 R10, [R1+0xd18] ;  /* 0x000d1800010a7983 */ /* 0x002f280000300a00 */
[----:B------:R0:W-:Y:S02]  /*37280*/  STL.64 [R1+0x3b60], R22 ;  /* 0x003b601601007387 */ /* 0x0001e40000100a00 */
[----:B0-----:R-:W-:-:S02]  /*37290*/  IMAD.MOV.U32 R22, RZ, RZ, R13 ;  /* 0x000000ffff167224 */ /* 0x001fc400078e000d */
[----:B------:R-:W-:Y:S01]  /*372a0*/  IMAD.MOV.U32 R23, RZ, RZ, R2 ;  /* 0x000000ffff177224 */ /* 0x000fe200078e0002 */
[----:B---3--:R-:W-:-:S15]  /*372b0*/  HMMA.16816.F32 R24, R16, R20, R24 ;  /* 0x000000141018723c */ /* 0x008fde0000001818 */
[----:B------:R-:W-:-:S08]  /*372c0*/  NOP ;  /* 0x0000000000007918 */ /* 0x000fd00000000000 */
[----:B------:R-:W-:Y:S04]  /*372d0*/  STL.64 [R1+0x5f0], R24 ;  /* 0x0005f01801007387 */ /* 0x000fe80000100a00 */
[----:B------:R-:W-:Y:S04]  /*372e0*/  STL.64 [R1+0x5f8], R26 ;  /* 0x0005f81a01007387 */ /* 0x000fe80000100a00 */
[----:B------:R-:W3:Y:S04]  /*372f0*/  LDL.LU R13, [R1+0x3c30] ;  /* 0x003c3000010d7983 */ /* 0x000ee80000300800 */
[----:B------:R-:W2:Y:S04]  /*37300*/  LDL.LU R2, [R1+0x3c2c] ;  /* 0x003c2c0001027983 */ /* 0x000ea80000300800 */
[----:B------:R0:W-:Y:S02]  /*37310*/  STL.64 [R1+0x3b58], R20 ;  /* 0x003b581401007387 */ /* 0x0001e40000100a00 */
[----:B0-----:R-:W-:-:S02]  /*37320*/  IMAD.MOV.U32 R20, RZ, RZ, R14 ;  /* 0x000000ffff147224 */ /* 0x001fc400078e000e */
[----:B------:R-:W-:Y:S01]  /*37330*/  IMAD.MOV.U32 R21, RZ, RZ, R15 ;  /* 0x000000ffff157224 */ /* 0x000fe200078e000f */
[----:B------:R-:W4:Y:S04]  /*37340*/  LDL.LU R14, [R1+0x3c28] ;  /* 0x003c2800010e7983 */ /* 0x000f280000300800 */
[----:B------:R-:W4:Y:S04]  /*37350*/  LDL.LU R15, [R1+0x3c24] ;  /* 0x003c2400010f7983 */ /* 0x000f280000300800 */
[----:B------:R-:W2:Y:S04]  /*37360*/  LDL.LU.64 R24, [R1+0xd00] ;  /* 0x000d000001187983 */ /* 0x000ea80000300a00 */
[----:B------:R-:W2:Y:S04]  /*37370*/  LDL.LU.64 R26, [R1+0xd08] ;  /* 0x000d0800011a7983 */ /* 0x000ea80000300a00 */
[----:B------:R0:W-:Y:S02]  /*37380*/  STL.64 [R1+0x3b90], R22 ;  /* 0x003b901601007387 */ /* 0x0001e40000100a00 */
[----:B0-----:R-:W-:-:S02]  /*37390*/  IMAD.MOV.U32 R22, RZ, RZ, R3 ;  /* 0x000000ffff167224 */ /* 0x001fc400078e0003 */
[----:B------:R-:W-:Y:S01]  /*373a0*/  IMAD.MOV.U32 R23, RZ, RZ, R12 ;  /* 0x000000ffff177224 */ /* 0x000fe200078e000c */
[----:B------:R-:W2:Y:S04]  /*373b0*/  LDL.LU R3, [R1+0x3c20] ;  /* 0x003c200001037983 */ /* 0x000ea80000300800 */
[----:B------:R-:W2:Y:S04]  /*373c0*/  LDL.LU R12, [R1+0x3c1c] ;  /* 0x003c1c00010c7983 */ /* 0x000ea80000300800 */
[----:B------:R3:W-:Y:S01]  /*373d0*/  STL.64 [R1+0x3b88], R20 ;  /* 0x003b881401007387 */ /* 0x0007e20000100a00 */
[----:B----4-:R-:W-:Y:S01]  /*373e0*/  HMMA.16816.F32 R8, R16, R14, R8 ;  /* 0x0000000e1008723c */ /* 0x010fe20000001808 */
[----:B---3--:R-:W-:-:S02]  /*373f0*/  IMAD.MOV.U32 R20, RZ, RZ, R13 ;  /* 0x000000ffff147224 */ /* 0x008fc400078e000d */
[----:B------:R-:W3:Y:S04]  /*37400*/  LDL.LU R13, [R1+0x3c18] ;  /* 0x003c1800010d7983 */ /* 0x000ee80000300800 */
[----:B------:R-:W-:-:S15]  /*37410*/  STL.64 [R1+0x3ba8], R22 ;  /* 0x003ba81601007387 */ /* 0x000fde0000100a00 */
[----:B------:R-:W-:-:S01]  /*37420*/  NOP ;  /* 0x0000000000007918 */ /* 0x000fc20000000000 */
[----:B------:R-:W-:Y:S04]  /*37430*/  STL.64 [R1+0x5e0], R8 ;  /* 0x0005e00801007387 */ /* 0x000fe80000100a00 */
[----:B------:R0:W-:Y:S04]  /*37440*/  STL.64 [R1+0x5e8], R10 ;  /* 0x0005e80a01007387 */ /* 0x0001e80000100a00 */
[----:B0-----:R-:W4:Y:S04]  /*37450*/  LDL.LU.64 R10, [R1+0x3c10] ;  /* 0x003c1000010a7983 */ /* 0x001f280000300a00 */
[----:B------:R-:W3:Y:S01]  /*37460*/  LDL.LU.64 R8, [R1+0x3c08] ;  /* 0x003c080001087983 */ /* 0x000ee20000300a00 */
[----:B--2---:R-:W-:-:S02]  /*37470*/  IMAD.MOV.U32 R21, RZ, RZ, R7 ;  /* 0x000000ffff157224 */ /* 0x004fc400078e0007 */
[----:B----4-:R-:W-:Y:S02]  /*37480*/  IMAD.MOV.U32 R22, RZ, RZ, R11 ;  /* 0x000000ffff167224 */ /* 0x010fe400078e000b */
[----:B---3--:R-:W-:Y:S01]  /*37490*/  IMAD.MOV.U32 R23, RZ, RZ, R9 ;  /* 0x000000ffff177224 */ /* 0x008fe200078e0009 */
[----:B------:R-:W2:Y:S04]  /*374a0*/  LDL.LU R11, [R1+0x3c00] ;  /* 0x003c0000010b7983 */ /* 0x000ea80000300800 */
[----:B------:R-:W3:Y:S04]  /*374b0*/  LDL.LU R9, [R1+0x5a4] ;  /* 0x0005a40001097983 */ /* 0x000ee80000300800 */
[----:B------:R-:W3:Y:S04]  /*374c0*/  LDL.LU R7, [R1+0x5a0] ;  /* 0x0005a00001077983 */ /* 0x000ee80000300800 */
[----:B------:R-:W-:Y:S04]  /*374d0*/  STL.64 [R1+0x3bd8], R22 ;  /* 0x003bd81601007387 */ /* 0x000fe80000100a00 */
[----:B------:R0:W-:Y:S04]  /*374e0*/  STL.64 [R1+0x3bd0], R20 ;  /* 0x003bd01401007387 */ /* 0x0001e80000100a00 */
[----:B0-----:R-:W2:Y:S04]  /*374f0*/  LDL.LU.64 R20, [R1+0xcf0] ;  /* 0x000cf00001147983 */ /* 0x001ea80000300a00 */
[----:B------:R-:W2:Y:S01]  /*37500*/  LDL.LU.64 R22, [R1+0xcf8] ;  /* 0x000cf80001167983 */ /* 0x000ea20000300a00 */
[----:B------:R-:W-:-:S15]  /*37510*/  HMMA.16816.F32 R24, R16, R12, R24 ;  /* 0x0000000c1018723c */ /* 0x000fde0000001818 */
[----:B------:R-:W-:-:S08]  /*37520*/  NOP ;  /* 0x0000000000007918 */ /* 0x000fd00000000000 */
[----:B------:R-:W-:Y:S04]  /*37530*/  STL.64 [R1+0x5d0], R24 ;  /* 0x0005d01801007387 */ /* 0x000fe80000100a00 */
[----:B------:R0:W-:Y:S04]  /*37540*/  STL.64 [R1+0x5d8], R26 ;  /* 0x0005d81a01007387 */ /* 0x0001e80000100a00 */
[----:B0-----:R-:W4:Y:S04]  /*37550*/  LDL.LU.64 R26, [R1+0x3bf8] ;  /* 0x003bf800011a7983 */ /* 0x001f280000300a00 */
[----:B------:R-:W3:Y:S04]  /*37560*/  LDL.LU R25, [R1+0x3bf4] ;  /* 0x003bf40001197983 */ /* 0x000ee80000300800 */
[----:B------:R-:W-:Y:S04]  /*37570*/  STL.64 [R1+0x3b40], R14 ;  /* 0x003b400e01007387 */ /* 0x000fe80000100a00 */
[----:B------:R2:W-:Y:S02]  /*37580*/  STL.64 [R1+0x3b38], R12 ;  /* 0x003b380c01007387 */ /* 0x0005e40000100a00 */
[----:B--2---:R-:W-:Y:S02]  /*37590*/  HMMA.16816.F32 R12, R16, R10, R20 ;  /* 0x0000000a100c723c */ /* 0x004fe40000001814 */
[----:B------:R-:W2:-:S15]  /*375a0*/  LDL.LU.64 R20, [R1+0xf30] ;  /* 0x000f300001147983 */ /* 0x000e9e0000300a00 */
[----:B------:R-:W-:-:S06]  /*375b0*/  NOP ;  /* 0x0000000000007918 */ /* 0x000fcc0000000000 */
[----:B------:R-:W-:Y:S04]  /*375c0*/  STL.64 [R1+0x5c0], R12 ;  /* 0x0005c00c01007387 */ /* 0x000fe80000100a00 */
[----:B------:R-:W-:Y:S04]  /*375d0*/  STL.64 [R1+0x5c8], R14 ;  /* 0x0005c80e01007387 */ /* 0x000fe80000100a00 */
[----:B------:R-:W2:Y:S01]  /*375e0*/  LDL.LU.64 R22, [R1+0xf38] ;  /* 0x000f380001167983 */ /* 0x000ea20000300a00 */
[----:B----4-:R-:W-:Y:S02]  /*375f0*/  IMAD R5, R5, 0x100, R26 ;  /* 0x0000010005057824 */ /* 0x010fe400078e021a */
[----:B---3--:R-:W-:-:S02]  /*37600*/  IMAD R4, R4, 0x100, R25 ;  /* 0x0000010004047824 */ /* 0x008fc400078e0219 */
[----:B------:R-:W-:Y:S01]  /*37610*/  IMAD R6, R6, 0x100, R27 ;  /* 0x0000010006067824 */ /* 0x000fe200078e021b */
[----:B--2---:R-:W-:Y:S04]  /*37620*/  STL.64 [R1+0x3be8], R22 ;  /* 0x003be81601007387 */ /* 0x004fe80000100a00 */
[----:B------:R0:W-:Y:S04]  /*37630*/  STL.64 [R1+0x3be0], R20 ;  /* 0x003be01401007387 */ /* 0x0001e80000100a00 */
        /* <DEDUP_REMOVED lines=11> */
[----:B------:R-:W4:Y:S01]  /*376f0*/  LDL.LU.64 R26, [R1+0xcd8] ;  /* 0x000cd800011a7983 */ /* 0x000f220000300a00 */
[----:B------:R-:W-:-:S03]  /*37700*/  IMAD R7, R7, 0x100, R9 ;  /* 0x0000010007077824 */ /* 0x000fc600078e0209 */
[----:B----4-:R-:W-:Y:S04]  /*37710*/  STL.64 [R1+0x3bc8], R26 ;  /* 0x003bc81a01007387 */ /* 0x010fe80000100a00 */
[----:B---3--:R0:W-:Y:S04]  /*37720*/  STL.64 [R1+0x3bc0], R24 ;  /* 0x003bc01801007387 */ /* 0x0081e80000100a00 */
[----:B0-----:R-:W3:Y:S04]  /*37730*/  LDL.LU.64 R24, [R1+0xce0] ;  /* 0x000ce00001187983 */ /* 0x001ee80000300a00 */
[----:B------:R-:W3:Y:S04]  /*37740*/  LDL.LU.64 R26, [R1+0xce8] ;  /* 0x000ce800011a7983 */ /* 0x000ee80000300a00 */
[----:B------:R-:W4:Y:S04]  /*37750*/  LDL.LU.64 R12, [R1+0xc90] ;  /* 0x000c9000010c7983 */ /* 0x000f280000300a00 */
[----:B------:R-:W4:Y:S04]  /*37760*/  LDL.LU.64 R14, [R1+0xc98] ;  /* 0x000c9800010e7983 */ /* 0x000f280000300a00 */
[----:B------:R-:W2:Y:S02]  /*37770*/  LDL.LU R9, [R1+0x3bf0] ;  /* 0x003bf00001097983 */ /* 0x000ea40000300800 */
[----:B--2---:R-:W-:-:S15]  /*37780*/  HMMA.16816.F32 R20, R16, R8, R20 ;  /* 0x000000081014723c */ /* 0x004fde0000001814 */
[----:B------:R-:W-:-:S08]  /*37790*/  NOP ;  /* 0x0000000000007918 */ /* 0x000fd00000000000 */
[----:B------:R-:W-:Y:S04]  /*377a0*/  STL.64 [R1+0x810], R20 ;  /* 0x0008101401007387 */ /* 0x000fe80000100a00 */
[----:B------:R0:W-:Y:S04]  /*377b0*/  STL.64 [R1+0x818], R22 ;  /* 0x0008181601007387 */ /* 0x0001e80000100a00 */
[----:B0-----:R-:W2:Y:S04]  /*377c0*/  LDL.LU.64 R22, [R1+0x3be8] ;  /* 0x003be80001167983 */ /* 0x001ea80000300a00 */
[----:B------:R-:W2:Y:S04]  /*377d0*/  LDL.LU.64 R20, [R1+0x3be0] ;  /* 0x003be00001147983 */ /* 0x000ea80000300a00 */
[----:B------:R-:W-:Y:S04]  /*377e0*/  STL.64 [R1+0x3b20], R10 ;  /* 0x003b200a01007387 */ /* 0x000fe80000100a00 */
[----:B------:R0:W-:Y:S04]  /*377f0*/  STL.64 [R1+0x3b18], R8 ;  /* 0x003b180801007387 */ /* 0x0001e80000100a00 */
[----:B0-----:R-:W4:Y:S04]  /*37800*/  LDL.LU.64 R8, [R1+0xca0] ;  /* 0x000ca00001087983 */ /* 0x001f280000300a00 */
[----:B------:R-:W4:Y:S01]  /*37810*/  LDL.LU.64 R10, [R1+0xca8] ;  /* 0x000ca800010a7983 */ /* 0x000f220000300a00 */
[----:B--2---:R-:W-:-:S15]  /*37820*/  HMMA.16816.F32 R20, R16, R2, R20 ;  /* 0x000000021014723c */ /* 0x004fde0000001814 */
[----:B------:R-:W-:-:S08]  /*37830*/  NOP ;  /* 0x0000000000007918 */ /* 0x000fd00000000000 */
[----:B------:R-:W-:Y:S04]  /*37840*/  STL.64 [R1+0x800], R20 ;  /* 0x0008001401007387 */ /* 0x000fe80000100a00 */
[----:B------:R0:W-:Y:S04]  /*37850*/  STL.64 [R1+0x808], R22 ;  /* 0x0008081601007387 */ /* 0x0001e80000100a00 */
[----:B0-----:R-:W3:Y:S04]  /*37860*/  LDL.LU.64 R22, [R1+0x3bd8] ;  /* 0x003bd80001167983 */ /* 0x001ee80000300a00 */
[----:B------:R-:W2:Y:S01]  /*37870*/  LDL.LU.64 R20, [R1+0x3bd0] ;  /* 0x003bd00001147983 */ /* 0x000ea20000300a00 */
[----:B------:R-:W-:-:S02]  /*37880*/  F2FP.F16.E5M2.UNPACK_B R4, R4 ;  /* 0x00000004ff04723e */ /* 0x000fc400020004ff */
[----:B------:R-:W-:Y:S02]  /*37890*/  F2FP.F16.E5M2.UNPACK_B R5, R5 ;  /* 0x00000005ff05723e */ /* 0x000fe400020004ff */
[----:B------:R-:W-:Y:S02]  /*378a0*/  F2FP.F16.E5M2.UNPACK_B R6, R6 ;  /* 0x00000006ff06723e */ /* 0x000fe400020004ff */
[----:B------:R-:W-:Y:S01]  /*378b0*/  F2FP.F16.E5M2.UNPACK_B R7, R7 ;  /* 0x00000007ff07723e */ /* 0x000fe200020004ff */
[----:B---3--:R-:W-:Y:S01]  /*378c0*/  HMMA.16816.F32 R16, R16, R22, R24 ;  /* 0x000000161010723c */ /* 0x008fe20000001818 */
[----:B------:R-:W2:Y:S04]  /*378d0*/  LDL.LU.64 R26, [R1+0x3bc8] ;  /* 0x003bc800011a7983 */ /* 0x000ea80000300a00 */
[----:B------:R-:W2:-:S15]  /*378e0*/  LDL.LU.64 R24, [R1+0x3bc0] ;  /* 0x003bc00001187983 */ /* 0x000e9e0000300a00 */
[----:B------:R-:W-:-:S03]  /*378f0*/  NOP ;  /* 0x0000000000007918 */ /* 0x000fc60000000000 */
[----:B------:R-:W-:Y:S04]  /*37900*/  STL.64 [R1+0x5b0], R16 ;  /* 0x0005b01001007387 */ /* 0x000fe80000100a00 */
[----:B------:R0:W-:Y:S04]  /*37910*/  STL.64 [R1+0x5b8], R18 ;  /* 0x0005b81201007387 */ /* 0x0001e80000100a00 */
[----:B0-----:R-:W3:Y:S01]  /*37920*/  LDL R18, [R1+0x10] ;  /* 0x0000100001127983 */ /* 0x001ee20000100800 */
[----:B--2---:R-:W-:Y:S03]  /*37930*/  HMMA.16816.F32 R20, R4, R20, R24 ;  /* 0x000000140414723c */ /* 0x004fe60000001818 */
[----:B------:R-:W2:Y:S04]  /*37940*/  LDL.LU.64 R26, [R1+0x3bb8] ;  /* 0x003bb800011a7983 */ /* 0x000ea80000300a00 */
[----:B------:R-:W2:-:S15]  /*37950*/  LDL.LU.64 R24, [R1+0x3bb0] ;  /* 0x003bb00001187983 */ /* 0x000e9e0000300a00 */
[----:B------:R-:W-:-:S01]  /*37960*/  NOP ;  /* 0x0000000000007918 */ /* 0x000fc20000000000 */
[----:B------:R-:W-:Y:S04]  /*37970*/  STL.64 [R1+0x5a0], R20 ;  /* 0x0005a01401007387 */ /* 0x000fe80000100a00 */
[----:B------:R0:W-:Y:S04]  /*37980*/  STL.64 [R1+0x5a8], R22 ;  /* 0x0005a81601007387 */ /* 0x0001e80000100a00 */
[----:B0-----:R-:W2:Y:S02]  /*37990*/  LDL.LU.64 R22, [R1+0x3ba8] ;  /* 0x003ba80001167983 */ /* 0x001ea40000300a00 */
[----:B--2---:R-:W-:Y:S02]  /*379a0*/  HMMA.16816.F32 R20, R4, R22, R24 ;  /* 0x000000160414723c */ /* 0x004fe40000001818 */
[----:B------:R-:W3:Y:S04]  /*379b0*/  LDL.LU.64 R26, [R1+0x3ba0] ;  /* 0x003ba000011a7983 */ /* 0x000ee80000300a00 */
[----:B------:R-:W3:-:S15]  /*379c0*/  LDL.LU.64 R24, [R1+0x3b98] ;  /* 0x003b980001187983 */ /* 0x000ede0000300a00 */
[----:B------:R-:W-:-:S02]  /*379d0*/  NOP ;  /* 0x0000000000007918 */ /* 0x000fc40000000000 */
[----:B------:R-:W-:Y:S04]  /*379e0*/  STL.64 [R1+0x590], R20 ;  /* 0x0005901401007387 */ /* 0x000fe80000100a00 */
[----:B------:R0:W-:Y:S04]  /*379f0*/  STL.64 [R1+0x598], R22 ;  /* 0x0005981601007387 */ /* 0x0001e80000100a00 */
[----:B0-----:R-:W2:Y:S04]  /*37a00*/  LDL.LU.64 R22, [R1+0x3b90] ;  /* 0x003b900001167983 */ /* 0x001ea80000300a00 */
[----:B------:R-:W4:Y:S01]  /*37a10*/  LDL.LU.64 R20, [R1+0x3b88] ;  /* 0x003b880001147983 */ /* 0x000f220000300a00 */
[----:B------:R-:W-:-:S07]  /*37a20*/  IMAD.MOV.U32 R19, RZ, RZ, R0 ;  /* 0x000000ffff137224 */ /* 0x000fce00078e0000 */
[C---:B---3--:R-:W-:Y:S01]  /*37a30*/  HMMA.16816.F32 R16, R4.reuse, R18, R24 ;  /* 0x000000120410723c */ /* 0x048fe20000001818 */
[----:B------:R-:W3:Y:S04]  /*37a40*/  LDL.LU.64 R26, [R1+0x3b80] ;  /* 0x003b8000011a7983 */ /* 0x000ee80000300a00 */
[----:B------:R-:W3:Y:S01]  /*37a50*/  LDL.LU.64 R24, [R1+0x3b78] ;  /* 0x003b780001187983 */ /* 0x000ee20000300a00 */
[C---:B----4-:R-:W-:Y:S06]  /*37a60*/  HMMA.16816.F32 R8, R4.reuse, R20, R8 ;  /* 0x000000140408723c */ /* 0x050fec0000001808 */
[C---:B--2---:R-:W-:Y:S11]  /*37a70*/  HMMA.16816.F32 R12, R4.reuse, R22, R12 ;  /* 0x00000016040c723c */ /* 0x044ff6000000180c */
[----:B------:R0:W-:Y:S04]  /*37a80*/  STL.64 [R1+0x580], R16 ;  /* 0x0005801001007387 */ /* 0x0001e80000100a00 */
[----:B------:R-:W-:Y:S04]  /*37a90*/  STL.64 [R1+0x588], R18 ;  /* 0x0005881201007387 */ /* 0x000fe80000100a00 */
[----:B0-----:R-:W2:Y:S04]  /*37aa0*/  LDL.LU R16, [R1+0x7c0] ;  /* 0x0007c00001107983 */ /* 0x001ea80000300800 */
[----:B------:R-:W2:Y:S04]  /*37ab0*/  LDL.LU R17, [R1+0x7c8] ;  /* 0x0007c80001117983 */ /* 0x000ea80000300800 */
[----:B------:R0:W-:Y:S04]  /*37ac0*/  STL.64 [R1+0x570], R8 ;  /* 0x0005700801007387 */ /* 0x0001e80000100a00 */
[----:B------:R1:W-:Y:S04]  /*37ad0*/  STL.64 [R1+0x578], R10 ;  /* 0x0005780a01007387 */ /* 0x0003e80000100a00 */
[----:B0-----:R-:W4:Y:S04]  /*37ae0*/  LDL.LU.64 R8, [R1+0xc80] ;  /* 0x000c800001087983 */ /* 0x001f280000300a00 */
[----:B-1----:R-:W4:Y:S04]  /*37af0*/  LDL.LU.64 R10, [R1+0xc88] ;  /* 0x000c8800010a7983 */ /* 0x002f280000300a00 */
[----:B------:R-:W-:Y:S04]  /*37b00*/  STL.64 [R1+0x560], R12 ;  /* 0x0005600c01007387 */ /* 0x000fe80000100a00 */
[----:B------:R-:W-:Y:S04]  /*37b10*/  STL.64 [R1+0x568], R14 ;  /* 0x0005680e01007387 */ /* 0x000fe80000100a00 */
[----:B------:R-:W3:Y:S04]  /*37b20*/  LDL.LU.64 R20, [R1+0xc60] ;  /* 0x000c600001147983 */ /* 0x000ee80000300a00 */
[----:B------:R-:W2:Y:S04]  /*37b30*/  LDL.LU.64 R22, [R1+0xc68] ;  /* 0x000c680001167983 */ /* 0x000ea80000300a00 */
[----:B--2---:R-:W-:Y:S04]  /*37b40*/  STL.64 [R1+0x3b70], R22 ;  /* 0x003b701601007387 */ /* 0x004fe80000100a00 */
[----:B---3--:R0:W-:Y:S04]  /*37b50*/  STL.64 [R1+0x3b68], R20 ;  /* 0x003b681401007387 */ /* 0x0081e80000100a00 */
[----:B0-----:R-:W2:Y:S04]  /*37b60*/  LDL.LU.64 R20, [R1+0xc70] ;  /* 0x000c700001147983 */ /* 0x001ea80000300a00 */
[----:B------:R-:W2:Y:S04]  /*37b70*/  LDL.LU.64 R22, [R1+0xc78] ;  /* 0x000c780001167983 */ /* 0x000ea80000300a00 */
[----:B------:R-:W3:Y:S04]  /*37b80*/  LDL.LU.64 R12, [R1+0xc40] ;  /* 0x000c4000010c7983 */ /* 0x000ee80000300a00 */
[----:B------:R-:W2:Y:S01]  /*37b90*/  LDL.LU.64 R14, [R1+0xc48] ;  /* 0x000c4800010e7983 */ /* 0x000ea20000300a00 */
[C---:B----4-:R-:W-:Y:S03]  /*37ba0*/  HMMA.16816.F32 R8, R4.reuse, R28, R8 ;  /* 0x0000001c0408723c */ /* 0x050fe60000001808 */
[----:B--2---:R-:W-:Y:S04]  /*37bb0*/  STL.64 [R1+0x3b50], R14 ;  /* 0x003b500e01007387 */ /* 0x004fe80000100a00 */
[----:B---3--:R0:W-:Y:S04]  /*37bc0*/  STL.64 [R1+0x3b48], R12 ;  /* 0x003b480c01007387 */ /* 0x0081e80000100a00 */
[----:B0-----:R-:W2:Y:S04]  /*37bd0*/  LDL.LU.64 R12, [R1+0xc50] ;  /* 0x000c5000010c7983 */ /* 0x001ea80000300a00 */
[----:B------:R-:W2:Y:S04]  /*37be0*/  LDL.LU.64 R14, [R1+0xc58] ;  /* 0x000c5800010e7983 */ /* 0x000ea80000300a00 */
[----:B------:R-:W3:Y:S04]  /*37bf0*/  LDL.LU R18, [R1+0x7d0] ;  /* 0x0007d00001127983 */ /* 0x000ee80000300800 */
[----:B------:R-:W3:Y:S01]  /*37c00*/  LDL.LU R19, [R1+0x7dc] ;  /* 0x0007dc0001137983 */ /* 0x000ee20000300800 */
[C---:B------:R-:W-:Y:S03]  /*37c10*/  HMMA.16816.F32 R20, R4.reuse, R26, R20 ;  /* 0x0000001a0414723c */ /* 0x040fe60000001814 */
[----:B---3--:R-:W-:Y:S04]  /*37c20*/  STL.64 [R1+0x3b30], R18 ;  /* 0x003b301201007387 */ /* 0x008fe80000100a00 */
[----:B------:R0:W-:Y:S04]  /*37c30*/  STL.64 [R1+0x3b28], R16 ;  /* 0x003b281001007387 */ /* 0x0001e80000100a00 */
[----:B------:R-:W3:Y:S04]  /*37c40*/  LDL.LU R0, [R1+0x7d8] ;  /* 0x0007d80001007983 */ /* 0x000ee80000300800 */
[----:B0-----:R-:W4:Y:S04]  /*37c50*/  LDL.LU.64 R16, [R1+0xc30] ;  /* 0x000c300001107983 */ /* 0x001f280000300a00 */
[----:B------:R-:W4:Y:S04]  /*37c60*/  LDL.LU.64 R18, [R1+0xc38] ;  /* 0x000c380001127983 */ /* 0x000f280000300a00 */
[----:B------:R0:W-:Y:S04]  /*37c70*/  STL.64 [R1+0x550], R8 ;  /* 0x0005500801007387 */ /* 0x0001e80000100a00 */
[----:B------:R1:W-:Y:S04]  /*37c80*/  STL.64 [R1+0x558], R10 ;  /* 0x0005580a01007387 */ /* 0x0003e80000100a00 */
[----:B0-----:R-:W3:Y:S04]  /*37c90*/  LDL.LU.64 R8, [R1+0xc20] ;  /* 0x000c200001087983 */ /* 0x001ee80000300a00 */
[----:B-1----:R-:W3:Y:S04]  /*37ca0*/  LDL.LU.64 R10, [R1+0xc28] ;  /* 0x000c2800010a7983 */ /* 0x002ee80000300a00 */
[----:B------:R0:W-:Y:S04]  /*37cb0*/  STL.64 [R1+0x3ad8], R28 ;  /* 0x003ad81c01007387 */ /* 0x0001e80000100a00 */
[----:B0-----:R-:W3:Y:S04]  /*37cc0*/  LDL.LU R28, [R1+0x7cc] ;  /* 0x0007cc00011c7983 */ /* 0x001ee80000300800 */
[----:B------:R-:W3:Y:S04]  /*37cd0*/  LDL.LU R29, [R1+0x7d4] ;  /* 0x0007d400011d7983 */ /* 0x000ee80000300800 */
        /* <DEDUP_REMOVED lines=9> */
[----:B------:R-:W4:Y:S04]  /*37d70*/  LDL.LU.64 R20, [R1+0x3b58] ;  /* 0x003b580001147983 */ /* 0x000f280000300a00 */
[----:B------:R0:W-:Y:S04]  /*37d80*/  STL.64 [R1+0x3ad0], R26 ;  /* 0x003ad01a01007387 */ /* 0x0001e80000100a00 */
[----:B0-----:R-:W3:Y:S04]  /*37d90*/  LDL.LU R27, [R1+0x7c4] ;  /* 0x0007c400011b7983 */ /* 0x001ee80000300800 */
[----:B------:R-:W-:Y:S01]  /*37da0*/  STL.64 [R1+0x3ac8], R24 ;  /* 0x003ac81801007387 */ /* 0x000fe20000100a00 */
[----:B--2---:R-:W-:-:S15]  /*37db0*/  HMMA.16816.F32 R12, R4, R22, R12 ;  /* 0x00000016040c723c */ /* 0x004fde000000180c */
[----:B------:R-:W-:-:S08]  /*37dc0*/  NOP ;  /* 0x0000000000007918 */ /* 0x000fd00000000000 */
[----:B------:R-:W-:Y:S04]  /*37dd0*/  STL.64 [R1+0x520], R12 ;  /* 0x0005200c01007387 */ /* 0x000fe80000100a00 */
[----:B------:R0:W-:Y:S04]  /*37de0*/  STL.64 [R1+0x528], R14 ;  /* 0x0005280e01007387 */ /* 0x0001e80000100a00 */
[----:B0-----:R-:W4:Y:S04]  /*37df0*/  LDL.LU.64 R14, [R1+0x3b50] ;  /* 0x003b5000010e7983 */ /* 0x001f280000300a00 */
[----:B------:R-:W4:Y:S02]  /*37e00*/  LDL.LU.64 R12, [R1+0x3b48] ;  /* 0x003b4800010c7983 */ /* 0x000f240000300a00 */
[----:B----4-:R-:W-:-:S15]  /*37e10*/  HMMA.16816.F32 R12, R4, R20, R12 ;  /* 0x00000014040c723c */ /* 0x010fde000000180c */
[----:B------:R-:W-:-:S08]  /*37e20*/  NOP ;  /* 0x0000000000007918 */ /* 0x000fd00000000000 */
[----:B------:R-:W-:Y:S04]  /*37e30*/  STL.64 [R1+0x510], R12 ;  /* 0x0005100c01007387 */ /* 0x000fe80000100a00 */
[----:B------:R0:W-:Y:S04]  /*37e40*/  STL.64 [R1+0x518], R14 ;  /* 0x0005180e01007387 */ /* 0x0001e80000100a00 */
[----:B0-----:R-:W2:Y:S04]  /*37e50*/  LDL.LU.64 R14, [R1+0x3b40] ;  /* 0x003b4000010e7983 */ /* 0x001ea80000300a00 */
[----:B------:R-:W3:Y:S04]  /*37e60*/  LDL.LU.64 R12, [R1+0x3b38] ;  /* 0x003b3800010c7983 */ /* 0x000ee80000300a00 */
        /* <DEDUP_REMOVED lines=8> */
[----:B0-----:R-:W2:Y:S04]  /*37ef0*/  LDL.LU.64 R18, [R1+0x3b30] ;  /* 0x003b300001127983 */ /* 0x001ea80000300a00 */
[----:B------:R-:W2:Y:S04]  /*37f00*/  LDL.LU.64 R16, [R1+0x3b28] ;  /* 0x003b280001107983 */ /* 0x000ea80000300a00 */
[----:B------:R-:W-:Y:S04]  /*37f10*/  STL [R1+0x3a98], R14 ;  /* 0x003a980e01007387 */ /* 0x000fe80000100800 */
[----:B------:R0:W-:Y:S04]  /*37f20*/  STL [R1+0x3a94], R15 ;  /* 0x003a940f01007387 */ /* 0x0001e80000100800 */
[----:B0-----:R-:W4:Y:S01]  /*37f30*/  LDL.64 R14, [R1+0x28] ;  /* 0x00002800010e7983 */ /* 0x001f220000100a00 */
[----:B---3--:R-:W-:-:S15]  /*37f40*/  HMMA.16816.F32 R8, R4, R12, R8 ;  /* 0x0000000c0408723c */ /* 0x008fde0000001808 */
[----:B------:R-:W-:-:S08]  /*37f50*/  NOP ;  /* 0x0000000000007918 */ /* 0x000fd00000000000 */
[----:B------:R-:W-:Y:S04]  /*37f60*/  STL.64 [R1+0x4f0], R8 ;  /* 0x0004f00801007387 */ /* 0x000fe80000100a00 */
[----:B------:R0:W-:Y:S04]  /*37f70*/  STL.64 [R1+0x4f8], R10 ;  /* 0x0004f80a01007387 */ /* 0x0001e80000100a00 */
[----:B0-----:R-:W3:Y:S04]  /*37f80*/  LDL.LU.64 R10, [R1+0x3b20] ;  /* 0x003b2000010a7983 */ /* 0x001ee80000300a00 */
[----:B------:R-:W2:Y:S04]  /*37f90*/  LDL.LU.64 R8, [R1+0x3b18] ;  /* 0x003b180001087983 */ /* 0x000ea80000300a00 */
[----:B------:R-:W2:Y:S04]  /*37fa0*/  LDL.64 R24, [R1+0x20] ;  /* 0x0000200001187983 */ /* 0x000ea80000100a00 */
[----:B------:R-:W-:Y:S04]  /*37fb0*/  STL [R1+0x3a9c], R12 ;  /* 0x003a9c0c01007387 */ /* 0x000fe80000100800 */
[----:B------:R0:W-:Y:S04]  /*37fc0*/  STL [R1+0x3a90], R13 ;  /* 0x003a900d01007387 */ /* 0x0001e80000100800 */
[----:B----4-:R1:W-:Y:S04]  /*37fd0*/  STL.64 [R1+0x3b10], R14 ;  /* 0x003b100e01007387 */ /* 0x0103e80000100a00 */
[----:B0-----:R-:W4:Y:S04]  /*37fe0*/  LDL.LU.64 R12, [R1+0xf20] ;  /* 0x000f2000010c7983 */ /* 0x001f280000300a00 */
[----:B-1----:R-:W4:Y:S01]  /*37ff0*/  LDL.LU.64 R14, [R1+0xf28] ;  /* 0x000f2800010e7983 */ /* 0x002f220000300a00 */
[----:B---3--:R-:W-:Y:S01]  /*38000*/  HMMA.16816.F32 R20, R4, R10, R20 ;  /* 0x0000000a0414723c */ /* 0x008fe20000001814 */
[----:B--2---:R-:W-:-:S02]  /*38010*/  IMAD R16, R16, 0x100, R27 ;  /* 0x0000010010107824 */ /* 0x004fc400078e021b */
[----:B------:R-:W-:Y:S02]  /*38020*/  IMAD R17, R17, 0x100, R28 ;  /* 0x0000010011117824 */ /* 0x000fe400078e021c */
[----:B------:R-:W-:-:S15]  /*38030*/  IMAD R18, R18, 0x100, R29 ;  /* 0x0000010012127824 */ /* 0x000fde00078e021d */
[----:B------:R-:W-:-:S03]  /*38040*/  NOP ;  /* 0x0000000000007918 */ /* 0x000fc60000000000 */
[----:B------:R0:W-:Y:S04]  /*38050*/  STL.64 [R1+0x4e0], R20 ;  /* 0x0004e01401007387 */ /* 0x0001e80000100a00 */
[----:B------:R1:W-:Y:S04]  /*38060*/  STL.64 [R1+0x4e8], R22 ;  /* 0x0004e81601007387 */ /* 0x0003e80000100a00 */
[----:B0-----:R-:W2:Y:S04]  /*38070*/  LDL.LU.64 R20, [R1+0xf10] ;  /* 0x000f100001147983 */ /* 0x001ea80000300a00 */
[----:B-1----:R-:W2:Y:S04]  /*38080*/  LDL.LU.64 R22, [R1+0xf18] ;  /* 0x000f180001167983 */ /* 0x002ea80000300a00 */
[----:B------:R-:W-:Y:S04]  /*38090*/  STL [R1+0x3a84], R10 ;  /* 0x003a840a01007387 */ /* 0x000fe80000100800 */
[----:B------:R-:W-:Y:S04]  /*380a0*/  STL [R1+0x3a80], R11 ;  /* 0x003a800b01007387 */ /* 0x000fe80000100800 */
[----:B------:R-:W3:Y:S01]  /*380b0*/  LDL.64 R26, [R1+0x18] ;  /* 0x00001800011a7983 */ /* 0x000ee20000100a00 */
[----:B----4-:R-:W-:-:S15]  /*380c0*/  HMMA.16816.F32 R12, R4, R8, R12 ;  /* 0x00000008040c723c */ /* 0x010fde000000180c */
[----:B------:R-:W-:-:S08]  /*380d0*/  NOP ;  /* 0x0000000000007918 */ /* 0x000fd00000000000 */
[----:B------:R-:W-:Y:S04]  /*380e0*/  STL.64 [R1+0x7f0], R12 ;  /* 0x0007f00c01007387 */ /* 0x000fe80000100a00 */
[----:B------:R0:W-:Y:S04]  /*380f0*/  STL.64 [R1+0x7f8], R14 ;  /* 0x0007f80e01007387 */ /* 0x0001e80000100a00 */
[----:B0-----:R-:W4:Y:S04]  /*38100*/  LDL.LU.64 R14, [R1+0x3b10] ;  /* 0x003b1000010e7983 */ /* 0x001f280000300a00 */
[----:B------:R-:W2:Y:S04]  /*38110*/  LDL.64 R28, [R1] ;  /* 0x00000000011c7983 */ /* 0x000ea80000100a00 */
[----:B------:R-:W3:Y:S04]  /*38120*/  LDL.64 R12, [R1+0x10] ;  /* 0x00001000010c7983 */ /* 0x000ee80000100a00 */
[----:B--2---:R0:W-:Y:S04]  /*38130*/  STL.64 [R1+0x3af0], R28 ;  /* 0x003af01c01007387 */ /* 0x0041e80000100a00 */
[----:B0-----:R-:W2:Y:S04]  /*38140*/  LDL.64 R28, [R1+0x8] ;  /* 0x00000800011c7983 */ /* 0x001ea80000100a00 */
[----:B------:R-:W-:Y:S04]  /*38150*/  STL [R1+0x3a7c], R8 ;  /* 0x003a7c0801007387 */ /* 0x000fe80000100800 */
[----:B------:R0:W-:Y:S04]  /*38160*/  STL [R1+0x3a78], R9 ;  /* 0x003a780901007387 */ /* 0x0001e80000100800 */
[----:B0-----:R-:W4:Y:S04]  /*38170*/  LDL.LU.64 R8, [R1+0xc00] ;  /* 0x000c000001087983 */ /* 0x001f280000300a00 */
[----:B------:R-:W4:Y:S01]  /*38180*/  LDL.LU.64 R10, [R1+0xc08] ;  /* 0x000c0800010a7983 */ /* 0x000f220000300a00 */
[----:B------:R-:W-:-:S15]  /*38190*/  HMMA.16816.F32 R20, R4, R2, R20 ;  /* 0x000000020414723c */ /* 0x000fde0000001814 */
[----:B------:R-:W-:-:S08]  /*381a0*/  NOP ;  /* 0x0000000000007918 */ /* 0x000fd00000000000 */
[----:B------:R0:W-:Y:S04]  /*381b0*/  STL.64 [R1+0x7e0], R20 ;  /* 0x0007e01401007387 */ /* 0x0001e80000100a00 */
[----:B------:R1:W-:Y:S04]  /*381c0*/  STL.64 [R1+0x7e8], R22 ;  /* 0x0007e81601007387 */ /* 0x0003e80000100a00 */
[----:B0-----:R-:W3:Y:S04]  /*381d0*/  LDL.LU.64 R20, [R1+0xbe0] ;  /* 0x000be00001147983 */ /* 0x001ee80000300a00 */
[----:B-1----:R-:W3:Y:S04]  /*381e0*/  LDL.LU.64 R22, [R1+0xbe8] ;  /* 0x000be80001167983 */ /* 0x002ee80000300a00 */
[----:B------:R-:W-:Y:S04]  /*381f0*/  STL [R1+0x3a8c], R2 ;  /* 0x003a8c0201007387 */ /* 0x000fe80000100800 */
[----:B------:R-:W-:Y:S01]  /*38200*/  STL [R1+0x3a88], R3 ;  /* 0x003a880301007387 */ /* 0x000fe20000100800 */
[----:B----4-:R-:W-:-:S15]  /*38210*/  HMMA.16816.F32 R4, R4, R14, R8 ;  /* 0x0000000e0404723c */ /* 0x010fde0000001808 */
[----:B------:R-:W-:-:S08]  /*38220*/  NOP ;  /* 0x0000000000007918 */ /* 0x000fd00000000000 */
[----:B------:R0:W-:Y:S04]  /*38230*/  STL.64 [R1+0x4d0], R4 ;  /* 0x0004d00401007387 */ /* 0x0001e80000100a00 */
[----:B------:R1:W-:Y:S04]  /*38240*/  STL.64 [R1+0x4d8], R6 ;  /* 0x0004d80601007387 */ /* 0x0003e80000100a00 */
[----:B0-----:R-:W4:Y:S04]  /*38250*/  LDL.LU.64 R4, [R1+0xbf0] ;  /* 0x000bf00001047983 */ /* 0x001f280000300a00 */
[----:B-1----:R-:W4:Y:S01]  /*38260*/  LDL.LU.64 R6, [R1+0xbf8] ;  /* 0x000bf80001067983 */ /* 0x002f220000300a00 */
[----:B------:R-:W-:Y:S01]  /*38270*/  IMAD R19, R0, 0x100, R19 ;  /* 0x0000010000137824 */ /* 0x000fe200078e0213 */
[----:B------:R-:W-:-:S02]  /*38280*/  F2FP.F16.E5M2.UNPACK_B R16, R16 ;  /* 0x00000010ff10723e */ /* 0x000fc400020004ff */
[----:B------:R-:W-:Y:S02]  /*38290*/  F2FP.F16.E5M2.UNPACK_B R17, R17 ;  /* 0x00000011ff11723e */ /* 0x000fe400020004ff */
[----:B------:R-:W-:Y:S02]  /*382a0*/  F2FP.F16.E5M2.UNPACK_B R18, R18 ;  /* 0x00000012ff12723e */ /* 0x000fe400020004ff */
[----:B------:R-:W-:Y:S01]  /*382b0*/  F2FP.F16.E5M2.UNPACK_B R19, R19 ;  /* 0x00000013ff13723e */ /* 0x000fe200020004ff */
[----:B------:R-:W-:Y:S02]  /*382c0*/  IMAD.MOV.U32 R9, RZ, RZ, R15 ;  /* 0x000000ffff097224 */ /* 0x000fe400078e000f */
[----:B------:R-:W-:Y:S02]  /*382d0*/  IMAD.MOV.U32 R8, RZ, RZ, R14 ;  /* 0x000000ffff087224 */ /* 0x000fe400078e000e */
[----:B------:R-:W-:Y:S02]  /*382e0*/  IMAD.MOV.U32 R10, RZ, RZ, R24 ;  /* 0x000000ffff0a7224 */ /* 0x000fe400078e0018 */
[----:B------:R-:W-:Y:S01]  /*382f0*/  IMAD.MOV.U32 R11, RZ, RZ, R25 ;  /* 0x000000ffff0b7224 */ /* 0x000fe200078e0019 */
[----:B------:R-:W-:Y:S04]  /*38300*/  STL [R1+0x3aa4], R9 ;  /* 0x003aa40901007387 */ /* 0x000fe80000100800 */
[----:B------:R0:W-:Y:S01]  /*38310*/  STL [R1+0x3aa0], R8 ;  /* 0x003aa00801007387 */ /* 0x0001e20000100800 */
[----:B----4-:R-:W-:-:S15]  /*38320*/  HMMA.16816.F32 R4, R16, R24, R4 ;  /* 0x000000181004723c */ /* 0x010fde0000001804 */
[----:B------:R-:W-:-:S08]  /*38330*/  NOP ;  /* 0x0000000000007918 */ /* 0x000fd00000000000 */
[----:B------:R-:W-:Y:S04]  /*38340*/  STL.64 [R1+0x4c0], R4 ;  /* 0x0004c00401007387 */ /* 0x000fe80000100a00 */
[----:B------:R-:W-:Y:S04]  /*38350*/  STL.64 [R1+0x4c8], R6 ;  /* 0x0004c80601007387 */ /* 0x000fe80000100a00 */
[----:B------:R1:W-:Y:S04]  /*38360*/  STL.64 [R1+0x3af8], R10 ;  /* 0x003af80a01007387 */ /* 0x0003e80000100a00 */
[----:B0-----:R-:W4:Y:S04]  /*38370*/  LDL.LU.64 R8, [R1+0xbc0] ;  /* 0x000bc00001087983 */ /* 0x001f280000300a00 */
[----:B-1----:R-:W2:Y:S01]  /*38380*/  LDL.LU.64 R10, [R1+0xbc8] ;  /* 0x000bc800010a7983 */ /* 0x002ea20000300a00 */
[----:B---3--:R-:W-:Y:S06]  /*38390*/  HMMA.16816.F32 R4, R16, R26, R20 ;  /* 0x0000001a1004723c */ /* 0x008fec0000001814 */
[----:B------:R-:W-:-:S02]  /*383a0*/  IMAD.MOV.U32 R2, RZ, RZ, R26 ;  /* 0x000000ffff027224 */ /* 0x000fc400078e001a */
[----:B------:R-:W-:Y:S01]  /*383b0*/  IMAD.MOV.U32 R3, RZ, RZ, R27 ;  /* 0x000000ffff037224 */ /* 0x000fe200078e001b */
[----:B--2---:R-:W-:Y:S04]  /*383c0*/  STL.64 [R1+0x3b08], R10 ;  /* 0x003b080a01007387 */ /* 0x004fe80000100a00 */
[----:B----4-:R0:W-:Y:S04]  /*383d0*/  STL.64 [R1+0x3b00], R8 ;  /* 0x003b000801007387 */ /* 0x0101e80000100a00 */
[----:B0-----:R-:W2:Y:S04]  /*383e0*/  LDL.LU.64 R8, [R1+0xbd0] ;  /* 0x000bd00001087983 */ /* 0x001ea80000300a00 */
[----:B------:R-:W2:Y:S04]  /*383f0*/  LDL.LU.64 R10, [R1+0xbd8] ;  /* 0x000bd800010a7983 */ /* 0x000ea80000300a00 */
[----:B------:R-:W-:Y:S04]  /*38400*/  STL.64 [R1+0x4b0], R4 ;  /* 0x0004b00401007387 */ /* 0x000fe80000100a00 */
[----:B------:R-:W-:Y:S04]  /*38410*/  STL.64 [R1+0x4b8], R6 ;  /* 0x0004b80601007387 */ /* 0x000fe80000100a00 */
[----:B------:R-:W3:Y:S04]  /*38420*/  LDL.LU.64 R24, [R1+0xba0] ;  /* 0x000ba00001187983 */ /* 0x000ee80000300a00 */
[----:B------:R-:W4:Y:S01]  /*38430*/  LDL.LU.64 R26, [R1+0xba8] ;  /* 0x000ba800011a7983 */ /* 0x000f220000300a00 */
[C---:B--2---:R-:W-:Y:S03]  /*38440*/  HMMA.16816.F32 R8, R16.reuse, R12, R8 ;  /* 0x0000000c1008723c */ /* 0x044fe60000001808 */
[----:B----4-:R-:W-:Y:S04]  /*38450*/  STL.64 [R1+0x3ae8], R26 ;  /* 0x003ae81a01007387 */ /* 0x010fe80000100a00 */
[----:B---3--:R0:W-:Y:S04]  /*38460*/  STL.64 [R1+0x3ae0], R24 ;  /* 0x003ae01801007387 */ /* 0x0081e80000100a00 */
[----:B0-----:R-:W2:Y:S04]  /*38470*/  LDL.LU.64 R24, [R1+0xbb0] ;  /* 0x000bb00001187983 */ /* 0x001ea80000300a00 */
[----:B------:R-:W2:Y:S04]  /*38480*/  LDL.LU.64 R26, [R1+0xbb8] ;  /* 0x000bb800011a7983 */ /* 0x000ea80000300a00 */
[----:B------:R-:W3:Y:S04]  /*38490*/  LDL.LU.64 R20, [R1+0xb90] ;  /* 0x000b900001147983 */ /* 0x000ee80000300a00 */
[----:B------:R-:W3:Y:S04]  /*384a0*/  LDL.LU.64 R22, [R1+0xb98] ;  /* 0x000b980001167983 */ /* 0x000ee80000300a00 */
[----:B------:R-:W4:Y:S04]  /*384b0*/  LDL.LU.64 R4, [R1+0xb80] ;  /* 0x000b800001047983 */ /* 0x000f280000300a00 */
[----:B------:R-:W4:Y:S04]  /*384c0*/  LDL.LU.64 R6, [R1+0xb88] ;  /* 0x000b880001067983 */ /* 0x000f280000300a00 */
[----:B------:R-:W-:Y:S04]  /*384d0*/  STL.64 [R1+0x4a0], R8 ;  /* 0x0004a00801007387 */ /* 0x000fe80000100a00 */
[----:B------:R0:W-:Y:S04]  /*384e0*/  STL.64 [R1+0x4a8], R10 ;  /* 0x0004a80a01007387 */ /* 0x0001e80000100a00 */
[----:B0-----:R-:W2:Y:S04]  /*384f0*/  LDL.LU.64 R10, [R1+0x3b08] ;  /* 0x003b0800010a7983 */ /* 0x001ea80000300a00 */
[----:B------:R-:W2:Y:S02]  /*38500*/  LDL.LU.64 R8, [R1+0x3b00] ;  /* 0x003b000001087983 */ /* 0x000ea40000300a00 */
[----:B--2---:R-:W-:-:S15]  /*38510*/  HMMA.16816.F32 R8, R16, R28, R8 ;  /* 0x0000001c1008723c */ /* 0x004fde0000001808 */
[----:B------:R-:W-:-:S08]  /*38520*/  NOP ;  /* 0x0000000000007918 */ /* 0x000fd00000000000 */
[----:B------:R0:W-:Y:S04]  /*38530*/  STL.64 [R1+0x490], R8 ;  /* 0x0004900801007387 */ /* 0x0001e80000100a00 */
[----:B------:R1:W-:Y:S01]  /*38540*/  STL.64 [R1+0x498], R10 ;  /* 0x0004980a01007387 */ /* 0x0003e20000100a00 */
[----:B0-----:R-:W-:-:S03]  /*38550*/  IMAD.MOV.U32 R9, RZ, RZ, R28 ;  /* 0x000000ffff097224 */ /* 0x001fc600078e001c */
[----:B-1----:R-:W2:Y:S01]  /*38560*/  LDL.LU.64 R10, [R1+0x3af8] ;  /* 0x003af800010a7983 */ /* 0x002ea20000300a00 */
[----:B------:R-:W-:-:S03]  /*38570*/  IMAD.MOV.U32 R8, RZ, RZ, R29 ;  /* 0x000000ffff087224 */ /* 0x000fc600078e001d */
[----:B------:R-:W3:Y:S01]  /*38580*/  LDL.LU.64 R28, [R1+0x3af0] ;  /* 0x003af000011c7983 */ /* 0x000ee20000300a00 */
[----:B------:R-:W-:Y:S01]  /*38590*/  IMAD.MOV.U32 R15, RZ, RZ, R12 ;  /* 0x000000ffff0f7224 */ /* 0x000fe200078e000c */
[C---:B---3--:R-:W-:Y:S02]  /*385a0*/  HMMA.16816.F32 R24, R16.reuse, R28, R24 ;  /* 0x0000001c1018723c */ /* 0x048fe40000001818 */
[----:B--2---:R-:W-:Y:S04]  /*385b0*/  STL.64 [R1+0x3ab0], R10 ;  /* 0x003ab00a01007387 */ /* 0x004fe80000100a00 */
[----:B------:R0:W-:Y:S01]  /*385c0*/  STL.64 [R1+0x3aa8], R8 ;  /* 0x003aa80801007387 */ /* 0x0001e20000100a00 */
[----:B------:R-:W-:Y:S02]  /*385d0*/  IMAD.MOV.U32 R12, RZ, RZ, R28 ;  /* 0x000000ffff0c7224 */ /* 0x000fe400078e001c */
[----:B------:R-:W-:Y:S01]  /*385e0*/  IMAD.MOV.U32 R14, RZ, RZ, R29 ;  /* 0x000000ffff0e7224 */ /* 0x000fe200078e001d */
[----:B0-----:R-:W2:Y:S04]  /*385f0*/  LDL.LU.64 R8, [R1+0xb70] ;  /* 0x000b700001087983 */ /* 0x001ea80000300a00 */
[----:B------:R-:W2:Y:S09]  /*38600*/  LDL.LU.64 R10, [R1+0xb78] ;  /* 0x000b7800010a7983 */ /* 0x000eb20000300a00 */
[----:B------:R-:W-:Y:S04]  /*38610*/  STL.64 [R1+0x480], R24 ;  /* 0x0004801801007387 */ /* 0x000fe80000100a00 */
[----:B------:R0:W-:Y:S04]  /*38620*/  STL.64 [R1+0x488], R26 ;  /* 0x0004881a01007387 */ /* 0x0001e80000100a00 */
[----:B0-----:R-:W3:Y:S04]  /*38630*/  LDL.LU.64 R26, [R1+0x3ae8] ;  /* 0x003ae800011a7983 */ /* 0x001ee80000300a00 */
[----:B------:R-:W3:Y:S04]  /*38640*/  LDL.LU.64 R24, [R1+0x3ae0] ;  /* 0x003ae00001187983 */ /* 0x000ee80000300a00 */
[----:B------:R-:W3:Y:S02]  /*38650*/  LDL.LU.64 R28, [R1+0x3ad8] ;  /* 0x003ad800011c7983 */ /* 0x000ee40000300a00 */
[----:B---3--:R-:W-:-:S15]  /*38660*/  HMMA.16816.F32 R24, R16, R28, R24 ;  /* 0x0000001c1018723c */ /* 0x008fde0000001818 */
[----:B------:R-:W-:-:S08]  /*38670*/  NOP ;  /* 0x0000000000007918 */ /* 0x000fd00000000000 */
[----:B------:R-:W-:Y:S04]  /*38680*/  STL.64 [R1+0x470], R24 ;  /* 0x0004701801007387 */ /* 0x000fe80000100a00 */
[----:B------:R0:W-:Y:S04]  /*38690*/  STL.64 [R1+0x478], R26 ;  /* 0x0004781a01007387 */ /* 0x0001e80000100a00 */
[----:B0-----:R-:W3:Y:S04]  /*386a0*/  LDL.LU.64 R26, [R1+0x3ad0] ;  /* 0x003ad000011a7983 */ /* 0x001ee80000300a00 */
[----:B------:R-:W4:Y:S01]  /*386b0*/  LDL.LU.64 R24, [R1+0x3ac8] ;  /* 0x003ac80001187983 */ /* 0x000f220000300a00 */
[----:B---3--:R-:W-:-:S15]  /*386c0*/  HMMA.16816.F32 R20, R16, R26, R20 ;  /* 0x0000001a1014723c */ /* 0x008fde0000001814 */
[----:B------:R-:W-:-:S08]  /*386d0*/  NOP ;  /* 0x0000000000007918 */ /* 0x000fd00000000000 */
[----:B------:R-:W-:Y:S04]  /*386e0*/  STL.64 [R1+0x460], R20 ;  /* 0x0004601401007387 */ /* 0x000fe80000100a00 */
[----:B------:R0:W-:Y:S04]  /*386f0*/  STL.64 [R1+0x468], R22 ;  /* 0x0004681601007387 */ /* 0x0001e80000100a00 */
[----:B0-----:R-:W2:Y:S01]  /*38700*/  LDL.LU.64 R22, [R1+0x3ac0] ;  /* 0x003ac00001167983 */ /* 0x001ea20000300a00 */
[----:B----4-:R-:W-:Y:S03]  /*38710*/  HMMA.16816.F32 R4, R16, R24, R4 ;  /* 0x000000181004723c */ /* 0x010fe60000001804 */
[----:B------:R-:W3:-:S15]  /*38720*/  LDL.LU.64 R20, [R1+0x3ab8] ;  /* 0x003ab80001147983 */ /* 0x000ede0000300a00 */
[----:B------:R-:W-:-:S05]  /*38730*/  NOP ;  /* 0x0000000000007918 */ /* 0x000fca0000000000 */
[----:B------:R0:W-:Y:S04]  /*38740*/  STL.64 [R1+0x450], R4 ;  /* 0x0004500401007387 */ /* 0x0001e80000100a00 */
[----:B------:R1:W-:Y:S04]  /*38750*/  STL.64 [R1+0x458], R6 ;  /* 0x0004580601007387 */ /* 0x0003e80000100a00 */
[----:B0-----:R-:W4:Y:S04]  /*38760*/  LDL.LU R4, [R1+0xfb4] ;  /* 0x000fb40001047983 */ /* 0x001f280000300800 */
[----:B------:R-:W4:Y:S04]  /*38770*/  LDL.LU R5, [R1+0xfbc] ;  /* 0x000fbc0001057983 */ /* 0x000f280000300800 */
[----:B-1----:R-:W4:Y:S04]  /*38780*/  LDL.LU R6, [R1+0xfc4] ;  /* 0x000fc40001067983 */ /* 0x002f280000300800 */
[----:B------:R-:W4:Y:S04]  /*38790*/  LDL.LU R7, [R1+0xfd0] ;  /* 0x000fd00001077983 */ /* 0x000f280000300800 */
[----:B------:R-:W4:Y:S04]  /*387a0*/  LDL.LU R0, [R1+0xfcc] ;  /* 0x000fcc0001007983 */ /* 0x000f280000300800 */
[----:B------:R-:W-:Y:S04]  /*387b0*/  STL.64 [R1+0x39f0], R26 ;  /* 0x0039f01a01007387 */ /* 0x000fe80000100a00 */
[----:B------:R0:W-:Y:S04]  /*387c0*/  STL.64 [R1+0x39e8], R24 ;  /* 0x0039e81801007387 */ /* 0x0001e80000100a00 */
[----:B0-----:R-:W3:Y:S04]  /*387d0*/  LDL.LU.64 R24, [R1+0xb60] ;  /* 0x000b600001187983 */ /* 0x001ee80000300a00 */
[----:B------:R-:W3:Y:S01]  /*387e0*/  LDL.LU.64 R26, [R1+0xb68] ;  /* 0x000b6800011a7983 */ /* 0x000ee20000300a00 */
[----:B--2---:R-:W-:-:S15]  /*387f0*/  HMMA.16816.F32 R8, R16, R22, R8 ;  /* 0x000000161008723c */ /* 0x004fde0000001808 */
[----:B------:R-:W-:-:S08]  /*38800*/  NOP ;  /* 0x0000000000007918 */ /* 0x000fd00000000000 */
[----:B------:R-:W-:Y:S04]  /*38810*/  STL.64 [R1+0x440], R8 ;  /* 0x0004400801007387 */ /* 0x000fe80000100a00 */
[----:B------:R0:W-:Y:S04]  /*38820*/  STL.64 [R1+0x448], R10 ;  /* 0x0004480a01007387 */ /* 0x0001e80000100a00 */
[----:B0-----:R-:W2:Y:S04]  /*38830*/  LDL.LU.64 R10, [R1+0x3ab0] ;  /* 0x003ab000010a7983 */ /* 0x001ea80000300a00 */
[----:B------:R-:W4:Y:S01]  /*38840*/  LDL.LU.64 R8, [R1+0x3aa8] ;  /* 0x003aa80001087983 */ /* 0x000f220000300a00 */
[----:B---3--:R-:W-:-:S15]  /*38850*/  HMMA.16816.F32 R24, R16, R20, R24 ;  /* 0x000000141018723c */ /* 0x008fde0000001818 */
[----:B------:R-:W-:-:S08]  /*38860*/  NOP ;  /* 0x0000000000007918 */ /* 0x000fd00000000000 */
[----:B------:R0:W-:Y:S04]  /*38870*/  STL.64 [R1+0x430], R24 ;  /* 0x0004301801007387 */ /* 0x0001e80000100a00 */
[----:B------:R4:W-:Y:S01]  /*38880*/  STL.64 [R1+0x438], R26 ;  /* 0x0004381a01007387 */ /* 0x0009e20000100a00 */
[----:B0-----:R-:W-:Y:S02]  /*38890*/  IMAD.MOV.U32 R24, RZ, RZ, R15 ;  /* 0x000000ffff187224 */ /* 0x001fe400078e000f */
[----:B------:R-:W-:Y:S02]  /*388a0*/  IMAD.MOV.U32 R25, RZ, RZ, R13 ;  /* 0x000000ffff197224 */ /* 0x000fe400078e000d */
[----:B----4-:R-:W-:Y:S02]  /*388b0*/  IMAD.MOV.U32 R26, RZ, RZ, R9 ;  /* 0x000000ffff1a7224 */ /* 0x010fe400078e0009 */
[----:B------:R-:W-:Y:S01]  /*388c0*/  IMAD.MOV.U32 R27, RZ, RZ, R8 ;  /* 0x000000ffff1b7224 */ /* 0x000fe200078e0008 */
[----:B------:R-:W3:Y:S04]  /*388d0*/  LDL.LU R9, [R1+0x3aa4] ;  /* 0x003aa40001097983 */ /* 0x000ee80000300800 */
[----:B------:R-:W4:Y:S04]  /*388e0*/  LDL.LU R8, [R1+0x3aa0] ;  /* 0x003aa00001087983 */ /* 0x000f280000300800 */
[----:B------:R-:W-:Y:S04]  /*388f0*/  STL.64 [R1+0x3a00], R26 ;  /* 0x003a001a01007387 */ /* 0x000fe80000100a00 */
[----:B------:R0:W-:Y:S02]  /*38900*/  STL.64 [R1+0x39d0], R22 ;  /* 0x0039d01601007387 */ /* 0x0001e40000100a00 */
[----:B0-----:R-:W-:-:S02]  /*38910*/  IMAD.MOV.U32 R22, RZ, RZ, R12 ;  /* 0x000000ffff167224 */ /* 0x001fc400078e000c */
[----:B------:R-:W-:Y:S01]  /*38920*/  IMAD.MOV.U32 R23, RZ, RZ, R14 ;  /* 0x000000ffff177224 */ /* 0x000fe200078e000e */
[----:B------:R-:W2:Y:S04]  /*38930*/  LDL.LU R12, [R1+0x3a9c] ;  /* 0x003a9c00010c7983 */ /* 0x000ea80000300800 */
[----:B------:R-:W3:Y:S04]  /*38940*/  LDL.LU R14, [R1+0x3a98] ;  /* 0x003a9800010e7983 */ /* 0x000ee80000300800 */
[----:B------:R-:W3:Y:S04]  /*38950*/  LDL.LU R15, [R1+0x3a94] ;  /* 0x003a9400010f7983 */ /* 0x000ee80000300800 */
[----:B------:R-:W2:Y:S04]  /*38960*/  LDL.LU R13, [R1+0x3a90] ;  /* 0x003a9000010d7983 */ /* 0x000ea80000300800 */
[----:B------:R0:W-:Y:S04]  /*38970*/  STL.64 [R1+0x3a18], R24 ;  /* 0x003a181801007387 */ /* 0x0001e80000100a00 */
[----:B0-----:R-:W3:Y:S04]  /*38980*/  LDL.LU.64 R24, [R1+0xb50] ;  /* 0x000b500001187983 */ /* 0x001ee80000300a00 */
[----:B------:R-:W3:Y:S04]  /*38990*/  LDL.LU.64 R26, [R1+0xb58] ;  /* 0x000b5800011a7983 */ /* 0x000ee80000300a00 */
[----:B------:R0:W-:Y:S04]  /*389a0*/  STL.64 [R1+0x39c8], R20 ;  /* 0x0039c81401007387 */ /* 0x0001e80000100a00 */
[----:B0-----:R-:W4:Y:S04]  /*389b0*/  LDL.LU R20, [R1+0xfc0] ;  /* 0x000fc00001147983 */ /* 0x001f280000300800 */
[----:B------:R-:W4:Y:S04]  /*389c0*/  LDL.LU R21, [R1+0xfc8] ;  /* 0x000fc80001157983 */ /* 0x000f280000300800 */
[----:B------:R0:W-:Y:S04]  /*389d0*/  STL.64 [R1+0x39f8], R22 ;  /* 0x0039f81601007387 */ /* 0x0001e80000100a00 */
[----:B0-----:R-:W4:Y:S01]  /*389e0*/  LDL.LU R23, [R1+0xfb8] ;  /* 0x000fb80001177983 */ /* 0x001f220000300800 */
[----:B---3--:R-:W-:-:S15]  /*389f0*/  HMMA.16816.F32 R24, R16, R14, R24 ;  /* 0x0000000e1018723c */ /* 0x008fde0000001818 */
[----:B------:R-:W-:-:S08]  /*38a00*/  NOP ;  /* 0x0000000000007918 */ /* 0x000fd00000000000 */
[----:B------:R-:W-:Y:S04]  /*38a10*/  STL.64 [R1+0x420], R24 ;  /* 0x0004201801007387 */ /* 0x000fe80000100a00 */
[----:B------:R0:W-:Y:S02]  /*38a20*/  STL.64 [R1+0x428], R26 ;  /* 0x0004281a01007387 */ /* 0x0001e40000100a00 */
[----:B0-----:R-:W-:Y:S02]  /*38a30*/  IMAD.MOV.U32 R26, RZ, RZ, R2 ;  /* 0x000000ffff1a7224 */ /* 0x001fe400078e0002 */
[----:B------:R-:W-:Y:S01]  /*38a40*/  IMAD.MOV.U32 R27, RZ, RZ, R3 ;  /* 0x000000ffff1b7224 */ /* 0x000fe200078e0003 */
[----:B------:R-:W3:Y:S04]  /*38a50*/  LDL.LU R2, [R1+0x3a8c] ;  /* 0x003a8c0001027983 */ /* 0x000ee80000300800 */
[----:B------:R-:W3:Y:S04]  /*38a60*/  LDL.LU R3, [R1+0x3a88] ;  /* 0x003a880001037983 */ /* 0x000ee80000300800 */
[----:B------:R0:W-:Y:S04]  /*38a70*/  STL.64 [R1+0x3a30], R26 ;  /* 0x003a301a01007387 */ /* 0x0001e80000100a00 */
[----:B------:R-:W2:Y:S04]  /*38a80*/  LDL.LU.64 R24, [R1+0xb40] ;  /* 0x000b400001187983 */ /* 0x000ea80000300a00 */
[----:B0-----:R-:W2:Y:S02]  /*38a90*/  LDL.LU.64 R26, [R1+0xb48] ;  /* 0x000b4800011a7983 */ /* 0x001ea40000300a00 */
[----:B--2---:R-:W-:-:S15]  /*38aa0*/  HMMA.16816.F32 R24, R16, R12, R24 ;  /* 0x0000000c1018723c */ /* 0x004fde0000001818 */
[----:B------:R-:W-:-:S08]  /*38ab0*/  NOP ;  /* 0x0000000000007918 */ /* 0x000fd00000000000 */
[----:B------:R0:W-:Y:S04]  /*38ac0*/  STL.64 [R1+0x410], R24 ;  /* 0x0004101801007387 */ /* 0x0001e80000100a00 */
[----:B------:R-:W-:Y:S01]  /*38ad0*/  STL.64 [R1+0x418], R26 ;  /* 0x0004181a01007387 */ /* 0x000fe20000100a00 */
[----:B0-----:R-:W-:Y:S02]  /*38ae0*/  IMAD.MOV.U32 R24, RZ, RZ, R10 ;  /* 0x000000ffff187224 */ /* 0x001fe400078e000a */
[----:B------:R-:W-:Y:S01]  /*38af0*/  IMAD.MOV.U32 R25, RZ, RZ, R11 ;  /* 0x000000ffff197224 */ /* 0x000fe200078e000b */
[----:B------:R-:W2:Y:S04]  /*38b00*/  LDL.LU R10, [R1+0x3a84] ;  /* 0x003a8400010a7983 */ /* 0x000ea80000300800 */
[----:B------:R-:W2:Y:S04]  /*38b10*/  LDL.LU R11, [R1+0x3a80] ;  /* 0x003a8000010b7983 */ /* 0x000ea80000300800 */
[----:B------:R-:W-:Y:S04]  /*38b20*/  STL.64 [R1+0x39b0], R14 ;  /* 0x0039b00e01007387 */ /* 0x000fe80000100a00 */
[----:B------:R0:W-:Y:S04]  /*38b30*/  STL.64 [R1+0x39a8], R12 ;  /* 0x0039a80c01007387 */ /* 0x0001e80000100a00 */
[----:B0-----:R-:W2:Y:S04]  /*38b40*/  LDL.LU.64 R12, [R1+0xb30] ;  /* 0x000b3000010c7983 */ /* 0x001ea80000300a00 */
[----:B------:R-:W2:Y:S01]  /*38b50*/  LDL.LU.64 R14, [R1+0xb38] ;  /* 0x000b3800010e7983 */ /* 0x000ea20000300a00 */
[----:B----4-:R-:W-:-:S02]  /*38b60*/  IMAD.MOV.U32 R26, RZ, RZ, R8 ;  /* 0x000000ffff1a7224 */ /* 0x010fc400078e0008 */
[----:B------:R-:W-:Y:S01]  /*38b70*/  IMAD.MOV.U32 R27, RZ, RZ, R9 ;  /* 0x000000ffff1b7224 */ /* 0x000fe200078e0009 */
[----:B------:R-:W4:Y:S04]  /*38b80*/  LDL.LU R8, [R1+0x3a7c] ;  /* 0x003a7c0001087983 */ /* 0x000f280000300800 */
[----:B------:R-:W4:Y:S04]  /*38b90*/  LDL.LU R9, [R1+0x3a78] ;  /* 0x003a780001097983 */ /* 0x000f280000300800 */
[----:B------:R-:W-:Y:S04]  /*38ba0*/  STL.64 [R1+0x3a60], R26 ;  /* 0x003a601a01007387 */ /* 0x000fe80000100a00 */
[----:B------:R0:W-:Y:S01]  /*38bb0*/  STL.64 [R1+0x3a58], R24 ;  /* 0x003a581801007387 */ /* 0x0001e20000100a00 */
[----:B--2---:R-:W-:-:S15]  /*38bc0*/  HMMA.16816.F32 R12, R16, R10, R12 ;  /* 0x0000000a100c723c */ /* 0x004fde000000180c */
[----:B------:R-:W-:-:S08]  /*38bd0*/  NOP ;  /* 0x0000000000007918 */ /* 0x000fd00000000000 */
[----:B------:R-:W-:Y:S04]  /*38be0*/  STL.64 [R1+0x400], R12 ;  /* 0x0004000c01007387 */ /* 0x000fe80000100a00 */
[----:B------:R-:W-:Y:S04]  /*38bf0*/  STL.64 [R1+0x408], R14 ;  /* 0x0004080e01007387 */ /* 0x000fe80000100a00 */
[----:B0-----:R-:W2:Y:S04]  /*38c00*/  LDL.LU.64 R24, [R1+0xef0] ;  /* 0x000ef00001187983 */ /* 0x001ea80000300a00 */
[----:B------:R-:W3:Y:S01]  /*38c10*/  LDL.LU.64 R26, [R1+0xef8] ;  /* 0x000ef800011a7983 */ /* 0x000ee20000300a00 */
[----:B------:R-:W-:-:S02]  /*38c20*/  IMAD R5, R5, 0x100, R20 ;  /* 0x0000010005057824 */ /* 0x000fc400078e0214 */
[----:B------:R-:W-:Y:S02]  /*38c30*/  IMAD R6, R6, 0x100, R21 ;  /* 0x0000010006067824 */ /* 0x000fe400078e0215 */
[----:B------:R-:W-:Y:S01]  /*38c40*/  IMAD R4, R4, 0x100, R23 ;  /* 0x0000010004047824 */ /* 0x000fe200078e0217 */
[----:B---3--:R-:W-:Y:S04]  /*38c50*/  STL.64 [R1+0x3a70], R26 ;  /* 0x003a701a01007387 */ /* 0x008fe80000100a00 */
[----:B--2---:R0:W-:Y:S04]  /*38c60*/  STL.64 [R1+0x3a68], R24 ;  /* 0x003a681801007387 */ /* 0x0041e80000100a00 */
[----:B0-----:R-:W4:Y:S04]  /*38c70*/  LDL.LU.64 R24, [R1+0xf00] ;  /* 0x000f000001187983 */ /* 0x001f280000300a00 */
[----:B------:R-:W4:Y:S04]  /*38c80*/  LDL.LU.64 R26, [R1+0xf08] ;  /* 0x000f0800011a7983 */ /* 0x000f280000300a00 */
        /* <DEDUP_REMOVED lines=10> */
[C---:B----4-:R-:W-:Y:S03]  /*38d30*/  HMMA.16816.F32 R24, R16.reuse, R8, R24 ;  /* 0x000000081018723c */ /* 0x050fe60000001818 */
[----:B---3--:R-:W-:Y:S04]  /*38d40*/  STL.64 [R1+0x3a40], R22 ;  /* 0x003a401601007387 */ /* 0x008fe80000100a00 */
[----:B--2---:R0:W-:Y:S04]  /*38d50*/  STL.64 [R1+0x3a38], R20 ;  /* 0x003a381401007387 */ /* 0x0041e80000100a00 */
[----:B0-----:R-:W2:Y:S04]  /*38d60*/  LDL.LU.64 R20, [R1+0xb10] ;  /* 0x000b100001147983 */ /* 0x001ea80000300a00 */
[----:B------:R-:W3:Y:S04]  /*38d70*/  LDL.LU.64 R22, [R1+0xb18] ;  /* 0x000b180001167983 */ /* 0x000ee80000300a00 */
[----:B---3--:R-:W-:Y:S04]  /*38d80*/  STL.64 [R1+0x3a50], R22 ;  /* 0x003a501601007387 */ /* 0x008fe80000100a00 */
[----:B--2---:R0:W-:Y:S04]  /*38d90*/  STL.64 [R1+0x3a48], R20 ;  /* 0x003a481401007387 */ /* 0x0041e80000100a00 */
[----:B0-----:R-:W2:Y:S04]  /*38da0*/  LDL.LU.64 R20, [R1+0xb20] ;  /* 0x000b200001147983 */ /* 0x001ea80000300a00 */
[----:B------:R-:W2:Y:S04]  /*38db0*/  LDL.LU.64 R22, [R1+0xb28] ;  /* 0x000b280001167983 */ /* 0x000ea80000300a00 */
[----:B------:R-:W3:Y:S04]  /*38dc0*/  LDL.LU.64 R12, [R1+0xac0] ;  /* 0x000ac000010c7983 */ /* 0x000ee80000300a00 */
[----:B------:R-:W3:Y:S04]  /*38dd0*/  LDL.LU.64 R14, [R1+0xac8] ;  /* 0x000ac800010e7983 */ /* 0x000ee80000300a00 */
[----:B------:R-:W-:Y:S04]  /*38de0*/  STL.64 [R1+0x7d0], R24 ;  /* 0x0007d01801007387 */ /* 0x000fe80000100a00 */
[----:B------:R0:W-:Y:S04]  /*38df0*/  STL.64 [R1+0x7d8], R26 ;  /* 0x0007d81a01007387 */ /* 0x0001e80000100a00 */
[----:B0-----:R-:W4:Y:S04]  /*38e00*/  LDL.LU.64 R26, [R1+0x3a70] ;  /* 0x003a7000011a7983 */ /* 0x001f280000300a00 */
[----:B------:R-:W4:Y:S04]  /*38e10*/  LDL.LU.64 R24, [R1+0x3a68] ;  /* 0x003a680001187983 */ /* 0x000f280000300a00 */
[----:B------:R-:W-:Y:S04]  /*38e20*/  STL.64 [R1+0x3990], R10 ;  /* 0x0039900a01007387 */ /* 0x000fe80000100a00 */
[----:B------:R0:W-:Y:S04]  /*38e30*/  STL.64 [R1+0x3988], R8 ;  /* 0x0039880801007387 */ /* 0x0001e80000100a00 */
[----:B0-----:R-:W3:Y:S04]  /*38e40*/  LDL.LU.64 R8, [R1+0xad0] ;  /* 0x000ad00001087983 */ /* 0x001ee80000300a00 */
[----:B------:R-:W3:Y:S01]  /*38e50*/  LDL.LU.64 R10, [R1+0xad8] ;  /* 0x000ad800010a7983 */ /* 0x000ee20000300a00 */
[----:B----4-:R-:W-:-:S15]  /*38e60*/  HMMA.16816.F32 R24, R16, R2, R24 ;  /* 0x000000021018723c */ /* 0x010fde0000001818 */
[----:B------:R-:W-:-:S08]  /*38e70*/  NOP ;  /* 0x0000000000007918 */ /* 0x000fd00000000000 */
[----:B------:R-:W-:Y:S04]  /*38e80*/  STL.64 [R1+0x7c0], R24 ;  /* 0x0007c01801007387 */ /* 0x000fe80000100a00 */
[----:B------:R0:W-:Y:S04]  /*38e90*/  STL.64 [R1+0x7c8], R26 ;  /* 0x0007c81a01007387 */ /* 0x0001e80000100a00 */
[----:B0-----:R-:W2:Y:S04]  /*38ea0*/  LDL.LU.64 R26, [R1+0x3a60] ;  /* 0x003a6000011a7983 */ /* 0x001ea80000300a00 */
[----:B------:R-:W4:Y:S01]  /*38eb0*/  LDL.LU.64 R24, [R1+0x3a58] ;  /* 0x003a580001187983 */ /* 0x000f220000300a00 */
[----:B------:R-:W-:Y:S01]  /*38ec0*/  IMAD R7, R0, 0x100, R7 ;  /* 0x0000010000077824 */ /* 0x000fe200078e0207 */
[----:B------:R-:W-:-:S02]  /*38ed0*/  F2FP.F16.E5M2.UNPACK_B R4, R4 ;  /* 0x00000004ff04723e */ /* 0x000fc400020004ff */
[----:B------:R-:W-:Y:S02]  /*38ee0*/  F2FP.F16.E5M2.UNPACK_B R5, R5 ;  /* 0x00000005ff05723e */ /* 0x000fe400020004ff */
[----:B------:R-:W-:Y:S01]  /*38ef0*/  F2FP.F16.E5M2.UNPACK_B R6, R6 ;  /* 0x00000006ff06723e */ /* 0x000fe200020004ff */
[----:B--2---:R-:W-:Y:S01]  /*38f00*/  HMMA.16816.F32 R16, R16, R26, R20 ;  /* 0x0000001a1010723c */ /* 0x004fe20000001814 */
[----:B------:R-:W4:Y:S04]  /*38f10*/  LDL.LU.64 R22, [R1+0x3a50] ;  /* 0x003a500001167983 */ /* 0x000f280000300a00 */
[----:B------:R-:W4:Y:S01]  /*38f20*/  LDL.LU.64 R20, [R1+0x3a48] ;  /* 0x003a480001147983 */ /* 0x000f220000300a00 */
[----:B------:R-:W-:-:S15]  /*38f30*/  F2FP.F16.E5M2.UNPACK_B R7, R7 ;  /* 0x00000007ff07723e */ /* 0x000fde00020004ff */
[----:B------:R-:W-:-:S02]  /*38f40*/  NOP ;  /* 0x0000000000007918 */ /* 0x000fc40000000000 */
[----:B------:R0:W-:Y:S04]  /*38f50*/  STL.64 [R1+0x3f0], R16 ;  /* 0x0003f01001007387 */ /* 0x0001e80000100a00 */
[----:B------:R-:W-:Y:S04]  /*38f60*/  STL.64 [R1+0x3f8], R18 ;  /* 0x0003f81201007387 */ /* 0x000fe80000100a00 */
[----:B0-----:R-:W2:Y:S04]  /*38f70*/  LDL.LU R16, [R1+0xfd4] ;  /* 0x000fd40001107983 */ /* 0x001ea80000300800 */
[----:B------:R-:W2:Y:S01]  /*38f80*/  LDL.LU R17, [R1+0xfdc] ;  /* 0x000fdc0001117983 */ /* 0x000ea20000300800 */
[----:B----4-:R-:W-:Y:S03]  /*38f90*/  HMMA.16816.F32 R24, R4, R24, R20 ;  /* 0x000000180418723c */ /* 0x010fe60000001814 */
[----:B------:R-:W4:Y:S04]  /*38fa0*/  LDL.LU.64 R22, [R1+0x3a40] ;  /* 0x003a400001167983 */ /* 0x000f280000300a00 */
[----:B------:R-:W4:-:S15]  /*38fb0*/  LDL.LU.64 R20, [R1+0x3a38] ;  /* 0x003a380001147983 */ /* 0x000f1e0000300a00 */
[----:B------:R-:W-:-:S01]  /*38fc0*/  NOP ;  /* 0x0000000000007918 */ /* 0x000fc20000000000 */
[----:B------:R-:W-:Y:S04]  /*38fd0*/  STL.64 [R1+0x3e0], R24 ;  /* 0x0003e01801007387 */ /* 0x000fe80000100a00 */
[----:B------:R0:W-:Y:S04]  /*38fe0*/  STL.64 [R1+0x3e8], R26 ;  /* 0x0003e81a01007387 */ /* 0x0001e80000100a00 */
[----:B0-----:R-:W4:Y:S02]  /*38ff0*/  LDL.LU.64 R26, [R1+0x3a30] ;  /* 0x003a3000011a7983 */ /* 0x001f240000300a00 */
[----:B----4-:R-:W-:Y:S02]  /*39000*/  HMMA.16816.F32 R24, R4, R26, R20 ;  /* 0x0000001a0418723c */ /* 0x010fe40000001814 */
[----:B------:R-:W4:Y:S04]  /*39010*/  LDL.LU.64 R22, [R1+0x3a28] ;  /* 0x003a280001167983 */ /* 0x000f280000300a00 */
[----:B------:R-:W4:-:S15]  /*39020*/  LDL.LU.64 R20, [R1+0x3a20] ;  /* 0x003a200001147983 */ /* 0x000f1e0000300a00 */
[----:B------:R-:W-:-:S02]  /*39030*/  NOP ;  /* 0x0000000000007918 */ /* 0x000fc40000000000 */
[----:B------:R0:W-:Y:S04]  /*39040*/  STL.64 [R1+0x3d0], R24 ;  /* 0x0003d01801007387 */ /* 0x0001e80000100a00 */
[----:B------:R4:W-:Y:S04]  /*39050*/  STL.64 [R1+0x3d8], R26 ;  /* 0x0003d81a01007387 */ /* 0x0009e80000100a00 */
[----:B0-----:R-:W4:Y:S02]  /*39060*/  LDL.LU.64 R24, [R1+0x3a18] ;  /* 0x003a180001187983 */ /* 0x001f240000300a00 */
[----:B----4-:R-:W-:Y:S02]  /*39070*/  HMMA.16816.F32 R24, R4, R24, R20 ;  /* 0x000000180418723c */ /* 0x010fe40000001814 */
[----:B------:R-:W4:Y:S04]  /*39080*/  LDL.LU.64 R22, [R1+0x3a10] ;  /* 0x003a100001167983 */ /* 0x000f280000300a00 */
[----:B------:R-:W4:-:S15]  /*39090*/  LDL.LU.64 R20, [R1+0x3a08] ;  /* 0x003a080001147983 */ /* 0x000f1e0000300a00 */
[----:B------:R-:W-:-:S02]  /*390a0*/  NOP ;  /* 0x0000000000007918 */ /* 0x000fc40000000000 */
[----:B------:R-:W-:Y:S04]  /*390b0*/  STL.64 [R1+0x3c0], R24 ;  /* 0x0003c01801007387 */ /* 0x000fe80000100a00 */
[----:B------:R0:W-:Y:S04]  /*390c0*/  STL.64 [R1+0x3c8], R26 ;  /* 0x0003c81a01007387 */ /* 0x0001e80000100a00 */
[----:B0-----:R-:W4:Y:S02]  /*390d0*/  LDL.LU.64 R26, [R1+0x3a00] ;  /* 0x003a0000011a7983 */ /* 0x001f240000300a00 */
[----:B----4-:R-:W-:Y:S02]  /*390e0*/  HMMA.16816.F32 R24, R4, R26, R20 ;  /* 0x0000001a0418723c */ /* 0x010fe40000001814 */
[----:B------:R-:W3:-:S15]  /*390f0*/  LDL.LU.64 R22, [R1+0x39f8] ;  /* 0x0039f80001167983 */ /* 0x000ede0000300a00 */
[----:B------:R-:W-:-:S06]  /*39100*/  NOP ;  /* 0x0000000000007918 */ /* 0x000fcc0000000000 */
[----:B------:R-:W-:Y:S04]  /*39110*/  STL.64 [R1+0x3b0], R24 ;  /* 0x0003b01801007387 */ /* 0x000fe80000100a00 */
[----:B------:R0:W-:Y:S04]  /*39120*/  STL.64 [R1+0x3b8], R26 ;  /* 0x0003b81a01007387 */ /* 0x0001e80000100a00 */
[----:B0-----:R-:W4:Y:S04]  /*39130*/  LDL.LU.64 R26, [R1+0x39f0] ;  /* 0x0039f000011a7983 */ /* 0x001f280000300a00 */
[----:B------:R-:W2:Y:S01]  /*39140*/  LDL.LU.64 R24, [R1+0x39e8] ;  /* 0x0039e80001187983 */ /* 0x000ea20000300a00 */
[----:B---3--:R-:W-:-:S15]  /*39150*/  HMMA.16816.F32 R20, R4, R22, R8 ;  /* 0x000000160414723c */ /* 0x008fde0000001808 */
[----:B------:R-:W-:-:S08]  /*39160*/  NOP ;  /* 0x0000000000007918 */ /* 0x000fd00000000000 */
[----:B------:R0:W-:Y:S04]  /*39170*/  STL.64 [R1+0x3a0], R20 ;  /* 0x0003a01401007387 */ /* 0x0001e80000100a00 */
[----:B------:R1:W-:Y:S04]  /*39180*/  STL.64 [R1+0x3a8], R22 ;  /* 0x0003a81601007387 */ /* 0x0003e80000100a00 */
[----:B0-----:R-:W3:Y:S04]  /*39190*/  LDL.LU.64 R20, [R1+0xaa0] ;  /* 0x000aa00001147983 */ /* 0x001ee80000300a00 */
[----:B-1----:R-:W4:Y:S01]  /*391a0*/  LDL.LU.64 R22, [R1+0xaa8] ;  /* 0x000aa80001167983 */ /* 0x002f220000300a00 */
[----:B------:R-:W-:-:S15]  /*391b0*/  HMMA.16816.F32 R8, R4, R28, R12 ;  /* 0x0000001c0408723c */ /* 0x000fde000000180c */
[----:B------:R-:W-:-:S08]  /*391c0*/  NOP ;  /* 0x0000000000007918 */ /* 0x000fd00000000000 */
[----:B------:R-:W-:Y:S04]  /*391d0*/  STL.64 [R1+0x390], R8 ;  /* 0x0003900801007387 */ /* 0x000fe80000100a00 */
[----:B------:R-:W-:Y:S04]  /*391e0*/  STL.64 [R1+0x398], R10 ;  /* 0x0003980a01007387 */ /* 0x000fe80000100a00 */
[----:B----4-:R-:W-:Y:S04]  /*391f0*/  STL.64 [R1+0x39e0], R22 ;  /* 0x0039e01601007387 */ /* 0x010fe80000100a00 */
[----:B---3--:R0:W-:Y:S04]  /*39200*/  STL.64 [R1+0x39d8], R20 ;  /* 0x0039d81401007387 */ /* 0x0081e80000100a00 */
[----:B0-----:R-:W3:Y:S04]  /*39210*/  LDL.LU.64 R20, [R1+0xab0] ;  /* 0x000ab00001147983 */ /* 0x001ee80000300a00 */
[----:B------:R-:W3:Y:S04]  /*39220*/  LDL.LU.64 R22, [R1+0xab8] ;  /* 0x000ab80001167983 */ /* 0x000ee80000300a00 */
[----:B------:R-:W4:Y:S04]  /*39230*/  LDL.LU.64 R12, [R1+0xa80] ;  /* 0x000a8000010c7983 */ /* 0x000f280000300a00 */
[----:B------:R-:W2:Y:S04]  /*39240*/  LDL.LU.64 R14, [R1+0xa88] ;  /* 0x000a8800010e7983 */ /* 0x000ea80000300a00 */
[----:B--2---:R-:W-:Y:S04]  /*39250*/  STL.64 [R1+0x39c0], R14 ;  /* 0x0039c00e01007387 */ /* 0x004fe80000100a00 */
[----:B----4-:R0:W-:Y:S04]  /*39260*/  STL.64 [R1+0x39b8], R12 ;  /* 0x0039b80c01007387 */ /* 0x0101e80000100a00 */
[----:B0-----:R-:W2:Y:S04]  /*39270*/  LDL.LU.64 R12, [R1+0xa90] ;  /* 0x000a9000010c7983 */ /* 0x001ea80000300a00 */
[----:B------:R-:W2:Y:S04]  /*39280*/  LDL.LU.64 R14, [R1+0xa98] ;  /* 0x000a9800010e7983 */ /* 0x000ea80000300a00 */
[----:B------:R-:W4:Y:S04]  /*39290*/  LDL.LU.64 R8, [R1+0x7b0] ;  /* 0x0007b00001087983 */ /* 0x000f280000300a00 */
[----:B------:R-:W2:Y:S01]  /*392a0*/  LDL.LU.64 R10, [R1+0x7b8] ;  /* 0x0007b800010a7983 */ /* 0x000ea20000300a00 */
[C---:B---3--:R-:W-:Y:S03]  /*392b0*/  HMMA.16816.F32 R20, R4.reuse, R26, R20 ;  /* 0x0000001a0414723c */ /* 0x048fe60000001814 */
[----:B--2---:R-:W-:Y:S04]  /*392c0*/  STL.64 [R1+0x39a0], R10 ;  /* 0x0039a00a01007387 */ /* 0x004fe80000100a00 */
[----:B----4-:R0:W-:Y:S04]  /*392d0*/  STL.64 [R1+0x3998], R8 ;  /* 0x0039980801007387 */ /* 0x0101e80000100a00 */
[----:B0-----:R-:W2:Y:S04]  /*392e0*/  LDL.LU.64 R8, [R1+0xa70] ;  /* 0x000a700001087983 */ /* 0x001ea80000300a00 */
[----:B------:R-:W2:Y:S04]  /*392f0*/  LDL.LU.64 R10, [R1+0xa78] ;  /* 0x000a7800010a7983 */ /* 0x000ea80000300a00 */
[----:B------:R-:W3:Y:S04]  /*39300*/  LDL.LU R18, [R1+0xfe4] ;  /* 0x000fe40001127983 */ /* 0x000ee80000300800 */
[----:B------:R0:W-:Y:S04]  /*39310*/  STL.64 [R1+0x3948], R28 ;  /* 0x0039481c01007387 */ /* 0x0001e80000100a00 */
[----:B0-----:R-:W4:Y:S04]  /*39320*/  LDL.LU R28, [R1+0xfe0] ;  /* 0x000fe000011c7983 */ /* 0x001f280000300800 */
        /* <DEDUP_REMOVED lines=11> */
[----:B------:R-:W3:Y:S04]  /*393e0*/  LDL.LU R19, [R1+0xff0] ;  /* 0x000ff00001137983 */ /* 0x000ee80000300800 */
[----:B------:R-:W3:Y:S04]  /*393f0*/  LDL.LU R0, [R1+0xfec] ;  /* 0x000fec0001007983 */ /* 0x000ee80000300800 */
        /* <DEDUP_REMOVED lines=31> */
[----:B------:R-:W4:Y:S04]  /*395f0*/  LDL.LU.64 R20, [R1+0x20] ;  /* 0x0000200001147983 */ /* 0x000f280000300a00 */
[----:B------:R-:W-:Y:S04]  /*39600*/  STL [R1+0x3914], R12 ;  /* 0x0039140c01007387 */ /* 0x000fe80000100800 */
[----:B------:R0:W-:Y:S04]  /*39610*/  STL [R1+0x3910], R13 ;  /* 0x0039100d01007387 */ /* 0x0001e80000100800 */
[----:B------:R1:W-:Y:S04]  /*39620*/  STL.64 [R1+0x3960], R14 ;  /* 0x0039600e01007387 */ /* 0x0003e80000100a00 */
[----:B0-----:R-:W4:Y:S04]  /*39630*/  LDL.LU.64 R12, [R1+0xed0] ;  /* 0x000ed000010c7983 */ /* 0x001f280000300a00 */
[----:B-1----:R-:W4:Y:S01]  /*39640*/  LDL.LU.64 R14, [R1+0xed8] ;  /* 0x000ed800010e7983 */ /* 0x002f220000300a00 */
[----:B---3--:R-:W-:Y:S01]  /*39650*/  IMAD R16, R16, 0x100, R23 ;  /* 0x0000010010107824 */ /* 0x008fe200078e0217 */
[----:B--2---:R-:W-:-:S15]  /*39660*/  HMMA.16816.F32 R24, R4, R10, R24 ;  /* 0x0000000a0418723c */ /* 0x004fde0000001818 */
[----:B------:R-:W-:-:S08]  /*39670*/  NOP ;  /* 0x0000000000007918 */ /* 0x000fd00000000000 */
[----:B------:R-:W-:Y:S04]  /*39680*/  STL.64 [R1+0x320], R24 ;  /* 0x0003201801007387 */ /* 0x000fe80000100a00 */
[----:B------:R-:W-:Y:S04]  /*39690*/  STL.64 [R1+0x328], R26 ;  /* 0x0003281a01007387 */ /* 0x000fe80000100a00 */
[----:B----4-:R-:W-:Y:S04]  /*396a0*/  STL.64 [R1+0x3980], R14 ;  /* 0x0039800e01007387 */ /* 0x010fe80000100a00 */
[----:B------:R0:W-:Y:S04]  /*396b0*/  STL.64 [R1+0x3978], R12 ;  /* 0x0039780c01007387 */ /* 0x0001e80000100a00 */
[----:B0-----:R-:W2:Y:S04]  /*396c0*/  LDL.LU.64 R12, [R1+0xee0] ;  /* 0x000ee000010c7983 */ /* 0x001ea80000300a00 */
[----:B------:R-:W2:Y:S04]  /*396d0*/  LDL.LU.64 R14, [R1+0xee8] ;  /* 0x000ee800010e7983 */ /* 0x000ea80000300a00 */
[----:B------:R-:W3:Y:S01]  /*396e0*/  LDL.LU.64 R22, [R1+0x18] ;  /* 0x0000180001167983 */ /* 0x000ee20000300a00 */
[----:B------:R-:W-:-:S02]  /*396f0*/  IMAD R17, R17, 0x100, R28 ;  /* 0x0000010011117824 */ /* 0x000fc400078e021c */
[----:B------:R-:W-:Y:S01]  /*39700*/  IMAD R18, R18, 0x100, R29 ;  /* 0x0000010012127824 */ /* 0x000fe200078e021d */
[C---:B--2---:R-:W-:Y:S01]  /*39710*/  HMMA.16816.F32 R12, R4.reuse, R8, R12 ;  /* 0x00000008040c723c */ /* 0x044fe2000000180c */
[----:B---3--:R-:W-:Y:S04]  /*39720*/  STL.64 [R1+0x3970], R22 ;  /* 0x0039701601007387 */ /* 0x008fe80000100a00 */
[----:B------:R0:W-:Y:S04]  /*39730*/  STL.64 [R1+0x3968], R20 ;  /* 0x0039681401007387 */ /* 0x0001e80000100a00 */
[----:B------:R-:W-:Y:S04]  /*39740*/  STL [R1+0x38e4], R10 ;  /* 0x0038e40a01007387 */ /* 0x000fe80000100800 */
[----:B------:R-:W-:Y:S04]  /*39750*/  STL [R1+0x38e0], R11 ;  /* 0x0038e00b01007387 */ /* 0x000fe80000100800 */
[----:B0-----:R-:W2:Y:S04]  /*39760*/  LDL.LU.64 R20, [R1+0xa60] ;  /* 0x000a600001147983 */ /* 0x001ea80000300a00 */
[----:B------:R-:W2:Y:S04]  /*39770*/  LDL.LU.64 R22, [R1+0xa68] ;  /* 0x000a680001167983 */ /* 0x000ea80000300a00 */
[----:B------:R-:W3:Y:S04]  /*39780*/  LDL.LU.64 R24, [R1+0x10] ;  /* 0x0000100001187983 */ /* 0x000ee80000300a00 */
[----:B------:R-:W4:Y:S04]  /*39790*/  LDL.LU.64 R26, [R1+0x8] ;  /* 0x00000800011a7983 */ /* 0x000f280000300a00 */
[----:B------:R-:W-:Y:S04]  /*397a0*/  STL.64 [R1+0x7b0], R12 ;  /* 0x0007b00c01007387 */ /* 0x000fe80000100a00 */
[----:B------:R0:W-:Y:S04]  /*397b0*/  STL.64 [R1+0x7b8], R14 ;  /* 0x0007b80e01007387 */ /* 0x0001e80000100a00 */
[----:B0-----:R-:W2:Y:S04]  /*397c0*/  LDL.LU.64 R14, [R1+0x3980] ;  /* 0x00398000010e7983 */ /* 0x001ea80000300a00 */
[----:B------:R-:W2:Y:S04]  /*397d0*/  LDL.LU.64 R12, [R1+0x3978] ;  /* 0x00397800010c7983 */ /* 0x000ea80000300a00 */
[----:B------:R-:W3:Y:S04]  /*397e0*/  LDL.LU.64 R28, [R1] ;  /* 0x00000000011c7983 */ /* 0x000ee80000300a00 */
[----:B------:R-:W-:Y:S04]  /*397f0*/  STL [R1+0x38dc], R8 ;  /* 0x0038dc0801007387 */ /* 0x000fe80000100800 */
[----:B------:R0:W-:Y:S04]  /*39800*/  STL [R1+0x38d8], R9 ;  /* 0x0038d80901007387 */ /* 0x0001e80000100800 */
[----:B0-----:R-:W4:Y:S01]  /*39810*/  LDL.64 R8, [R1+0x28] ;  /* 0x0000280001087983 */ /* 0x001f220000100a00 */
[C---:B--2---:R-:W-:Y:S06]  /*39820*/  HMMA.16816.F32 R12, R4.reuse, R2, R12 ;  /* 0x00000002040c723c */ /* 0x044fec000000180c */
[----:B----4-:R-:W-:Y:S06]  /*39830*/  HMMA.16816.F32 R4, R4, R8, R20 ;  /* 0x000000080404723c */ /* 0x010fec0000001814 */
[----:B------:R-:W-:-:S02]  /*39840*/  IMAD.MOV.U32 R11, RZ, RZ, R9 ;  /* 0x000000ffff0b7224 */ /* 0x000fc400078e0009 */
[----:B------:R-:W-:-:S09]  /*39850*/  IMAD.MOV.U32 R10, RZ, RZ, R8 ;  /* 0x000000ffff0a7224 */ /* 0x000fd200078e0008 */
[----:B------:R0:W-:Y:S04]  /*39860*/  STL.64 [R1+0x7a0], R12 ;  /* 0x0007a00c01007387 */ /* 0x0001e80000100a00 */
[----:B------:R1:W-:Y:S04]  /*39870*/  STL.64 [R1+0x7a8], R14 ;  /* 0x0007a80e01007387 */ /* 0x0003e80000100a00 */
[----:B0-----:R-:W2:Y:S04]  /*39880*/  LDL.LU.64 R12, [R1+0xa40] ;  /* 0x000a4000010c7983 */ /* 0x001ea80000300a00 */
[----:B-1----:R-:W2:Y:S04]  /*39890*/  LDL.LU.64 R14, [R1+0xa48] ;  /* 0x000a4800010e7983 */ /* 0x002ea80000300a00 */
[----:B------:R-:W-:Y:S04]  /*398a0*/  STL [R1+0x38ec], R2 ;  /* 0x0038ec0201007387 */ /* 0x000fe80000100800 */
[----:B------:R-:W-:Y:S04]  /*398b0*/  STL [R1+0x38e8], R3 ;  /* 0x0038e80301007387 */ /* 0x000fe80000100800 */
[----:B------:R-:W2:Y:S04]  /*398c0*/  LDL.LU.64 R22, [R1+0x3970] ;  /* 0x0039700001167983 */ /* 0x000ea80000300a00 */
[----:B------:R-:W4:Y:S04]  /*398d0*/  LDL.LU.64 R20, [R1+0x3968] ;  /* 0x0039680001147983 */ /* 0x000f280000300a00 */
[----:B------:R0:W-:Y:S04]  /*398e0*/  STL.64 [R1+0x310], R4 ;  /* 0x0003100401007387 */ /* 0x0001e80000100a00 */
[----:B------:R1:W-:Y:S04]  /*398f0*/  STL.64 [R1+0x318], R6 ;  /* 0x0003180601007387 */ /* 0x0003e80000100a00 */
[----:B0-----:R-:W3:Y:S04]  /*39900*/  LDL.LU.64 R4, [R1+0xa20] ;  /* 0x000a200001047983 */ /* 0x001ee80000300a00 */
[----:B-1----:R-:W3:Y:S04]  /*39910*/  LDL.LU.64 R6, [R1+0xa28] ;  /* 0x000a280001067983 */ /* 0x002ee80000300a00 */
[----:B------:R-:W-:Y:S04]  /*39920*/  STL [R1+0x38f4], R11 ;  /* 0x0038f40b01007387 */ /* 0x000fe80000100800 */
[----:B------:R0:W-:Y:S04]  /*39930*/  STL [R1+0x38f0], R10 ;  /* 0x0038f00a01007387 */ /* 0x0001e80000100800 */
[----:B------:R-:W4:Y:S04]  /*39940*/  LDL.LU.64 R8, [R1+0xa50] ;  /* 0x000a500001087983 */ /* 0x000f280000300a00 */
[----:B0-----:R-:W4:Y:S01]  /*39950*/  LDL.LU.64 R10, [R1+0xa58] ;  /* 0x000a5800010a7983 */ /* 0x001f220000300a00 */
[----:B------:R-:W-:Y:S01]  /*39960*/  IMAD R19, R0, 0x100, R19 ;  /* 0x0000010000137824 */ /* 0x000fe200078e0213 */
[----:B------:R-:W-:-:S02]  /*39970*/  F2FP.F16.E5M2.UNPACK_B R16, R16 ;  /* 0x00000010ff10723e */ /* 0x000fc400020004ff */
[----:B------:R-:W-:Y:S02]  /*39980*/  F2FP.F16.E5M2.UNPACK_B R17, R17 ;  /* 0x00000011ff11723e */ /* 0x000fe400020004ff */
[----:B------:R-:W-:Y:S02]  /*39990*/  F2FP.F16.E5M2.UNPACK_B R18, R18 ;  /* 0x00000012ff12723e */ /* 0x000fe400020004ff */
[----:B------:R-:W-:-:S07]  /*399a0*/  F2FP.F16.E5M2.UNPACK_B R19, R19 ;  /* 0x00000013ff13723e */ /* 0x000fce00020004ff */
[C---:B--2---:R-:W-:Y:S06]  /*399b0*/  HMMA.16816.F32 R12, R16.reuse, R22, R12 ;  /* 0x00000016100c723c */ /* 0x044fec000000180c */
[----:B----4-:R-:W-:Y:S01]  /*399c0*/  HMMA.16816.F32 R8, R16, R20, R8 ;  /* 0x000000141008723c */ /* 0x010fe20000001808 */
[----:B------:R-:W-:Y:S02]  /*399d0*/  IMAD.MOV.U32 R2, RZ, RZ, R22 ;  /* 0x000000ffff027224 */ /* 0x000fe400078e0016 */
[----:B------:R-:W-:-:S15]  /*399e0*/  IMAD.MOV.U32 R3, RZ, RZ, R23 ;  /* 0x000000ffff037224 */ /* 0x000fde00078e0017 */
[----:B------:R-:W-:-:S05]  /*399f0*/  NOP ;  /* 0x0000000000007918 */ /* 0x000fca0000000000 */
[----:B------:R0:W-:Y:S04]  /*39a00*/  STL.64 [R1+0x300], R8 ;  /* 0x0003000801007387 */ /* 0x0001e80000100a00 */
[----:B------:R-:W-:Y:S01]  /*39a10*/  STL.64 [R1+0x308], R10 ;  /* 0x0003080a01007387 */ /* 0x000fe20000100a00 */
[----:B0-----:R-:W-:Y:S02]  /*39a20*/  IMAD.MOV.U32 R9, RZ, RZ, R21 ;  /* 0x000000ffff097224 */ /* 0x001fe400078e0015 */
[----:B------:R-:W-:-:S03]  /*39a30*/  IMAD.MOV.U32 R8, RZ, RZ, R20 ;  /* 0x000000ffff087224 */ /* 0x000fc600078e0014 */
[----:B------:R-:W-:Y:S04]  /*39a40*/  STL [R1+0x38fc], R9 ;  /* 0x0038fc0901007387 */ /* 0x000fe80000100800 */
[----:B------:R0:W-:Y:S04]  /*39a50*/  STL [R1+0x38f8], R8 ;  /* 0x0038f80801007387 */ /* 0x0001e80000100800 */
[----:B0-----:R-:W2:Y:S04]  /*39a60*/  LDL.LU.64 R8, [R1+0xa30] ;  /* 0x000a300001087983 */ /* 0x001ea80000300a00 */
[----:B------:R-:W2:Y:S04]  /*39a70*/  LDL.LU.64 R10, [R1+0xa38] ;  /* 0x000a3800010a7983 */ /* 0x000ea80000300a00 */
[----:B------:R-:W-:Y:S04]  /*39a80*/  STL.64 [R1+0x2f0], R12 ;  /* 0x0002f00c01007387 */ /* 0x000fe80000100a00 */
[----:B------:R0:W-:Y:S04]  /*39a90*/  STL.64 [R1+0x2f8], R14 ;  /* 0x0002f80e01007387 */ /* 0x0001e80000100a00 */
[----:B0-----:R-:W4:Y:S04]  /*39aa0*/  LDL.LU.64 R14, [R1+0x3960] ;  /* 0x00396000010e7983 */ /* 0x001f280000300a00 */
[----:B------:R-:W4:Y:S04]  /*39ab0*/  LDL.LU.64 R20, [R1+0x910] ;  /* 0x0009100001147983 */ /* 0x000f280000300a00 */
[----:B------:R-:W4:Y:S01]  /*39ac0*/  LDL.LU.64 R22, [R1+0x918] ;  /* 0x0009180001167983 */ /* 0x000f220000300a00 */
[----:B---3--:R-:W-:Y:S01]  /*39ad0*/  HMMA.16816.F32 R4, R16, R26, R4 ;  /* 0x0000001a1004723c */ /* 0x008fe20000001804 */
[----:B------:R-:W-:-:S02]  /*39ae0*/  IMAD.MOV.U32 R12, RZ, RZ, R28 ;  /* 0x000000ffff0c7224 */ /* 0x000fc400078e001c */
[----:B------:R-:W-:-:S03]  /*39af0*/  IMAD.MOV.U32 R13, RZ, RZ, R29 ;  /* 0x000000ffff0d7224 */ /* 0x000fc600078e001d */
[C---:B--2---:R-:W-:Y:S06]  /*39b00*/  HMMA.16816.F32 R8, R16.reuse, R24, R8 ;  /* 0x000000181008723c */ /* 0x044fec0000001808 */
[----:B----4-:R-:W-:-:S15]  /*39b10*/  HMMA.16816.F32 R20, R16, R28, R20 ;  /* 0x0000001c1014723c */ /* 0x010fde0000001814 */
[----:B------:R-:W-:-:S02]  /*39b20*/  NOP ;  /* 0x0000000000007918 */ /* 0x000fc40000000000 */
[----:B------:R0:W-:Y:S04]  /*39b30*/  STL.64 [R1+0x2e0], R8 ;  /* 0x0002e00801007387 */ /* 0x0001e80000100a00 */
[----:B------:R1:W-:Y:S04]  /*39b40*/  STL.64 [R1+0x2e8], R10 ;  /* 0x0002e80a01007387 */ /* 0x0003e80000100a00 */
[----:B------:R2:W-:Y:S04]  /*39b50*/  STL.64 [R1+0x2d0], R4 ;  /* 0x0002d00401007387 */ /* 0x0005e80000100a00 */
[----:B------:R3:W-:Y:S01]  /*39b60*/  STL.64 [R1+0x2d8], R6 ;  /* 0x0002d80601007387 */ /* 0x0007e20000100a00 */
[----:B0-----:R-:W-:-:S02]  /*39b70*/  IMAD.MOV.U32 R9, RZ, RZ, R26 ;  /* 0x000000ffff097224 */ /* 0x001fc400078e001a */
[----:B-1----:R-:W-:Y:S02]  /*39b80*/  IMAD.MOV.U32 R11, RZ, RZ, R24 ;  /* 0x000000ffff0b7224 */ /* 0x002fe400078e0018 */
[----:B------:R-:W-:Y:S02]  /*39b90*/  IMAD.MOV.U32 R10, RZ, RZ, R25 ;  /* 0x000000ffff0a7224 */ /* 0x000fe400078e0019 */
[----:B------:R-:W-:Y:S01]  /*39ba0*/  IMAD.MOV.U32 R8, RZ, RZ, R27 ;  /* 0x000000ffff087224 */ /* 0x000fe200078e001b */
[----:B------:R-:W4:Y:S04]  /*39bb0*/  LDL.LU.64 R24, [R1+0x900] ;  /* 0x0009000001187983 */ /* 0x000f280000300a00 */
[----:B------:R-:W4:Y:S04]  /*39bc0*/  LDL.LU.64 R26, [R1+0x908] ;  /* 0x00090800011a7983 */ /* 0x000f280000300a00 */
[----:B--2---:R-:W2:Y:S04]  /*39bd0*/  LDL.LU.64 R4, [R1+0x8e0] ;  /* 0x0008e00001047983 */ /* 0x004ea80000300a00 */
[----:B---3--:R-:W2:Y:S04]  /*39be0*/  LDL.LU.64 R6, [R1+0x8e8] ;  /* 0x0008e80001067983 */ /* 0x008ea80000300a00 */
[----:B------:R-:W-:Y:S04]  /*39bf0*/  STL.64 [R1+0x3908], R10 ;  /* 0x0039080a01007387 */ /* 0x000fe80000100a00 */
[----:B------:R0:W-:Y:S04]  /*39c00*/  STL.64 [R1+0x3900], R8 ;  /* 0x0039000801007387 */ /* 0x0001e80000100a00 */
[----:B0-----:R-:W3:Y:S04]  /*39c10*/  LDL.LU.64 R8, [R1+0x8f0] ;  /* 0x0008f00001087983 */ /* 0x001ee80000300a00 */
[----:B------:R-:W3:Y:S04]  /*39c20*/  LDL.LU.64 R10, [R1+0x8f8] ;  /* 0x0008f800010a7983 */ /* 0x000ee80000300a00 */
[----:B------:R-:W-:Y:S04]  /*39c30*/  STL.64 [R1+0x2c0], R20 ;  /* 0x0002c01401007387 */ /* 0x000fe80000100a00 */
[----:B------:R0:W-:Y:S04]  /*39c40*/  STL.64 [R1+0x2c8], R22 ;  /* 0x0002c81601007387 */ /* 0x0001e80000100a00 */
[----:B0-----:R-:W2:Y:S04]  /*39c50*/  LDL.LU.64 R22, [R1+0x3958] ;  /* 0x0039580001167983 */ /* 0x001ea80000300a00 */
[----:B------:R-:W3:Y:S04]  /*39c60*/  LDL.LU.64 R20, [R1+0x3950] ;  /* 0x0039500001147983 */ /* 0x000ee80000300a00 */
[----:B------:R-:W4:Y:S04]  /*39c70*/  LDL.LU.64 R28, [R1+0x3948] ;  /* 0x00394800011c7983 */ /* 0x000f280000300a00 */
[----:B------:R-:W-:Y:S04]  /*39c80*/  STL.64 [R1+0x3920], R14 ;  /* 0x0039200e01007387 */ /* 0x000fe80000100a00 */
[----:B------:R0:W-:Y:S04]  /*39c90*/  STL.64 [R1+0x3918], R12 ;  /* 0x0039180c01007387 */ /* 0x0001e80000100a00 */
[----:B0-----:R-:W2:Y:S04]  /*39ca0*/  LDL.LU.64 R12, [R1+0x8c0] ;  /* 0x0008c000010c7983 */ /* 0x001ea80000300a00 */
[----:B------:R-:W3:Y:S01]  /*39cb0*/  LDL.LU.64 R14, [R1+0x8c8] ;  /* 0x0008c800010e7983 */ /* 0x000ee20000300a00 */
[C---:B----4-:R-:W-:Y:S03]  /*39cc0*/  HMMA.16816.F32 R24, R16.reuse, R28, R24 ;  /* 0x0000001c1018723c */ /* 0x050fe60000001818 */
[----:B---3--:R-:W-:Y:S04]  /*39cd0*/  STL.64 [R1+0x3930], R14 ;  /* 0x0039300e01007387 */ /* 0x008fe80000100a00 */
[----:B--2---:R0:W-:Y:S04]  /*39ce0*/  STL.64 [R1+0x3928], R12 ;  /* 0x0039280c01007387 */ /* 0x0041e80000100a00 */
[----:B0-----:R-:W2:Y:S04]  /*39cf0*/  LDL.LU.64 R12, [R1+0x8d0] ;  /* 0x0008d000010c7983 */ /* 0x001ea80000300a00 */
[----:B------:R-:W2:Y:S08]  /*39d00*/  LDL.LU.64 R14, [R1+0x8d8] ;  /* 0x0008d800010e7983 */ /* 0x000eb00000300a00 */
[----:B------:R-:W-:Y:S04]  /*39d10*/  STL.64 [R1+0x2b0], R24 ;  /* 0x0002b01801007387 */ /* 0x000fe80000100a00 */
[----:B------:R0:W-:Y:S04]  /*39d20*/  STL.64 [R1+0x2b8], R26 ;  /* 0x0002b81a01007387 */ /* 0x0001e80000100a00 */
[----:B0-----:R-:W3:Y:S04]  /*39d30*/  LDL.LU.64 R26, [R1+0x3940] ;  /* 0x00394000011a7983 */ /* 0x001ee80000300a00 */
[----:B------:R-:W4:Y:S01]  /*39d40*/  LDL.LU.64 R24, [R1+0x3938] ;  /* 0x0039380001187983 */ /* 0x000f220000300a00 */
[C---:B--2---:R-:W-:Y:S06]  /*39d50*/  HMMA.16816.F32 R12, R16.reuse, R22, R12 ;  /* 0x00000016100c723c */ /* 0x044fec000000180c */
[C---:B---3--:R-:W-:Y:S06]  /*39d60*/  HMMA.16816.F32 R8, R16.reuse, R26, R8 ;  /* 0x0000001a1008723c */ /* 0x048fec0000001808 */
[----:B----4-:R-:W-:-:S15]  /*39d70*/  HMMA.16816.F32 R4, R16, R24, R4 ;  /* 0x000000181004723c */ /* 0x010fde0000001804 */
[----:B------:R-:W-:-:S02]  /*39d80*/  NOP ;  /* 0x0000000000007918 */ /* 0x000fc40000000000 */
[----:B------:R0:W-:Y:S04]  /*39d90*/  STL.64 [R1+0x2a0], R8 ;  /* 0x0002a00801007387 */ /* 0x0001e80000100a00 */
[----:B------:R1:W-:Y:S04]  /*39da0*/  STL.64 [R1+0x2a8], R10 ;  /* 0x0002a80a01007387 */ /* 0x0003e80000100a00 */
[----:B0-----:R-:W2:Y:S04]  /*39db0*/  LDL.LU.64 R8, [R1+0x260] ;  /* 0x0002600001087983 */ /* 0x001ea80000300a00 */
[----:B-1----:R-:W2:Y:S04]  /*39dc0*/  LDL.LU.64 R10, [R1+0x268] ;  /* 0x00026800010a7983 */ /* 0x002ea80000300a00 */
[----:B------:R0:W-:Y:S04]  /*39dd0*/  STL.64 [R1+0x290], R4 ;  /* 0x0002900401007387 */ /* 0x0001e80000100a00 */
[----:B------:R-:W-:Y:S04]  /*39de0*/  STL.64 [R1+0x298], R6 ;  /* 0x0002980601007387 */ /* 0x000fe80000100a00 */
[----:B0-----:R-:W3:Y:S04]  /*39df0*/  LDL.LU R4, [R1+0xff4] ;  /* 0x000ff40001047983 */ /* 0x001ee80000300800 */
[----:B------:R-:W4:Y:S04]  /*39e00*/  LDL.LU R5, [R1+0xffc] ;  /* 0x000ffc0001057983 */ /* 0x000f280000300800 */
[----:B------:R-:W-:Y:S04]  /*39e10*/  STL.64 [R1+0x3870], R26 ;  /* 0x0038701a01007387 */ /* 0x000fe80000100a00 */
[----:B------:R0:W-:Y:S04]  /*39e20*/  STL.64 [R1+0x3868], R24 ;  /* 0x0038681801007387 */ /* 0x0001e80000100a00 */
[----:B0-----:R-:W3:Y:S04]  /*39e30*/  LDL.LU.64 R24, [R1+0x790] ;  /* 0x0007900001187983 */ /* 0x001ee80000300a00 */
[----:B------:R-:W3:Y:S04]  /*39e40*/  LDL.LU.64 R26, [R1+0x798] ;  /* 0x00079800011a7983 */ /* 0x000ee80000300a00 */
        /* <DEDUP_REMOVED lines=12> */
[----:B------:R-:W3:Y:S04]  /*39f10*/  LDL.LU R0, [R1+0x100c] ;  /* 0x00100c0001007983 */ /* 0x000ee80000300800 */
[----:B------:R4:W-:Y:S01]  /*39f20*/  STL.64 [R1+0x3850], R22 ;  /* 0x0038501601007387 */ /* 0x0009e20000100a00 */
[----:B--2---:R-:W-:Y:S01]  /*39f30*/  HMMA.16816.F32 R8, R16, R14, R8 ;  /* 0x0000000e1008723c */ /* 0x004fe20000001808 */
[----:B----4-:R-:W-:-:S02]  /*39f40*/  IMAD.MOV.U32 R22, RZ, RZ, R12 ;  /* 0x000000ffff167224 */ /* 0x010fc400078e000c */
[----:B------:R-:W-:Y:S01]  /*39f50*/  IMAD.MOV.U32 R23, RZ, RZ, R13 ;  /* 0x000000ffff177224 */ /* 0x000fe200078e000d */
[----:B------:R-:W3:Y:S04]  /*39f60*/  LDL.LU R12, [R1+0x3914] ;  /* 0x00391400010c7983 */ /* 0x000ee80000300800 */
[----:B------:R-:W3:Y:S04]  /*39f70*/  LDL.LU R13, [R1+0x3910] ;  /* 0x00391000010d7983 */ /* 0x000ee80000300800 */
[----:B------:R-:W-:Y:S11]  /*39f80*/  STL.64 [R1+0x3848], R20 ;  /* 0x0038481401007387 */ /* 0x000ff60000100a00 */
[----:B------:R-:W-:Y:S04]  /*39f90*/  STL.64 [R1+0x260], R8 ;  /* 0x0002600801007387 */ /* 0x000fe80000100a00 */
[----:B------:R0:W-:Y:S04]  /*39fa0*/  STL.64 [R1+0x268], R10 ;  /* 0x0002680a01007387 */ /* 0x0001e80000100a00 */
[----:B0-----:R-:W2:Y:S04]  /*39fb0*/  LDL.LU.64 R10, [R1+0x3908] ;  /* 0x00390800010a7983 */ /* 0x001ea80000300a00 */
[----:B------:R-:W4:Y:S02]  /*39fc0*/  LDL.LU.64 R8, [R1+0x3900] ;  /* 0x0039000001087983 */ /* 0x000f240000300a00 */
[----:B----4-:R-:W-:-:S02]  /*39fd0*/  IMAD.MOV.U32 R20, RZ, RZ, R9 ;  /* 0x000000ffff147224 */ /* 0x010fc400078e0009 */
[----:B------:R-:W-:Y:S01]  /*39fe0*/  IMAD.MOV.U32 R21, RZ, RZ, R8 ;  /* 0x000000ffff157224 */ /* 0x000fe200078e0008 */
[----:B------:R-:W4:Y:S04]  /*39ff0*/  LDL.LU R9, [R1+0x38fc] ;  /* 0x0038fc0001097983 */ /* 0x000f280000300800 */
[----:B------:R-:W4:Y:S04]  /*3a000*/  LDL.LU R8, [R1+0x38f8] ;  /* 0x0038f80001087983 */ /* 0x000f280000300800 */
[----:B------:R-:W-:Y:S04]  /*3a010*/  STL.64 [R1+0x3880], R22 ;  /* 0x0038801601007387 */ /* 0x000fe80000100a00 */
[----:B------:R3:W-:Y:S02]  /*3a020*/  STL.64 [R1+0x3878], R20 ;  /* 0x0038781401007387 */ /* 0x0007e40000100a00 */
[----:B---3--:R-:W-:Y:S07]  /*3a030*/  HMMA.16816.F32 R20, R16, R12, R24 ;  /* 0x0000000c1014723c */ /* 0x008fee0000001818 */
[----:B--2---:R-:W-:-:S02]  /*3a040*/  IMAD.MOV.U32 R26, RZ, RZ, R11 ;  /* 0x000000ffff1a7224 */ /* 0x004fc400078e000b */
[----:B------:R-:W2:Y:S01]  /*3a050*/  LDL.LU R11, [R1+0x38f4] ;  /* 0x0038f400010b7983 */ /* 0x000ea20000300800 */
[----:B------:R-:W-:Y:S02]  /*3a060*/  IMAD.MOV.U32 R27, RZ, RZ, R10 ;  /* 0x000000ffff1b7224 */ /* 0x000fe400078e000a */
[----:B------:R-:W-:Y:S02]  /*3a070*/  IMAD.MOV.U32 R24, RZ, RZ, R2 ;  /* 0x000000ffff187224 */ /* 0x000fe400078e0002 */
[----:B------:R-:W-:-:S09]  /*3a080*/  IMAD.MOV.U32 R25, RZ, RZ, R3 ;  /* 0x000000ffff197224 */ /* 0x000fd200078e0003 */
[----:B------:R0:W-:Y:S04]  /*3a090*/  STL.64 [R1+0x250], R20 ;  /* 0x0002501401007387 */ /* 0x0001e80000100a00 */
[----:B------:R1:W-:Y:S04]  /*3a0a0*/  STL.64 [R1+0x258], R22 ;  /* 0x0002581601007387 */ /* 0x0003e80000100a00 */
[----:B------:R-:W3:Y:S04]  /*3a0b0*/  LDL.LU R10, [R1+0x38f0] ;  /* 0x0038f000010a7983 */ /* 0x000ee80000300800 */
[----:B------:R-:W4:Y:S04]  /*3a0c0*/  LDL.LU R2, [R1+0x38ec] ;  /* 0x0038ec0001027983 */ /* 0x000f280000300800 */
[----:B------:R-:W4:Y:S04]  /*3a0d0*/  LDL.LU R3, [R1+0x38e8] ;  /* 0x0038e80001037983 */ /* 0x000f280000300800 */
[----:B0-----:R-:W4:Y:S04]  /*3a0e0*/  LDL.LU.64 R20, [R1+0xec0] ;  /* 0x000ec00001147983 */ /* 0x001f280000300a00 */
[----:B-1----:R-:W4:Y:S04]  /*3a0f0*/  LDL.LU.64 R22, [R1+0xec8] ;  /* 0x000ec80001167983 */ /* 0x002f280000300a00 */
[----:B------:R0:W-:Y:S04]  /*3a100*/  STL.64 [R1+0x3888], R26 ;  /* 0x0038881a01007387 */ /* 0x0001e80000100a00 */
[----:B0-----:R-:W4:Y:S04]  /*3a110*/  LDL.LU R26, [R1+0xff8] ;  /* 0x000ff800011a7983 */ /* 0x001f280000300800 */
[----:B------:R-:W4:Y:S04]  /*3a120*/  LDL.LU R27, [R1+0x1000] ;  /* 0x00100000011b7983 */ /* 0x000f280000300800 */
[----:B------:R2:W-:Y:S02]  /*3a130*/  STL.64 [R1+0x38a0], R24 ;  /* 0x0038a01801007387 */ /* 0x0005e40000100a00 */
[----:B--2---:R-:W-:-:S02]  /*3a140*/  IMAD.MOV.U32 R25, RZ, RZ, R11 ;  /* 0x000000ffff197224 */ /* 0x004fc400078e000b */
[----:B---3--:R-:W-:Y:S02]  /*3a150*/  IMAD.MOV.U32 R24, RZ, RZ, R10 ;  /* 0x000000ffff187224 */ /* 0x008fe400078e000a */
[----:B------:R-:W2:Y:S04]  /*3a160*/  LDL.LU R10, [R1+0x38e4] ;  /* 0x0038e400010a7983 */ /* 0x000ea80000300800 */
[----:B------:R-:W2:Y:S04]  /*3a170*/  LDL.LU R11, [R1+0x38e0] ;  /* 0x0038e000010b7983 */ /* 0x000ea80000300800 */
[----:B------:R0:W-:Y:S04]  /*3a180*/  STL.64 [R1+0x3830], R14 ;  /* 0x0038300e01007387 */ /* 0x0001e80000100a00 */
[----:B0-----:R-:W3:Y:S04]  /*3a190*/  LDL.LU R15, [R1+0x1008] ;  /* 0x00100800010f7983 */ /* 0x001ee80000300800 */
[----:B------:R-:W-:Y:S01]  /*3a1a0*/  STL.64 [R1+0x3828], R12 ;  /* 0x0038280c01007387 */ /* 0x000fe20000100a00 */
[----:B----4-:R-:W-:-:S02]  /*3a1b0*/  IMAD R4, R4, 0x100, R26 ;  /* 0x0000010004047824 */ /* 0x010fc400078e021a */
[----:B------:R-:W-:Y:S02]  /*3a1c0*/  IMAD R5, R5, 0x100, R27 ;  /* 0x0000010005057824 */ /* 0x000fe400078e021b */
[----:B------:R-:W-:Y:S02]  /*3a1d0*/  IMAD.MOV.U32 R26, RZ, RZ, R8 ;  /* 0x000000ffff1a7224 */ /* 0x000fe400078e0008 */
[----:B------:R-:W-:Y:S01]  /*3a1e0*/  IMAD.MOV.U32 R27, RZ, RZ, R9 ;  /* 0x000000ffff1b7224 */ /* 0x000fe200078e0009 */
[----:B------:R-:W4:Y:S04]  /*3a1f0*/  LDL.LU R8, [R1+0x38dc] ;  /* 0x0038dc0001087983 */ /* 0x000f280000300800 */
[----:B------:R-:W4:Y:S04]  /*3a200*/  LDL.LU R9, [R1+0x38d8] ;  /* 0x0038d80001097983 */ /* 0x000f280000300800 */
[----:B------:R-:W-:Y:S04]  /*3a210*/  STL.64 [R1+0x38d0], R26 ;  /* 0x0038d01a01007387 */ /* 0x000fe80000100a00 */
[----:B------:R0:W-:Y:S04]  /*3a220*/  STL.64 [R1+0x38c8], R24 ;  /* 0x0038c81801007387 */ /* 0x0001e80000100a00 */
[----:B0-----:R-:W2:Y:S04]  /*3a230*/  LDL.LU.64 R24, [R1+0x780] ;  /* 0x0007800001187983 */ /* 0x001ea80000300a00 */
[----:B------:R-:W2:Y:S01]  /*3a240*/  LDL.LU.64 R26, [R1+0x788] ;  /* 0x00078800011a7983 */ /* 0x000ea20000300a00 */
[----:B---3--:R-:W-:-:S02]  /*3a250*/  IMAD R6, R6, 0x100, R15 ;  /* 0x0000010006067824 */ /* 0x008fc400078e020f */
[C---:B----4-:R-:W-:Y:S06]  /*3a260*/  HMMA.16816.F32 R12, R16.reuse, R8, R20 ;  /* 0x00000008100c723c */ /* 0x050fec0000001814 */
[----:B--2---:R-:W-:-:S15]  /*3a270*/  HMMA.16816.F32 R24, R16, R10, R24 ;  /* 0x0000000a1018723c */ /* 0x004fde0000001818 */
[----:B------:R-:W-:-:S08]  /*3a280*/  NOP ;  /* 0x0000000000007918 */ /* 0x000fd00000000000 */
[----:B------:R0:W-:Y:S04]  /*3a290*/  STL.64 [R1+0x240], R24 ;  /* 0x0002401801007387 */ /* 0x0001e80000100a00 */
[----:B------:R1:W-:Y:S04]  /*3a2a0*/  STL.64 [R1+0x248], R26 ;  /* 0x0002481a01007387 */ /* 0x0003e80000100a00 */
[----:B0-----:R-:W2:Y:S04]  /*3a2b0*/  LDL.LU.64 R24, [R1+0xeb0] ;  /* 0x000eb00001187983 */ /* 0x001ea80000300a00 */
[----:B-1----:R-:W2:Y:S04]  /*3a2c0*/  LDL.LU.64 R26, [R1+0xeb8] ;  /* 0x000eb800011a7983 */ /* 0x002ea80000300a00 */
[----:B------:R-:W-:Y:S04]  /*3a2d0*/  STL.64 [R1+0x790], R12 ;  /* 0x0007900c01007387 */ /* 0x000fe80000100a00 */
[----:B------:R-:W-:Y:S04]  /*3a2e0*/  STL.64 [R1+0x798], R14 ;  /* 0x0007980e01007387 */ /* 0x000fe80000100a00 */
[----:B------:R-:W3:Y:S04]  /*3a2f0*/  LDL.LU.64 R20, [R1+0x880] ;  /* 0x0008800001147983 */ /* 0x000ee80000300a00 */
[----:B------:R-:W4:Y:S04]  /*3a300*/  LDL.LU.64 R22, [R1+0x888] ;  /* 0x0008880001167983 */ /* 0x000f280000300a00 */
[----:B----4-:R-:W-:Y:S04]  /*3a310*/  STL.64 [R1+0x3898], R22 ;  /* 0x0038981601007387 */ /* 0x010fe80000100a00 */
[----:B---3--:R0:W-:Y:S04]  /*3a320*/  STL.64 [R1+0x3890], R20 ;  /* 0x0038901401007387 */ /* 0x0081e80000100a00 */
[----:B0-----:R-:W3:Y:S04]  /*3a330*/  LDL.LU.64 R20, [R1+0x890] ;  /* 0x0008900001147983 */ /* 0x001ee80000300a00 */
[----:B------:R-:W4:Y:S01]  /*3a340*/  LDL.LU.64 R22, [R1+0x898] ;  /* 0x0008980001167983 */ /* 0x000f220000300a00 */
[C---:B--2---:R-:W-:Y:S03]  /*3a350*/  HMMA.16816.F32 R24, R16.reuse, R2, R24 ;  /* 0x000000021018723c */ /* 0x044fe60000001818 */
[----:B----4-:R-:W-:Y:S04]  /*3a360*/  STL.64 [R1+0x38b0], R22 ;  /* 0x0038b01601007387 */ /* 0x010fe80000100a00 */
[----:B---3--:R0:W-:Y:S04]  /*3a370*/  STL.64 [R1+0x38a8], R20 ;  /* 0x0038a81401007387 */ /* 0x0081e80000100a00 */
        /* <DEDUP_REMOVED lines=15> */
[----:B------:R-:W2:Y:S01]  /*3a470*/  LDL.LU.64 R24, [R1+0x38c8] ;  /* 0x0038c80001187983 */ /* 0x000ea20000300a00 */
[----:B------:R-:W-:Y:S01]  /*3a480*/  IMAD R7, R0, 0x100, R7 ;  /* 0x0000010000077824 */ /* 0x000fe200078e0207 */
[----:B--2---:R-:W-:Y:S02]  /*3a490*/  HMMA.16816.F32 R16, R16, R24, R20 ;  /* 0x000000181010723c */ /* 0x004fe40000001814 */
[----:B------:R-:W3:Y:S04]  /*3a4a0*/  LDL.LU.64 R22, [R1+0x38c0] ;  /* 0x0038c00001167983 */ /* 0x000ee80000300a00 */
[----:B------:R-:W3:-:S15]  /*3a4b0*/  LDL.LU.64 R20, [R1+0x38b8] ;  /* 0x0038b80001147983 */ /* 0x000ede0000300a00 */
[----:B------:R-:W-:-:S02]  /*3a4c0*/  NOP ;  /* 0x0000000000007918 */ /* 0x000fc40000000000 */
[----:B------:R0:W-:Y:S04]  /*3a4d0*/  STL.64 [R1+0x230], R16 ;  /* 0x0002301001007387 */ /* 0x0001e80000100a00 */
[----:B------:R1:W-:Y:S04]  /*3a4e0*/  STL.64 [R1+0x238], R18 ;  /* 0x0002381201007387 */ /* 0x0003e80000100a00 */
[----:B0-----:R-:W2:Y:S04]  /*3a4f0*/  LDL.LU R16, [R1+0x1018] ;  /* 0x0010180001107983 */ /* 0x001ea80000300800 */
[----:B------:R-:W2:Y:S04]  /*3a500*/  LDL.LU R17, [R1+0x1020] ;  /* 0x0010200001117983 */ /* 0x000ea80000300800 */
[----:B-1----:R-:W4:Y:S04]  /*3a510*/  LDL.LU R18, [R1+0x1028] ;  /* 0x0010280001127983 */ /* 0x002f280000300800 */
[----:B------:R-:W4:Y:S01]  /*3a520*/  LDL.LU R19, [R1+0x1030] ;  /* 0x0010300001137983 */ /* 0x000f220000300800 */
[----:B------:R-:W-:-:S02]  /*3a530*/  F2FP.F16.E5M2.UNPACK_B R4, R4 ;  /* 0x00000004ff04723e */ /* 0x000fc400020004ff */
[----:B------:R-:W-:Y:S02]  /*3a540*/  F2FP.F16.E5M2.UNPACK_B R5, R5 ;  /* 0x00000005ff05723e */ /* 0x000fe400020004ff */
[----:B------:R-:W-:Y:S02]  /*3a550*/  F2FP.F16.E5M2.UNPACK_B R6, R6 ;  /* 0x00000006ff06723e */ /* 0x000fe400020004ff */
[----:B------:R-:W-:-:S07]  /*3a560*/  F2FP.F16.E5M2.UNPACK_B R7, R7 ;  /* 0x00000007ff07723e */ /* 0x000fce00020004ff */
[C---:B---3--:R-:W-:Y:S01]  /*3a570*/  HMMA.16816.F32 R24, R4.reuse, R26, R20 ;  /* 0x0000001a0418723c */ /* 0x048fe20000001814 */
[----:B----4-:R-:W-:Y:S04]  /*3a580*/  STL.64 [R1+0x3800], R18 ;  /* 0x0038001201007387 */ /* 0x010fe80000100a00 */
[----:B--2---:R0:W-:Y:S04]  /*3a590*/  STL.64 [R1+0x37f8], R16 ;  /* 0x0037f81001007387 */ /* 0x0041e80000100a00 */
[----:B0-----:R-:W2:Y:S04]  /*3a5a0*/  LDL.LU.64 R16, [R1+0x870] ;  /* 0x0008700001107983 */ /* 0x001ea80000300a00 */
[----:B------:R-:W2:Y:S04]  /*3a5b0*/  LDL.LU.64 R18, [R1+0x878] ;  /* 0x0008780001127983 */ /* 0x000ea80000300a00 */
[----:B------:R-:W3:Y:S04]  /*3a5c0*/  LDL.LU.64 R22, [R1+0x38b0] ;  /* 0x0038b00001167983 */ /* 0x000ee80000300a00 */
[----:B------:R-:W3:Y:S04]  /*3a5d0*/  LDL.LU.64 R20, [R1+0x38a8] ;  /* 0x0038a80001147983 */ /* 0x000ee80000300a00 */
[----:B------:R0:W-:Y:S04]  /*3a5e0*/  STL.64 [R1+0x210], R24 ;  /* 0x0002101801007387 */ /* 0x0001e80000100a00 */
[----:B------:R3:W-:Y:S04]  /*3a5f0*/  STL.64 [R1+0x218], R26 ;  /* 0x0002181a01007387 */ /* 0x0007e80000100a00 */
[----:B0-----:R-:W3:Y:S02]  /*3a600*/  LDL.LU.64 R24, [R1+0x38a0] ;  /* 0x0038a00001187983 */ /* 0x001ee40000300a00 */
[----:B---3--:R-:W-:Y:S02]  /*3a610*/  HMMA.16816.F32 R24, R4, R24, R20 ;  /* 0x000000180418723c */ /* 0x008fe40000001814 */
[----:B------:R-:W3:Y:S04]  /*3a620*/  LDL.LU.64 R22, [R1+0x3898] ;  /* 0x0038980001167983 */ /* 0x000ee80000300a00 */
[----:B------:R-:W3:-:S15]  /*3a630*/  LDL.LU.64 R20, [R1+0x3890] ;  /* 0x0038900001147983 */ /* 0x000ede0000300a00 */
[----:B------:R-:W-:-:S02]  /*3a640*/  NOP ;  /* 0x0000000000007918 */ /* 0x000fc40000000000 */
[----:B------:R-:W-:Y:S04]  /*3a650*/  STL.64 [R1+0x200], R24 ;  /* 0x0002001801007387 */ /* 0x000fe80000100a00 */
[----:B------:R0:W-:Y:S04]  /*3a660*/  STL.64 [R1+0x208], R26 ;  /* 0x0002081a01007387 */ /* 0x0001e80000100a00 */
[----:B0-----:R-:W3:Y:S02]  /*3a670*/  LDL.LU.64 R26, [R1+0x3888] ;  /* 0x00388800011a7983 */ /* 0x001ee40000300a00 */
[----:B---3--:R-:W-:Y:S02]  /*3a680*/  HMMA.16816.F32 R24, R4, R26, R20 ;  /* 0x0000001a0418723c */ /* 0x008fe40000001814 */
[----:B------:R-:W3:Y:S04]  /*3a690*/  LDL.LU.64 R22, [R1+0x3880] ;  /* 0x0038800001167983 */ /* 0x000ee80000300a00 */
[----:B------:R-:W2:-:S15]  /*3a6a0*/  LDL.LU.64 R20, [R1+0x3878] ;  /* 0x0038780001147983 */ /* 0x000e9e0000300a00 */
[----:B------:R-:W-:-:S02]  /*3a6b0*/  NOP ;  /* 0x0000000000007918 */ /* 0x000fc40000000000 */
        /* <DEDUP_REMOVED lines=8> */
[----:B------:R-:W2:Y:S01]  /*3a740*/  LDL.LU.64 R20, [R1+0x140] ;  /* 0x0001400001147983 */ /* 0x000ea20000300a00 */
[----:B---3--:R-:W-:-:S15]  /*3a750*/  HMMA.16816.F32 R16, R4, R22, R8 ;  /* 0x000000160410723c */ /* 0x008fde0000001808 */
[----:B------:R-:W-:-:S08]  /*3a760*/  NOP ;  /* 0x0000000000007918 */ /* 0x000fd00000000000 */
[----:B------:R-:W-:Y:S04]  /*3a770*/  STL.64 [R1+0x1a0], R16 ;  /* 0x0001a01001007387 */ /* 0x000fe80000100a00 */
[----:B------:R-:W-:Y:S04]  /*3a780*/  STL.64 [R1+0x1a8], R18 ;  /* 0x0001a81201007387 */ /* 0x000fe80000100a00 */
[----:B------:R-:W3:Y:S01]  /*3a790*/  LDL.LU.64 R22, [R1+0x148] ;  /* 0x0001480001167983 */ /* 0x000ee20000300a00 */
[----:B------:R-:W-:-:S15]  /*3a7a0*/  HMMA.16816.F32 R8, R4, R28, R12 ;  /* 0x0000001c0408723c */ /* 0x000fde000000180c */
[----:B------:R-:W-:-:S08]  /*3a7b0*/  NOP ;  /* 0x0000000000007918 */ /* 0x000fd00000000000 */
[----:B------:R-:W-:Y:S04]  /*3a7c0*/  STL.64 [R1+0x180], R8 ;  /* 0x0001800801007387 */ /* 0x000fe80000100a00 */
[----:B------:R-:W-:Y:S04]  /*3a7d0*/  STL.64 [R1+0x188], R10 ;  /* 0x0001880a01007387 */ /* 0x000fe80000100a00 */
        /* <DEDUP_REMOVED lines=17> */
[----:B------:R-:W3:Y:S04]  /*3a8f0*/  LDL.LU.64 R16, [R1+0x80] ;  /* 0x0000800001107983 */ /* 0x000ee80000300a00 */
[----:B------:R-:W3:Y:S04]  /*3a900*/  LDL.LU.64 R18, [R1+0x88] ;  /* 0x0000880001127983 */ /* 0x000ee80000300a00 */
[----:B------:R-:W4:Y:S04]  /*3a910*/  LDL.LU R28, [R1+0x102c] ;  /* 0x00102c00011c7983 */ /* 0x000f280000300800 */
[----:B------:R-:W4:Y:S04]  /*3a920*/  LDL.LU R29, [R1+0x1034] ;  /* 0x00103400011d7983 */ /* 0x000f280000300800 */
        /* <DEDUP_REMOVED lines=15> */
[----:B------:R0:W-:Y:S01]  /*3aa20*/  STL [R1+0x128], R14 ;  /* 0x0001280e01007387 */ /* 0x0001e20000100800 */
[----:B------:R-:W-:-:S03]  /*3aa30*/  IMAD.MOV.U32 R0, RZ, RZ, R15 ;  /* 0x000000ffff007224 */ /* 0x000fc600078e000f */
[----:B0-----:R-:W3:Y:S04]  /*3aa40*/  LDL.LU.64 R14, [R1+0x3840] ;  /* 0x00384000010e7983 */ /* 0x001ee80000300a00 */
[----:B------:R-:W3:Y:S04]  /*3aa50*/  LDL.LU.64 R12, [R1+0x3838] ;  /* 0x00383800010c7983 */ /* 0x000ee80000300a00 */
[----:B------:R-:W2:Y:S04]  /*3aa60*/  LDL.LU R22, [R1+0x101c] ;  /* 0x00101c0001167983 */ /* 0x000ea80000300800 */
[----:B------:R-:W2:Y:S04]  /*3aa70*/  LDL.LU R23, [R1+0x1024] ;  /* 0x0010240001177983 */ /* 0x000ea80000300800 */
[----:B------:R-:W-:Y:S01]  /*3aa80*/  STL [R1+0x3078], R0 ;  /* 0x0030780001007387 */ /* 0x000fe20000100800 */
        /* <DEDUP_REMOVED lines=9> */
[----:B------:R0:W-:Y:S01]  /*3ab20*/  STL [R1+0xe8], R10 ;  /* 0x0000e80a01007387 */ /* 0x0001e20000100800 */
[----:B------:R-:W-:-:S03]  /*3ab30*/  IMAD.MOV.U32 R0, RZ, RZ, R11 ;  /* 0x000000ffff007224 */ /* 0x000fc600078e000b */
[----:B0-----:R-:W4:Y:S04]  /*3ab40*/  LDL.LU.64 R10, [R1+0x3820] ;  /* 0x00382000010a7983 */ /* 0x001f280000300a00 */
[----:B------:R-:W4:Y:S04]  /*3ab50*/  LDL.LU.64 R8, [R1+0x3818] ;  /* 0x0038180001087983 */ /* 0x000f280000300a00 */
[----:B------:R-:W-:Y:S01]  /*3ab60*/  STL [R1+0x3100], R0 ;  /* 0x0031000001007387 */ /* 0x000fe20000100800 */
[----:B----4-:R-:W-:Y:S03]  /*3ab70*/  HMMA.16816.F32 R12, R4, R12, R8 ;  /* 0x0000000c040c723c */ /* 0x010fe60000001808 */
[----:B------:R-:W3:Y:S04]  /*3ab80*/  LDL.LU.64 R10, [R1+0x3810] ;  /* 0x00381000010a7983 */ /* 0x000ee80000300a00 */
[----:B------:R-:W4:-:S15]  /*3ab90*/  LDL.LU.64 R8, [R1+0x3808] ;  /* 0x0038080001087983 */ /* 0x000f1e0000300a00 */
[----:B------:R-:W-:-:S01]  /*3aba0*/  NOP ;  /* 0x0000000000007918 */ /* 0x000fc20000000000 */
[----:B------:R0:W-:Y:S04]  /*3abb0*/  STL.64 [R1+0xb0], R12 ;  /* 0x0000b00c01007387 */ /* 0x0001e80000100a00 */
[----:B------:R1:W-:Y:S04]  /*3abc0*/  STL.64 [R1+0xb8], R14 ;  /* 0x0000b80e01007387 */ /* 0x0003e80000100a00 */
[----:B0-----:R-:W4:Y:S04]  /*3abd0*/  LDL.LU.64 R12, [R1+0x60] ;  /* 0x00006000010c7983 */ /* 0x001f280000300a00 */
[----:B-1----:R-:W4:Y:S01]  /*3abe0*/  LDL.LU.64 R14, [R1+0x68] ;  /* 0x00006800010e7983 */ /* 0x002f220000300a00 */
[C---:B---3--:R-:W-:Y:S06]  /*3abf0*/  HMMA.16816.F32 R16, R4.reuse, R10, R16 ;  /* 0x0000000a0410723c */ /* 0x048fec0000001810 */
[----:B----4-:R-:W-:-:S15]  /*3ac00*/  HMMA.16816.F32 R8, R4, R8, R12 ;  /* 0x000000080408723c */ /* 0x010fde000000180c */
[----:B------:R-:W-:-:S02]  /*3ac10*/  NOP ;  /* 0x0000000000007918 */ /* 0x000fc40000000000 */
[----:B------:R-:W-:Y:S04]  /*3ac20*/  STL.64 [R1+0x80], R16 ;  /* 0x0000801001007387 */ /* 0x000fe80000100a00 */
[----:B------:R0:W-:Y:S04]  /*3ac30*/  STL.64 [R1+0x88], R18 ;  /* 0x0000881201007387 */ /* 0x0001e80000100a00 */
[----:B0-----:R-:W3:Y:S04]  /*3ac40*/  LDL.LU.64 R18, [R1+0x3800] ;  /* 0x0038000001127983 */ /* 0x001ee80000300a00 */
[----:B------:R-:W2:Y:S04]  /*3ac50*/  LDL.LU.64 R16, [R1+0x37f8] ;  /* 0x0037f80001107983 */ /* 0x000ea80000300a00 */
[----:B------:R-:W-:Y:S04]  /*3ac60*/  STL.64 [R1+0x60], R8 ;  /* 0x0000600801007387 */ /* 0x000fe80000100a00 */
[----:B------:R0:W-:Y:S02]  /*3ac70*/  STL.64 [R1+0x68], R10 ;  /* 0x0000680a01007387 */ /* 0x0001e40000100a00 */
[----:B0-----:R-:W-:Y:S06]  /*3ac80*/  HMMA.16816.F32 R8, R4, R2, R24 ;  /* 0x000000020408723c */ /* 0x001fec0000001818 */
[----:B------:R-:W-:Y:S04]  /*3ac90*/  STL [R1+0x37f4], R6 ;  /* 0x0037f40601007387 */ /* 0x000fe80000100800 */
[----:B------:R-:W-:-:S13]  /*3aca0*/  STL [R1+0x37f0], R7 ;  /* 0x0037f00701007387 */ /* 0x000fda0000100800 */
[----:B------:R-:W-:Y:S04]  /*3acb0*/  STL.64 [R1+0x50], R8 ;  /* 0x0000500801007387 */ /* 0x000fe80000100a00 */
[----:B------:R-:W-:Y:S04]  /*3acc0*/  STL.64 [R1+0x58], R10 ;  /* 0x0000580a01007387 */ /* 0x000fe80000100a00 */
[----:B------:R-:W4:Y:S04]  /*3acd0*/  LDL.LU R24, [R1+0xf0] ;  /* 0x0000f00001187983 */ /* 0x000f280000300800 */
[----:B------:R-:W4:Y:S04]  /*3ace0*/  LDL.LU R25, [R1+0xf4] ;  /* 0x0000f40001197983 */ /* 0x000f280000300800 */
[----:B------:R-:W3:Y:S04]  /*3acf0*/  LDL.LU R26, [R1+0xf8] ;  /* 0x0000f800011a7983 */ /* 0x000ee80000300800 */
[----:B------:R-:W3:Y:S04]  /*3ad00*/  LDL.LU R27, [R1+0xfc] ;  /* 0x0000fc00011b7983 */ /* 0x000ee80000300800 */
[----:B---3--:R-:W-:Y:S04]  /*3ad10*/  STL.64 [R1+0x37b8], R26 ;  /* 0x0037b81a01007387 */ /* 0x008fe80000100a00 */
[----:B----4-:R0:W-:Y:S04]  /*3ad20*/  STL.64 [R1+0x37b0], R24 ;  /* 0x0037b01801007387 */ /* 0x0101e80000100a00 */
[----:B0-----:R-:W3:Y:S04]  /*3ad30*/  LDL.LU R24, [R1+0xa0] ;  /* 0x0000a00001187983 */ /* 0x001ee80000300800 */
[----:B------:R-:W3:Y:S04]  /*3ad40*/  LDL.LU R25, [R1+0xa4] ;  /* 0x0000a40001197983 */ /* 0x000ee80000300800 */
[----:B------:R-:W4:Y:S04]  /*3ad50*/  LDL.LU R26, [R1+0xa8] ;  /* 0x0000a800011a7983 */ /* 0x000f280000300800 */
[----:B------:R-:W4:Y:S04]  /*3ad60*/  LDL.LU R27, [R1+0xac] ;  /* 0x0000ac00011b7983 */ /* 0x000f280000300800 */
[----:B------:R-:W2:Y:S04]  /*3ad70*/  LDL.LU R2, [R1+0x28] ;  /* 0x0000280001027983 */ /* 0x000ea80000300800 */
[----:B------:R-:W2:Y:S04]  /*3ad80*/  LDL.LU R3, [R1+0x2c] ;  /* 0x00002c0001037983 */ /* 0x000ea80000300800 */
[----:B------:R-:W2:Y:S04]  /*3ad90*/  LDL.LU R6, [R1+0x920] ;  /* 0x0009200001067983 */ /* 0x000ea80000300800 */
[----:B------:R-:W2:Y:S04]  /*3ada0*/  LDL.LU R7, [R1+0x924] ;  /* 0x0009240001077983 */ /* 0x000ea80000300800 */
[----:B------:R-:W3:Y:S04]  /*3adb0*/  LDL.LU R9, [R1+0x930] ;  /* 0x0009300001097983 */ /* 0x000ee80000300800 */
[----:B------:R-:W2:Y:S04]  /*3adc0*/  LDL.LU R0, [R1+0x934] ;  /* 0x0009340001007983 */ /* 0x000ea80000300800 */
[----:B------:R-:W4:Y:S04]  /*3add0*/  LDL.LU R10, [R1+0x940] ;  /* 0x00094000010a7983 */ /* 0x000f280000300800 */
[----:B------:R-:W4:Y:S04]  /*3ade0*/  LDL.LU R11, [R1+0x944] ;  /* 0x00094400010b7983 */ /* 0x000f280000300800 */
[----:B----4-:R-:W-:Y:S04]  /*3adf0*/  STL.64 [R1+0x37e8], R10 ;  /* 0x0037e80a01007387 */ /* 0x010fe80000100a00 */
[----:B---3--:R-:W-:Y:S04]  /*3ae00*/  STL [R1+0x37e0], R9 ;  /* 0x0037e00901007387 */ /* 0x008fe80000100800 */
[----:B------:R-:W-:Y:S04]  /*3ae10*/  STL.64 [R1+0x37c8], R26 ;  /* 0x0037c81a01007387 */ /* 0x000fe80000100a00 */
[----:B------:R0:W-:Y:S04]  /*3ae20*/  STL.64 [R1+0x37c0], R24 ;  /* 0x0037c01801007387 */ /* 0x0001e80000100a00 */
[----:B0-----:R-:W3:Y:S04]  /*3ae30*/  LDL.LU R24, [R1+0x90] ;  /* 0x0000900001187983 */ /* 0x001ee80000300800 */
[----:B------:R-:W3:Y:S04]  /*3ae40*/  LDL.LU R25, [R1+0x94] ;  /* 0x0000940001197983 */ /* 0x000ee80000300800 */
[----:B------:R-:W4:Y:S04]  /*3ae50*/  LDL.LU R26, [R1+0x98] ;  /* 0x00009800011a7983 */ /* 0x000f280000300800 */
[----:B------:R-:W4:Y:S04]  /*3ae60*/  LDL.LU R27, [R1+0x9c] ;  /* 0x00009c00011b7983 */ /* 0x000f280000300800 */
[----:B------:R-:W3:Y:S04]  /*3ae70*/  LDL.LU.64 R8, [R1+0x40] ;  /* 0x0000400001087983 */ /* 0x000ee80000300a00 */
[----:B------:R-:W3:Y:S01]  /*3ae80*/  LDL.LU.64 R10, [R1+0x48] ;  /* 0x00004800010a7983 */ /* 0x000ee20000300a00 */
[----:B--2---:R-:W-:-:S02]  /*3ae90*/  IMAD R16, R16, 0x100, R22 ;  /* 0x0000010010107824 */ /* 0x004fc400078e0216 */
[----:B------:R-:W-:Y:S01]  /*3aea0*/  IMAD R17, R17, 0x100, R23 ;  /* 0x0000010011117824 */ /* 0x000fe200078e0217 */
[----:B------:R-:W-:Y:S01]  /*3aeb0*/  F2FP.F16.E5M2.UNPACK_B R6, R6.H1 ;  /* 0x00000006ff06723e */ /* 0x000fe200030004ff */
[----:B------:R-:W-:Y:S01]  /*3aec0*/  IMAD R18, R18, 0x100, R28 ;  /* 0x0000010012127824 */ /* 0x000fe200078e021c */
[----:B------:R-:W-:Y:S01]  /*3aed0*/  F2FP.F16.E5M2.UNPACK_B R7, R7.H1 ;  /* 0x00000007ff07723e */ /* 0x000fe200030004ff */
[----:B------:R-:W-:Y:S01]  /*3aee0*/  IMAD R19, R19, 0x100, R29 ;  /* 0x0000010013137824 */ /* 0x000fe200078e021d */
[----:B----4-:R-:W-:Y:S04]  /*3aef0*/  STL.64 [R1+0x37d8], R26 ;  /* 0x0037d81a01007387 */ /* 0x010fe80000100a00 */
[----:B---3--:R0:W-:Y:S04]  /*3af00*/  STL.64 [R1+0x37d0], R24 ;  /* 0x0037d01801007387 */ /* 0x0081e80000100a00 */
[----:B0-----:R-:W2:Y:S04]  /*3af10*/  LDL.LU R24, [R1+0x70] ;  /* 0x0000700001187983 */ /* 0x001ea80000300800 */
[----:B------:R-:W2:Y:S04]  /*3af20*/  LDL.LU R25, [R1+0x74] ;  /* 0x0000740001197983 */ /* 0x000ea80000300800 */
[----:B------:R-:W2:Y:S04]  /*3af30*/  LDL.LU R26, [R1+0x78] ;  /* 0x00007800011a7983 */ /* 0x000ea80000300800 */
[----:B------:R-:W2:Y:S04]  /*3af40*/  LDL.LU R27, [R1+0x7c] ;  /* 0x00007c00011b7983 */ /* 0x000ea80000300800 */
        /* <DEDUP_REMOVED lines=10> */
[----:B------:R0:W-:Y:S04]  /*3aff0*/  STL [R1+0x30], R6 ;  /* 0x0000300601007387 */ /* 0x0001e80000100800 */
[----:B0-----:R-:W2:Y:S04]  /*3b000*/  LDL.LU R6, [R1+0x37f4] ;  /* 0x0037f40001067983 */ /* 0x001ea80000300800 */
[----:B------:R0:W-:Y:S04]  /*3b010*/  STL [R1+0x34], R7 ;  /* 0x0000340701007387 */ /* 0x0001e80000100800 */
[----:B0-----:R-:W2:Y:S02]  /*3b020*/  LDL.LU R7, [R1+0x37f0] ;  /* 0x0037f00001077983 */ /* 0x001ea40000300800 */
[----:B--2---:R-:W-:Y:S02]  /*3b030*/  HMMA.16816.F32 R4, R4, R2, R8 ;  /* 0x000000020404723c */ /* 0x004fe40000001808 */
[----:B------:R-:W2:Y:S04]  /*3b040*/  LDL.LU.64 R10, [R1+0x37e8] ;  /* 0x0037e800010a7983 */ /* 0x000ea80000300a00 */
[----:B------:R-:W3:-:S15]  /*3b050*/  LDL.LU R9, [R1+0x37e0] ;  /* 0x0037e00001097983 */ /* 0x000ede0000300800 */
[----:B------:R-:W-:-:S02]  /*3b060*/  NOP ;  /* 0x0000000000007918 */ /* 0x000fc40000000000 */
[----:B------:R-:W-:Y:S04]  /*3b070*/  STL.64 [R1+0x40], R4 ;  /* 0x0000400401007387 */ /* 0x000fe80000100a00 */
[----:B------:R0:W-:Y:S04]  /*3b080*/  STL.64 [R1+0x48], R6 ;  /* 0x0000480601007387 */ /* 0x0001e80000100a00 */
[----:B0-----:R-:W4:Y:S01]  /*3b090*/  LDL.64 R6, [R1+0x30] ;  /* 0x0000300001067983 */ /* 0x001f220000100a00 */
[----:B------:R-:W-:Y:S02]  /*3b0a0*/  F2FP.F16.E5M2.UNPACK_B R16, R16 ;  /* 0x00000010ff10723e */ /* 0x000fe400020004ff */
[----:B------:R-:W-:-:S02]  /*3b0b0*/  F2FP.F16.E5M2.UNPACK_B R17, R17 ;  /* 0x00000011ff11723e */ /* 0x000fc400020004ff */
[----:B------:R-:W-:Y:S02]  /*3b0c0*/  F2FP.F16.E5M2.UNPACK_B R18, R18 ;  /* 0x00000012ff12723e */ /* 0x000fe400020004ff */
[----:B------:R-:W-:-:S07]  /*3b0d0*/  F2FP.F16.E5M2.UNPACK_B R19, R19 ;  /* 0x00000013ff13723e */ /* 0x000fce00020004ff */
[----:B----4-:R-:W-:-:S15]  /*3b0e0*/  HMMA.16816.F32 R24, R16, R6, R24 ;  /* 0x000000061018723c */ /* 0x010fde0000001818 */
[----:B------:R-:W-:-:S08]  /*3b0f0*/  NOP ;  /* 0x0000000000007918 */ /* 0x000fd00000000000 */
[----:B------:R-:W-:Y:S04]  /*3b100*/  STL.64 [R1+0x70], R24 ;  /* 0x0000701801007387 */ /* 0x000fe80000100a00 */
[----:B------:R0:W-:Y:S04]  /*3b110*/  STL.64 [R1+0x78], R26 ;  /* 0x0000781a01007387 */ /* 0x0001e80000100a00 */
[----:B0-----:R-:W4:Y:S04]  /*3b120*/  LDL.LU.64 R26, [R1+0x37d8] ;  /* 0x0037d800011a7983 */ /* 0x001f280000300a00 */
[----:B------:R-:W4:Y:S01]  /*3b130*/  LDL.LU.64 R24, [R1+0x37d0] ;  /* 0x0037d00001187983 */ /* 0x000f220000300a00 */
[----:B---3--:R-:W-:-:S02]  /*3b140*/  F2FP.F16.E5M2.UNPACK_B R8, R9.H1 ;  /* 0x00000009ff08723e */ /* 0x008fc400030004ff */
[----:B------:R-:W-:Y:S01]  /*3b150*/  F2FP.F16.E5M2.UNPACK_B R9, R0.H1 ;  /* 0x00000000ff09723e */ /* 0x000fe200030004ff */
[----:B------:R-:W-:Y:S02]  /*3b160*/  IMAD.MOV.U32 R0, RZ, RZ, R7 ;  /* 0x000000ffff007224 */ /* 0x000fe400078e0007 */
[----:B------:R-:W-:Y:S02]  /*3b170*/  IMAD.MOV.U32 R2, RZ, RZ, R6 ;  /* 0x000000ffff027224 */ /* 0x000fe400078e0006 */
[----:B------:R-:W-:Y:S04]  /*3b180*/  STL.64 [R1+0x18], R8 ;  /* 0x0000180801007387 */ /* 0x000fe80000100a00 */
[----:B------:R-:W-:Y:S04]  /*3b190*/  STL [R1+0x3740], R0 ;  /* 0x0037400001007387 */ /* 0x000fe80000100800 */
[----:B------:R-:W-:Y:S01]  /*3b1a0*/  STL [R1+0x373c], R2 ;  /* 0x00373c0201007387 */ /* 0x000fe20000100800 */
[----:B----4-:R-:W-:-:S15]  /*3b1b0*/  HMMA.16816.F32 R24, R16, R8, R24 ;  /* 0x000000081018723c */ /* 0x010fde0000001818 */
[----:B------:R-:W-:-:S08]  /*3b1c0*/  NOP ;  /* 0x0000000000007918 */ /* 0x000fd00000000000 */
[----:B------:R-:W-:Y:S04]  /*3b1d0*/  STL.64 [R1+0x90], R24 ;  /* 0x0000901801007387 */ /* 0x000fe80000100a00 */
[----:B------:R0:W-:Y:S04]  /*3b1e0*/  STL.64 [R1+0x98], R26 ;  /* 0x0000981a01007387 */ /* 0x0001e80000100a00 */
[----:B0-----:R-:W3:Y:S04]  /*3b1f0*/  LDL.LU.64 R26, [R1+0x37c8] ;  /* 0x0037c800011a7983 */ /* 0x001ee80000300a00 */
[----:B------:R-:W3:Y:S01]  /*3b200*/  LDL.LU.64 R24, [R1+0x37c0] ;  /* 0x0037c00001187983 */ /* 0x000ee20000300a00 */
[----:B--2---:R-:W-:-:S02]  /*3b210*/  F2FP.F16.E5M2.UNPACK_B R4, R10.H1 ;  /* 0x0000000aff04723e */ /* 0x004fc400030004ff */
[----:B------:R-:W-:Y:S01]  /*3b220*/  F2FP.F16.E5M2.UNPACK_B R5, R11.H1 ;  /* 0x0000000bff05723e */ /* 0x000fe200030004ff */
[----:B------:R-:W-:Y:S02]  /*3b230*/  IMAD.MOV.U32 R3, RZ, RZ, R9 ;  /* 0x000000ffff037224 */ /* 0x000fe400078e0009 */
[----:B------:R-:W-:Y:S02]  /*3b240*/  IMAD.MOV.U32 R7, RZ, RZ, R8 ;  /* 0x000000ffff077224 */ /* 0x000fe400078e0008 */
[----:B------:R-:W-:Y:S04]  /*3b250*/  STL.64 [R1+0x10], R4 ;  /* 0x0000100401007387 */ /* 0x000fe80000100a00 */
[----:B------:R-:W-:Y:S04]  /*3b260*/  STL [R1+0x3748], R3 ;  /* 0x0037480301007387 */ /* 0x000fe80000100800 */
[----:B------:R-:W-:Y:S01]  /*3b270*/  STL [R1+0x3744], R7 ;  /* 0x0037440701007387 */ /* 0x000fe20000100800 */
[----:B---3--:R-:W-:-:S15]  /*3b280*/  HMMA.16816.F32 R24, R16, R4, R24 ;  /* 0x000000041018723c */ /* 0x008fde0000001818 */
[----:B------:R-:W-:-:S08]  /*3b290*/  NOP ;  /* 0x0000000000007918 */ /* 0x000fd00000000000 */
[----:B------:R-:W-:Y:S04]  /*3b2a0*/  STL.64 [R1+0xa0], R24 ;  /* 0x0000a01801007387 */ /* 0x000fe80000100a00 */
[----:B------:R0:W-:Y:S04]  /*3b2b0*/  STL.64 [R1+0xa8], R26 ;  /* 0x0000a81a01007387 */ /* 0x0001e80000100a00 */
[----:B0-----:R-:W2:Y:S04]  /*3b2c0*/  LDL.LU.64 R26, [R1+0x37b8] ;  /* 0x0037b800011a7983 */ /* 0x001ea80000300a00 */
[----:B------:R-:W2:Y:S01]  /*3b2d0*/  LDL.LU.64 R24, [R1+0x37b0] ;  /* 0x0037b00001187983 */ /* 0x000ea20000300a00 */
[----:B------:R-:W-:-:S02]  /*3b2e0*/  F2FP.F16.E5M2.UNPACK_B R10, R12.H1 ;  /* 0x0000000cff0a723e */ /* 0x000fc400030004ff */
[----:B------:R-:W-:Y:S01]  /*3b2f0*/  F2FP.F16.E5M2.UNPACK_B R11, R13.H1 ;  /* 0x0000000dff0b723e */ /* 0x000fe200030004ff */
[----:B------:R-:W-:Y:S02]  /*3b300*/  IMAD.MOV.U32 R9, RZ, RZ, R4 ;  /* 0x000000ffff097224 */ /* 0x000fe400078e0004 */
[----:B------:R-:W-:Y:S01]  /*3b310*/  IMAD.MOV.U32 R8, RZ, RZ, R5 ;  /* 0x000000ffff087224 */ /* 0x000fe200078e0005 */
[----:B------:R-:W-:Y:S02]  /*3b320*/  F2FP.F16.E5M2.UNPACK_B R4, R14.H1 ;  /* 0x0000000eff04723e */ /* 0x000fe400030004ff */
[----:B------:R-:W-:Y:S02]  /*3b330*/  F2FP.F16.E5M2.UNPACK_B R5, R15.H1 ;  /* 0x0000000fff05723e */ /* 0x000fe400030004ff */
[----:B------:R-:W-:Y:S06]  /*3b340*/  HMMA.16816.F32 R12, R16, R10, R20 ;  /* 0x0000000a100c723c */ /* 0x000fec0000001814 */
[----:B------:R-:W-:-:S15]  /*3b350*/  STL.64 [R1+0x8], R10 ;  /* 0x0000080a01007387 */ /* 0x000fde0000100a00 */
[----:B------:R-:W-:-:S02]  /*3b360*/  NOP ;  /* 0x0000000000007918 */ /* 0x000fc40000000000 */
[----:B------:R-:W-:Y:S04]  /*3b370*/  STL.64 [R1+0xd0], R12 ;  /* 0x0000d00c01007387 */ /* 0x000fe80000100a00 */
[----:B------:R2:W-:Y:S04]  /*3b380*/  STL.64 [R1+0xd8], R14 ;  /* 0x0000d80e01007387 */ /* 0x0005e80000100a00 */
[----:B------:R0:W-:Y:S01]  /*3b390*/  STL.64 [R1], R4 ;  /* 0x0000000401007387 */ /* 0x0001e20000100a00 */
[----:B------:R-:W-:Y:S02]  /*3b3a0*/  IMAD.MOV.U32 R3, RZ, RZ, R4 ;  /* 0x000000ffff037224 */ /* 0x000fe400078e0004 */
[----:B------:R-:W-:Y:S01]  /*3b3b0*/  IMAD.MOV.U32 R7, RZ, RZ, R5 ;  /* 0x000000ffff077224 */ /* 0x000fe200078e0005 */
[----:B--2---:R-:W-:-:S15]  /*3b3c0*/  HMMA.16816.F32 R12, R16, R4, R24 ;  /* 0x00000004100c723c */ /* 0x004fde0000001818 */
[----:B------:R-:W-:-:S08]  /*3b3d0*/  NOP ;  /* 0x0000000000007918 */ /* 0x000fd00000000000 */
[----:B------:R-:W-:Y:S04]  /*3b3e0*/  STL.64 [R1+0xf0], R12 ;  /* 0x0000f00c01007387 */ /* 0x000fe80000100a00 */
[----:B------:R-:W-:Y:S04]  /*3b3f0*/  STL.64 [R1+0xf8], R14 ;  /* 0x0000f80e01007387 */ /* 0x000fe80000100a00 */
[----:B0-----:R-:W2:Y:S04]  /*3b400*/  LDL.LU R4, [R1+0x1038] ;  /* 0x0010380001047983 */ /* 0x001ea80000300800 */
[----:B------:R-:W2:Y:S04]  /*3b410*/  LDL.LU R5, [R1+0x1040] ;  /* 0x0010400001057983 */ /* 0x000ea80000300800 */
[----:B------:R-:W3:Y:S04]  /*3b420*/  LDL.LU R6, [R1+0x1048] ;  /* 0x0010480001067983 */ /* 0x000ee80000300800 */
[----:B---3--:R-:W-:Y:S04]  /*3b430*/  STL.64 [R1+0x3758], R6 ;  /* 0x0037580601007387 */ /* 0x008fe80000100a00 */
[----:B--2---:R0:W-:Y:S04]  /*3b440*/  STL.64 [R1+0x3750], R4 ;  /* 0x0037500401007387 */ /* 0x0041e80000100a00 */
[----:B0-----:R-:W2:Y:S04]  /*3b450*/  LDL.LU R4, [R1+0x1d0] ;  /* 0x0001d00001047983 */ /* 0x001ea80000300800 */
[----:B------:R-:W2:Y:S04]  /*3b460*/  LDL.LU R5, [R1+0x1d4] ;  /* 0x0001d40001057983 */ /* 0x000ea80000300800 */
[----:B------:R-:W3:Y:S04]  /*3b470*/  LDL.LU R6, [R1+0x1d8] ;  /* 0x0001d80001067983 */ /* 0x000ee80000300800 */
[----:B------:R-:W3:Y:S04]  /*3b480*/  LDL.LU R7, [R1+0x1dc] ;  /* 0x0001dc0001077983 */ /* 0x000ee80000300800 */
[----:B------:R-:W4:Y:S04]  /*3b490*/  LDL.LU R22, [R1+0x9a0] ;  /* 0x0009a00001167983 */ /* 0x000f280000300800 */
[----:B------:R-:W4:Y:S04]  /*3b4a0*/  LDL.LU R23, [R1+0x9a4] ;  /* 0x0009a40001177983 */ /* 0x000f280000300800 */
[----:B------:R-:W2:Y:S04]  /*3b4b0*/  LDL.LU R20, [R1+0x9b0] ;  /* 0x0009b00001147983 */ /* 0x000ea80000300800 */
[----:B------:R-:W2:Y:S04]  /*3b4c0*/  LDL.LU R21, [R1+0x9b4] ;  /* 0x0009b40001157983 */ /* 0x000ea80000300800 */
[----:B----4-:R-:W-:Y:S04]  /*3b4d0*/  STL.64 [R1+0x3798], R22 ;  /* 0x0037981601007387 */ /* 0x010fe80000100a00 */
[----:B--2---:R0:W-:Y:S04]  /*3b4e0*/  STL.64 [R1+0x3790], R20 ;  /* 0x0037901401007387 */ /* 0x0041e80000100a00 */
[----:B0-----:R-:W2:Y:S04]  /*3b4f0*/  LDL.LU R20, [R1+0x130] ;  /* 0x0001300001147983 */ /* 0x001ea80000300800 */
[----:B------:R-:W2:Y:S04]  /*3b500*/  LDL.LU R21, [R1+0x134] ;  /* 0x0001340001157983 */ /* 0x000ea80000300800 */
[----:B------:R-:W4:Y:S04]  /*3b510*/  LDL.LU R22, [R1+0x138] ;  /* 0x0001380001167983 */ /* 0x000f280000300800 */
[----:B------:R-:W4:Y:S04]  /*3b520*/  LDL.LU R23, [R1+0x13c] ;  /* 0x00013c0001177983 */ /* 0x000f280000300800 */
[----:B------:R-:W3:Y:S04]  /*3b530*/  LDL.LU R26, [R1+0x980] ;  /* 0x00098000011a7983 */ /* 0x000ee80000300800 */
[----:B------:R-:W3:Y:S04]  /*3b540*/  LDL.LU R27, [R1+0x984] ;  /* 0x00098400011b7983 */ /* 0x000ee80000300800 */
[----:B----4-:R-:W-:Y:S04]  /*3b550*/  STL.64 [R1+0x37a8], R22 ;  /* 0x0037a81601007387 */ /* 0x010fe80000100a00 */
[----:B--2---:R0:W-:Y:S04]  /*3b560*/  STL.64 [R1+0x37a0], R20 ;  /* 0x0037a01401007387 */ /* 0x0041e80000100a00 */
[----:B0-----:R-:W2:Y:S04]  /*3b570*/  LDL.LU R20, [R1+0x110] ;  /* 0x0001100001147983 */ /* 0x001ea80000300800 */
[----:B------:R-:W2:Y:S04]  /*3b580*/  LDL.LU R21, [R1+0x114] ;  /* 0x0001140001157983 */ /* 0x000ea80000300800 */
[----:B------:R-:W2:Y:S04]  /*3b590*/  LDL.LU R22, [R1+0x118] ;  /* 0x0001180001167983 */ /* 0x000ea80000300800 */
[----:B------:R-:W2:Y:S04]  /*3b5a0*/  LDL.LU R23, [R1+0x11c] ;  /* 0x00011c0001177983 */ /* 0x000ea80000300800 */
[----:B------:R-:W4:Y:S04]  /*3b5b0*/  LDL.LU R24, [R1+0x990] ;  /* 0x0009900001187983 */ /* 0x000f280000300800 */
[----:B------:R-:W4:Y:S04]  /*3b5c0*/  LDL.LU R25, [R1+0x994] ;  /* 0x0009940001197983 */ /* 0x000f280000300800 */
[----:B------:R-:W4:Y:S04]  /*3b5d0*/  LDL.LU R14, [R1+0x9c0] ;  /* 0x0009c000010e7983 */ /* 0x000f280000300800 */
[----:B------:R-:W4:Y:S04]  /*3b5e0*/  LDL.LU R15, [R1+0x9c4] ;  /* 0x0009c400010f7983 */ /* 0x000f280000300800 */
[----:B---3--:R-:W-:Y:S04]  /*3b5f0*/  STL.64 [R1+0x3768], R6 ;  /* 0x0037680601007387 */ /* 0x008fe80000100a00 */
[----:B------:R0:W-:Y:S04]  /*3b600*/  STL.64 [R1+0x3760], R4 ;  /* 0x0037600401007387 */ /* 0x0001e80000100a00 */
[----:B0-----:R-:W3:Y:S04]  /*3b610*/  LDL.LU R4, [R1+0x1b0] ;  /* 0x0001b00001047983 */ /* 0x001ee80000300800 */
[----:B------:R-:W3:Y:S04]  /*3b620*/  LDL.LU R5, [R1+0x1b4] ;  /* 0x0001b40001057983 */ /* 0x000ee80000300800 */
[----:B------:R-:W2:Y:S04]  /*3b630*/  LDL.LU R6, [R1+0x1b8] ;  /* 0x0001b80001067983 */ /* 0x000ea80000300800 */
[----:B------:R-:W2:Y:S01]  /*3b640*/  LDL.LU R7, [R1+0x1bc] ;  /* 0x0001bc0001077983 */ /* 0x000ea20000300800 */
[----:B------:R-:W-:-:S02]  /*3b650*/  F2FP.F16.E5M2.UNPACK_B R28, R28.H1 ;  /* 0x0000001cff1c723e */ /* 0x000fc400030004ff */
[----:B------:R-:W-:Y:S01]  /*3b660*/  F2FP.F16.E5M2.UNPACK_B R29, R29.H1 ;  /* 0x0000001dff1d723e */ /* 0x000fe200030004ff */
[----:B--2---:R-:W-:Y:S04]  /*3b670*/  STL.64 [R1+0x3778], R6 ;  /* 0x0037780601007387 */ /* 0x004fe80000100a00 */
[----:B---3--:R0:W-:Y:S04]  /*3b680*/  STL.64 [R1+0x3770], R4 ;  /* 0x0037700401007387 */ /* 0x0081e80000100a00 */
[----:B0-----:R-:W2:Y:S04]  /*3b690*/  LDL.LU R4, [R1+0x190] ;  /* 0x0001900001047983 */ /* 0x001ea80000300800 */
[----:B------:R-:W2:Y:S04]  /*3b6a0*/  LDL.LU R5, [R1+0x194] ;  /* 0x0001940001057983 */ /* 0x000ea80000300800 */
[----:B------:R-:W3:Y:S04]  /*3b6b0*/  LDL.LU R6, [R1+0x198] ;  /* 0x0001980001067983 */ /* 0x000ee80000300800 */
[----:B------:R-:W3:Y:S01]  /*3b6c0*/  LDL.LU R7, [R1+0x19c] ;  /* 0x00019c0001077983 */ /* 0x000ee20000300800 */
[----:B------:R-:W-:Y:S01]  /*3b6d0*/  HMMA.16816.F32 R20, R16, R28, R20 ;  /* 0x0000001c1014723c */ /* 0x000fe20000001814 */
[----:B------:R-:W-:-:S02]  /*3b6e0*/  IMAD.MOV.U32 R0, RZ, RZ, R10 ;  /* 0x000000ffff007224 */ /* 0x000fc400078e000a */
[----:B------:R-:W-:Y:S01]  /*3b6f0*/  IMAD.MOV.U32 R2, RZ, RZ, R11 ;  /* 0x000000ffff027224 */ /* 0x000fe200078e000b */
[----:B---3--:R-:W-:Y:S04]  /*3b700*/  STL.64 [R1+0x3788], R6 ;  /* 0x0037880601007387 */ /* 0x008fe80000100a00 */
[----:B--2---:R0:W-:Y:S04]  /*3b710*/  STL.64 [R1+0x3780], R4 ;  /* 0x0037800401007387 */ /* 0x0041e80000100a00 */
[----:B0-----:R-:W2:Y:S04]  /*3b720*/  LDL.LU R4, [R1+0x170] ;  /* 0x0001700001047983 */ /* 0x001ea80000300800 */
[----:B------:R-:W2:Y:S04]  /*3b730*/  LDL.LU R5, [R1+0x174] ;  /* 0x0001740001057983 */ /* 0x000ea80000300800 */
[----:B------:R-:W2:Y:S04]  /*3b740*/  LDL.LU R6, [R1+0x178] ;  /* 0x0001780001067983 */ /* 0x000ea80000300800 */
[----:B------:R-:W2:Y:S04]  /*3b750*/  LDL.LU R7, [R1+0x17c] ;  /* 0x00017c0001077983 */ /* 0x000ea80000300800 */
[----:B------:R-:W3:Y:S04]  /*3b760*/  LDL.LU R12, [R1+0x9d0] ;  /* 0x0009d000010c7983 */ /* 0x000ee80000300800 */
[----:B------:R-:W3:Y:S04]  /*3b770*/  LDL.LU R13, [R1+0x9d4] ;  /* 0x0009d400010d7983 */ /* 0x000ee80000300800 */
[----:B------:R-:W3:Y:S04]  /*3b780*/  LDL.LU R10, [R1+0x9e0] ;  /* 0x0009e000010a7983 */ /* 0x000ee80000300800 */
[----:B------:R-:W3:Y:S04]  /*3b790*/  LDL.LU R11, [R1+0x9e4] ;  /* 0x0009e400010b7983 */ /* 0x000ee80000300800 */
[----:B------:R-:W-:Y:S04]  /*3b7a0*/  STL.64 [R1+0x110], R20 ;  /* 0x0001101401007387 */ /* 0x000fe80000100a00 */
[----:B------:R0:W-:Y:S04]  /*3b7b0*/  STL.64 [R1+0x118], R22 ;  /* 0x0001181601007387 */ /* 0x0001e80000100a00 */
[----:B0-----:R-:W3:Y:S04]  /*3b7c0*/  LDL.LU.64 R22, [R1+0x37a8] ;  /* 0x0037a80001167983 */ /* 0x001ee80000300a00 */
[----:B------:R-:W3:Y:S01]  /*3b7d0*/  LDL.LU.64 R20, [R1+0x37a0] ;  /* 0x0037a00001147983 */ /* 0x000ee20000300a00 */
[----:B------:R-:W-:-:S02]  /*3b7e0*/  F2FP.F16.E5M2.UNPACK_B R26, R26.H1 ;  /* 0x0000001aff1a723e */ /* 0x000fc400030004ff */
[----:B------:R-:W-:Y:S02]  /*3b7f0*/  F2FP.F16.E5M2.UNPACK_B R27, R27.H1 ;  /* 0x0000001bff1b723e */ /* 0x000fe400030004ff */
[----:B----4-:R-:W-:Y:S02]  /*3b800*/  F2FP.F16.E5M2.UNPACK_B R24, R24.H1 ;  /* 0x00000018ff18723e */ /* 0x010fe400030004ff */
[----:B------:R-:W-:Y:S01]  /*3b810*/  F2FP.F16.E5M2.UNPACK_B R25, R25.H1 ;  /* 0x00000019ff19723e */ /* 0x000fe200030004ff */
[----:B------:R0:W-:Y:S04]  /*3b820*/  STL [R1+0x3738], R29 ;  /* 0x0037381d01007387 */ /* 0x0001e80000100800 */
[----:B0-----:R-:W4:Y:S02]  /*3b830*/  LDL.LU R29, [R1+0x104c] ;  /* 0x00104c00011d7983 */ /* 0x001f240000300800 */
[C---:B--2---:R-:W-:Y:S06]  /*3b840*/  HMMA.16816.F32 R4, R16.reuse, R24, R4 ;  /* 0x000000181004723c */ /* 0x044fec0000001804 */
[----:B---3--:R-:W-:-:S15]  /*3b850*/  HMMA.16816.F32 R20, R16, R26, R20 ;  /* 0x0000001a1014723c */ /* 0x008fde0000001814 */
        /* <DEDUP_REMOVED lines=8> */
[----:B------:R-:W4:Y:S04]  /*3b8e0*/  LDL.LU.64 R4, [R1+0x3780] ;  /* 0x0037800001047983 */ /* 0x000f280000300a00 */
[----:B------:R-:W-:Y:S04]  /*3b8f0*/  STL.64 [R1+0x3688], R26 ;  /* 0x0036881a01007387 */ /* 0x000fe80000100a00 */
[----:B------:R0:W-:Y:S04]  /*3b900*/  STL.64 [R1+0x3680], R24 ;  /* 0x0036801801007387 */ /* 0x0001e80000100a00 */
[----:B0-----:R-:W3:Y:S04]  /*3b910*/  LDL.LU R24, [R1+0x1f0] ;  /* 0x0001f00001187983 */ /* 0x001ee80000300800 */
[----:B------:R-:W3:Y:S04]  /*3b920*/  LDL.LU R25, [R1+0x1f4] ;  /* 0x0001f40001197983 */ /* 0x000ee80000300800 */
[----:B------:R-:W3:Y:S04]  /*3b930*/  LDL.LU R26, [R1+0x1f8] ;  /* 0x0001f800011a7983 */ /* 0x000ee80000300800 */
[----:B------:R-:W3:Y:S01]  /*3b940*/  LDL.LU R27, [R1+0x1fc] ;  /* 0x0001fc00011b7983 */ /* 0x000ee20000300800 */
[----:B--2---:R-:W-:-:S02]  /*3b950*/  F2FP.F16.E5M2.UNPACK_B R22, R22.H1 ;  /* 0x00000016ff16723e */ /* 0x004fc400030004ff */
[----:B------:R-:W-:-:S07]  /*3b960*/  F2FP.F16.E5M2.UNPACK_B R23, R23.H1 ;  /* 0x00000017ff17723e */ /* 0x000fce00030004ff */
[----:B----4-:R-:W-:-:S15]  /*3b970*/  HMMA.16816.F32 R4, R16, R22, R4 ;  /* 0x000000161004723c */ /* 0x010fde0000001804 */
[----:B------:R-:W-:-:S08]  /*3b980*/  NOP ;  /* 0x0000000000007918 */ /* 0x000fd00000000000 */
[----:B------:R-:W-:Y:S04]  /*3b990*/  STL.64 [R1+0x190], R4 ;  /* 0x0001900401007387 */ /* 0x000fe80000100a00 */
[----:B------:R0:W-:Y:S04]  /*3b9a0*/  STL.64 [R1+0x198], R6 ;  /* 0x0001980601007387 */ /* 0x0001e80000100a00 */
[----:B0-----:R-:W2:Y:S04]  /*3b9b0*/  LDL.LU.64 R6, [R1+0x3778] ;  /* 0x0037780001067983 */ /* 0x001ea80000300a00 */
[----:B------:R-:W2:Y:S01]  /*3b9c0*/  LDL.LU.64 R4, [R1+0x3770] ;  /* 0x0037700001047983 */ /* 0x000ea20000300a00 */
[----:B---3--:R-:W-:-:S02]  /*3b9d0*/  F2FP.F16.E5M2.UNPACK_B R20, R20.H1 ;  /* 0x00000014ff14723e */ /* 0x008fc400030004ff */
[----:B------:R-:W-:-:S07]  /*3b9e0*/  F2FP.F16.E5M2.UNPACK_B R21, R21.H1 ;  /* 0x00000015ff15723e */ /* 0x000fce00030004ff */
[----:B--2---:R-:W-:-:S15]  /*3b9f0*/  HMMA.16816.F32 R4, R16, R20, R4 ;  /* 0x000000141004723c */ /* 0x004fde0000001804 */
[----:B------:R-:W-:-:S08]  /*3ba00*/  NOP ;  /* 0x0000000000007918 */ /* 0x000fd00000000000 */
[----:B------:R-:W-:Y:S04]  /*3ba10*/  STL.64 [R1+0x860], R4 ;  /* 0x0008600401007387 */ /* 0x000fe80000100a00 */
[----:B------:R0:W-:Y:S04]  /*3ba20*/  STL.64 [R1+0x868], R6 ;  /* 0x0008680601007387 */ /* 0x0001e80000100a00 */
[----:B0-----:R-:W2:Y:S04]  /*3ba30*/  LDL.LU.64 R6, [R1+0x3768] ;  /* 0x0037680001067983 */ /* 0x001ea80000300a00 */
[----:B------:R-:W2:Y:S01]  /*3ba40*/  LDL.LU.64 R4, [R1+0x3760] ;  /* 0x0037600001047983 */ /* 0x000ea20000300a00 */
[----:B------:R-:W-:-:S02]  /*3ba50*/  F2FP.F16.E5M2.UNPACK_B R14, R14.H1 ;  /* 0x0000000eff0e723e */ /* 0x000fc400030004ff */
[----:B------:R-:W-:Y:S01]  /*3ba60*/  F2FP.F16.E5M2.UNPACK_B R15, R15.H1 ;  /* 0x0000000fff0f723e */ /* 0x000fe200030004ff */
[----:B------:R0:W-:Y:S04]  /*3ba70*/  STL.64 [R1+0x3678], R22 ;  /* 0x0036781601007387 */ /* 0x0001e80000100a00 */
[----:B0-----:R-:W3:Y:S04]  /*3ba80*/  LDL.LU R22, [R1+0x103c] ;  /* 0x00103c0001167983 */ /* 0x001ee80000300800 */
[----:B------:R-:W4:Y:S04]  /*3ba90*/  LDL.LU R23, [R1+0x1044] ;  /* 0x0010440001177983 */ /* 0x000f280000300800 */
[----:B------:R-:W-:Y:S01]  /*3baa0*/  STL.64 [R1+0x3670], R20 ;  /* 0x0036701401007387 */ /* 0x000fe20000100a00 */
[----:B--2---:R-:W-:-:S15]  /*3bab0*/  HMMA.16816.F32 R4, R16, R14, R4 ;  /* 0x0000000e1004723c */ /* 0x004fde0000001804 */
[----:B------:R-:W-:-:S08]  /*3bac0*/  NOP ;  /* 0x0000000000007918 */ /* 0x000fd00000000000 */
[----:B------:R-:W-:Y:S04]  /*3bad0*/  STL.64 [R1+0x870], R4 ;  /* 0x0008700401007387 */ /* 0x000fe80000100a00 */
[----:B------:R0:W-:Y:S04]  /*3bae0*/  STL.64 [R1+0x878], R6 ;  /* 0x0008780601007387 */ /* 0x0001e80000100a00 */
[----:B0-----:R-:W2:Y:S04]  /*3baf0*/  LDL.LU.64 R6, [R1+0x3758] ;  /* 0x0037580001067983 */ /* 0x001ea80000300a00 */
[----:B------:R-:W3:Y:S01]  /*3bb00*/  LDL.LU.64 R4, [R1+0x3750] ;  /* 0x0037500001047983 */ /* 0x000ee20000300a00 */
[----:B------:R-:W-:-:S02]  /*3bb10*/  F2FP.F16.E5M2.UNPACK_B R12, R12.H1 ;  /* 0x0000000cff0c723e */ /* 0x000fc400030004ff */
[----:B------:R-:W-:Y:S01]  /*3bb20*/  F2FP.F16.E5M2.UNPACK_B R13, R13.H1 ;  /* 0x0000000dff0d723e */ /* 0x000fe200030004ff */
[----:B------:R-:W2:Y:S06]  /*3bb30*/  LDL.LU R20, [R1+0x700] ;  /* 0x0007000001147983 */ /* 0x000eac0000300800 */
[----:B------:R-:W-:-:S15]  /*3bb40*/  HMMA.16816.F32 R24, R16, R12, R24 ;  /* 0x0000000c1018723c */ /* 0x000fde0000001818 */
[----:B------:R-:W-:-:S08]  /*3bb50*/  NOP ;  /* 0x0000000000007918 */ /* 0x000fd00000000000 */
[----:B------:R-:W-:Y:S04]  /*3bb60*/  STL.64 [R1+0x880], R24 ;  /* 0x0008801801007387 */ /* 0x000fe80000100a00 */
[----:B------:R0:W-:Y:S04]  /*3bb70*/  STL.64 [R1+0x888], R26 ;  /* 0x0008881a01007387 */ /* 0x0001e80000100a00 */
[----:B------:R-:W2:Y:S01]  /*3bb80*/  LDL.LU R21, [R1+0x704] ;  /* 0x0007040001157983 */ /* 0x000ea20000300800 */
[----:B---3--:R-:W-:Y:S02]  /*3bb90*/  IMAD R4, R4, 0x100, R22 ;  /* 0x0000010004047824 */ /* 0x008fe400078e0216 */
[----:B----4-:R-:W-:Y:S01]  /*3bba0*/  IMAD R5, R5, 0x100, R23 ;  /* 0x0000010005057824 */ /* 0x010fe200078e0217 */
[----:B------:R-:W3:Y:S04]  /*3bbb0*/  LDL.LU R22, [R1+0x708] ;  /* 0x0007080001167983 */ /* 0x000ee80000300800 */
[----:B------:R-:W3:Y:S01]  /*3bbc0*/  LDL.LU R23, [R1+0x70c] ;  /* 0x00070c0001177983 */ /* 0x000ee20000300800 */
[----:B0-----:R-:W-:-:S02]  /*3bbd0*/  IMAD.MOV.U32 R26, RZ, RZ, R3 ;  /* 0x000000ffff1a7224 */ /* 0x001fc400078e0003 */
[----:B--2---:R-:W-:Y:S01]  /*3bbe0*/  IMAD.MOV.U32 R27, RZ, RZ, R7 ;  /* 0x000000ffff1b7224 */ /* 0x004fe200078e0007 */
[----:B---3--:R-:W-:Y:S04]  /*3bbf0*/  STL.64 [R1+0x3698], R22 ;  /* 0x0036981601007387 */ /* 0x008fe80000100a00 */
[----:B------:R0:W-:Y:S04]  /*3bc00*/  STL.64 [R1+0x3690], R20 ;  /* 0x0036901401007387 */ /* 0x0001e80000100a00 */
[----:B------:R-:W2:Y:S04]  /*3bc10*/  LDL.LU R3, [R1+0x3748] ;  /* 0x0037480001037983 */ /* 0x000ea80000300800 */
[----:B------:R-:W3:Y:S04]  /*3bc20*/  LDL.LU R7, [R1+0x3744] ;  /* 0x0037440001077983 */ /* 0x000ee80000300800 */
[----:B------:R-:W-:Y:S04]  /*3bc30*/  STL.64 [R1+0x36a0], R26 ;  /* 0x0036a01a01007387 */ /* 0x000fe80000100a00 */
[----:B0-----:R-:W4:Y:S04]  /*3bc40*/  LDL.LU R20, [R1+0x720] ;  /* 0x0007200001147983 */ /* 0x001f280000300800 */
[----:B------:R-:W4:Y:S04]  /*3bc50*/  LDL.LU R21, [R1+0x724] ;  /* 0x0007240001157983 */ /* 0x000f280000300800 */
[----:B------:R-:W2:Y:S04]  /*3bc60*/  LDL.LU R22, [R1+0x728] ;  /* 0x0007280001167983 */ /* 0x000ea80000300800 */
[----:B------:R-:W2:Y:S01]  /*3bc70*/  LDL.LU R23, [R1+0x72c] ;  /* 0x00072c0001177983 */ /* 0x000ea20000300800 */
[----:B------:R-:W-:-:S02]  /*3bc80*/  IMAD.MOV.U32 R24, RZ, RZ, R0 ;  /* 0x000000ffff187224 */ /* 0x000fc400078e0000 */
[----:B------:R-:W-:Y:S01]  /*3bc90*/  IMAD.MOV.U32 R25, RZ, RZ, R2 ;  /* 0x000000ffff197224 */ /* 0x000fe200078e0002 */
[----:B--2---:R-:W-:Y:S04]  /*3bca0*/  STL.64 [R1+0x36b0], R22 ;  /* 0x0036b01601007387 */ /* 0x004fe80000100a00 */
[----:B----4-:R0:W-:Y:S04]  /*3bcb0*/  STL.64 [R1+0x36a8], R20 ;  /* 0x0036a81401007387 */ /* 0x0101e80000100a00 */
[----:B------:R-:W2:Y:S04]  /*3bcc0*/  LDL.LU R0, [R1+0x3740] ;  /* 0x0037400001007983 */ /* 0x000ea80000300800 */
[----:B------:R-:W4:Y:S04]  /*3bcd0*/  LDL.LU R2, [R1+0x373c] ;  /* 0x00373c0001027983 */ /* 0x000f280000300800 */
[----:B------:R3:W-:Y:S04]  /*3bce0*/  STL.64 [R1+0x36b8], R24 ;  /* 0x0036b81801007387 */ /* 0x0007e80000100a00 */
[----:B0-----:R-:W2:Y:S04]  /*3bcf0*/  LDL.LU R20, [R1+0x730] ;  /* 0x0007300001147983 */ /* 0x001ea80000300800 */
[----:B------:R-:W2:Y:S04]  /*3bd00*/  LDL.LU R21, [R1+0x734] ;  /* 0x0007340001157983 */ /* 0x000ea80000300800 */
[----:B------:R-:W4:Y:S04]  /*3bd10*/  LDL.LU R22, [R1+0x738] ;  /* 0x0007380001167983 */ /* 0x000f280000300800 */
[----:B------:R-:W4:Y:S01]  /*3bd20*/  LDL.LU R23, [R1+0x73c] ;  /* 0x00073c0001177983 */ /* 0x000f220000300800 */
[----:B------:R-:W-:-:S02]  /*3bd30*/  IMAD.MOV.U32 R26, RZ, RZ, R9 ;  /* 0x000000ffff1a7224 */ /* 0x000fc400078e0009 */
[----:B------:R-:W-:Y:S02]  /*3bd40*/  IMAD.MOV.U32 R27, RZ, RZ, R8 ;  /* 0x000000ffff1b7224 */ /* 0x000fe400078e0008 */
[----:B---3--:R-:W-:Y:S02]  /*3bd50*/  IMAD.MOV.U32 R24, RZ, RZ, R7 ;  /* 0x000000ffff187224 */ /* 0x008fe400078e0007 */
[----:B------:R-:W-:Y:S01]  /*3bd60*/  IMAD.MOV.U32 R25, RZ, RZ, R3 ;  /* 0x000000ffff197224 */ /* 0x000fe200078e0003 */
[----:B----4-:R-:W-:Y:S04]  /*3bd70*/  STL.64 [R1+0x36c8], R22 ;  /* 0x0036c81601007387 */ /* 0x010fe80000100a00 */
[----:B--2---:R0:W-:Y:S04]  /*3bd80*/  STL.64 [R1+0x36c0], R20 ;  /* 0x0036c01401007387 */ /* 0x0041e80000100a00 */
[----:B------:R1:W-:Y:S04]  /*3bd90*/  STL.64 [R1+0x36d0], R26 ;  /* 0x0036d01a01007387 */ /* 0x0003e80000100a00 */
[----:B------:R-:W-:Y:S04]  /*3bda0*/  STL.64 [R1+0x36e8], R24 ;  /* 0x0036e81801007387 */ /* 0x000fe80000100a00 */
[----:B0-----:R-:W2:Y:S04]  /*3bdb0*/  LDL.LU R20, [R1+0x740] ;  /* 0x0007400001147983 */ /* 0x001ea80000300800 */
[----:B------:R-:W2:Y:S04]  /*3bdc0*/  LDL.LU R21, [R1+0x744] ;  /* 0x0007440001157983 */ /* 0x000ea80000300800 */
[----:B------:R-:W3:Y:S04]  /*3bdd0*/  LDL.LU R22, [R1+0x748] ;  /* 0x0007480001167983 */ /* 0x000ee80000300800 */
[----:B------:R-:W3:Y:S01]  /*3bde0*/  LDL.LU R23, [R1+0x74c] ;  /* 0x00074c0001177983 */ /* 0x000ee20000300800 */
[----:B-1----:R-:W-:-:S02]  /*3bdf0*/  IMAD.MOV.U32 R26, RZ, RZ, R2 ;  /* 0x000000ffff1a7224 */ /* 0x002fc400078e0002 */
[----:B------:R-:W-:-:S05]  /*3be00*/  IMAD.MOV.U32 R27, RZ, RZ, R0 ;  /* 0x000000ffff1b7224 */ /* 0x000fca00078e0000 */
[----:B------:R-:W-:Y:S04]  /*3be10*/  STL.64 [R1+0x3700], R26 ;  /* 0x0037001a01007387 */ /* 0x000fe80000100a00 */
        /* <DEDUP_REMOVED lines=9> */
[----:B------:R-:W2:Y:S01]  /*3beb0*/  LDL.LU R27, [R1+0x77c] ;  /* 0x00077c00011b7983 */ /* 0x000ea20000300800 */
[----:B------:R-:W-:-:S03]  /*3bec0*/  IMAD R6, R6, 0x100, R29 ;  /* 0x0000010006067824 */ /* 0x000fc600078e021d */
[----:B------:R-:W3:Y:S04]  /*3bed0*/  LDL.LU R29, [R1+0x1054] ;  /* 0x00105400011d7983 */ /* 0x000ee80000300800 */
[----:B------:R-:W3:Y:S04]  /*3bee0*/  LDL.LU R7, [R1+0x1050] ;  /* 0x0010500001077983 */ /* 0x000ee80000300800 */
[----:B--2---:R-:W-:Y:S04]  /*3bef0*/  STL.64 [R1+0x3710], R26 ;  /* 0x0037101a01007387 */ /* 0x004fe80000100a00 */
[----:B----4-:R0:W-:Y:S04]  /*3bf00*/  STL.64 [R1+0x3708], R24 ;  /* 0x0037081801007387 */ /* 0x0101e80000100a00 */
[----:B0-----:R-:W2:Y:S04]  /*3bf10*/  LDL.LU R24, [R1+0x840] ;  /* 0x0008400001187983 */ /* 0x001ea80000300800 */
[----:B------:R-:W2:Y:S04]  /*3bf20*/  LDL.LU R25, [R1+0x844] ;  /* 0x0008440001197983 */ /* 0x000ea80000300800 */
[----:B------:R-:W4:Y:S04]  /*3bf30*/  LDL.LU R26, [R1+0x848] ;  /* 0x00084800011a7983 */ /* 0x000f280000300800 */
[----:B------:R-:W4:Y:S04]  /*3bf40*/  LDL.LU R27, [R1+0x84c] ;  /* 0x00084c00011b7983 */ /* 0x000f280000300800 */
[----:B------:R-:W3:Y:S04]  /*3bf50*/  LDL.LU R8, [R1+0x9f0] ;  /* 0x0009f00001087983 */ /* 0x000ee80000300800 */
[----:B------:R-:W3:Y:S04]  /*3bf60*/  LDL.LU R9, [R1+0x9f4] ;  /* 0x0009f40001097983 */ /* 0x000ee80000300800 */
[----:B------:R-:W3:Y:S04]  /*3bf70*/  LDL.LU R2, [R1+0xa00] ;  /* 0x000a000001027983 */ /* 0x000ee80000300800 */
[----:B------:R-:W3:Y:S04]  /*3bf80*/  LDL.LU R3, [R1+0xa04] ;  /* 0x000a040001037983 */ /* 0x000ee80000300800 */
[----:B------:R-:W3:Y:S04]  /*3bf90*/  LDL.LU R0, [R1+0xa14] ;  /* 0x000a140001007983 */ /* 0x000ee80000300800 */
[----:B----4-:R-:W-:Y:S04]  /*3bfa0*/  STL.64 [R1+0x3720], R26 ;  /* 0x0037201a01007387 */ /* 0x010fe80000100a00 */
[----:B--2---:R0:W-:Y:S04]  /*3bfb0*/  STL.64 [R1+0x3718], R24 ;  /* 0x0037181801007387 */ /* 0x0041e80000100a00 */
[----:B0-----:R-:W2:Y:S04]  /*3bfc0*/  LDL.LU R24, [R1+0x850] ;  /* 0x0008500001187983 */ /* 0x001ea80000300800 */
[----:B------:R-:W2:Y:S04]  /*3bfd0*/  LDL.LU R25, [R1+0x854] ;  /* 0x0008540001197983 */ /* 0x000ea80000300800 */
[----:B------:R-:W4:Y:S04]  /*3bfe0*/  LDL.LU R26, [R1+0x858] ;  /* 0x00085800011a7983 */ /* 0x000f280000300800 */
[----:B------:R-:W4:Y:S01]  /*3bff0*/  LDL.LU R27, [R1+0x85c] ;  /* 0x00085c00011b7983 */ /* 0x000f220000300800 */
[----:B------:R-:W-:-:S02]  /*3c000*/  F2FP.F16.E5M2.UNPACK_B R10, R10.H1 ;  /* 0x0000000aff0a723e */ /* 0x000fc400030004ff */
[----:B------:R-:W-:Y:S01]  /*3c010*/  F2FP.F16.E5M2.UNPACK_B R11, R11.H1 ;  /* 0x0000000bff0b723e */ /* 0x000fe200030004ff */
[----:B----4-:R-:W-:Y:S04]  /*3c020*/  STL.64 [R1+0x3730], R26 ;  /* 0x0037301a01007387 */ /* 0x010fe80000100a00 */
[----:B--2---:R0:W-:Y:S04]  /*3c030*/  STL.64 [R1+0x3728], R24 ;  /* 0x0037281801007387 */ /* 0x0041e80000100a00 */
[----:B0-----:R-:W2:Y:S04]  /*3c040*/  LDL.LU R24, [R1+0x220] ;  /* 0x0002200001187983 */ /* 0x001ea80000300800 */
[----:B------:R-:W2:Y:S04]  /*3c050*/  LDL.LU R25, [R1+0x224] ;  /* 0x0002240001197983 */ /* 0x000ea80000300800 */
[----:B------:R-:W2:Y:S04]  /*3c060*/  LDL.LU R26, [R1+0x228] ;  /* 0x00022800011a7983 */ /* 0x000ea80000300800 */
[----:B------:R-:W2:Y:S04]  /*3c070*/  LDL.LU R27, [R1+0x22c] ;  /* 0x00022c00011b7983 */ /* 0x000ea80000300800 */
[----:B---3--:R-:W-:Y:S04]  /*3c080*/  STL.64 [R1+0x36f8], R22 ;  /* 0x0036f81601007387 */ /* 0x008fe80000100a00 */
[----:B------:R0:W-:Y:S01]  /*3c090*/  STL.64 [R1+0x36f0], R20 ;  /* 0x0036f01401007387 */ /* 0x0001e20000100a00 */
[----:B------:R-:W-:-:S03]  /*3c0a0*/  IMAD R7, R7, 0x100, R29 ;  /* 0x0000010007077824 */ /* 0x000fc600078e021d */
[----:B0-----:R-:W3:Y:S04]  /*3c0b0*/  LDL.LU R20, [R1+0x760] ;  /* 0x0007600001147983 */ /* 0x001ee80000300800 */
[----:B------:R-:W3:Y:S04]  /*3c0c0*/  LDL.LU R21, [R1+0x764] ;  /* 0x0007640001157983 */ /* 0x000ee80000300800 */
[----:B------:R-:W3:Y:S04]  /*3c0d0*/  LDL.LU R22, [R1+0x768] ;  /* 0x0007680001167983 */ /* 0x000ee80000300800 */
[----:B------:R-:W3:Y:S04]  /*3c0e0*/  LDL.LU R23, [R1+0x76c] ;  /* 0x00076c0001177983 */ /* 0x000ee80000300800 */
[----:B------:R-:W-:Y:S04]  /*3c0f0*/  STL.64 [R1+0x3658], R14 ;  /* 0x0036580e01007387 */ /* 0x000fe80000100a00 */
[----:B------:R0:W-:Y:S04]  /*3c100*/  STL.64 [R1+0x3650], R12 ;  /* 0x0036500c01007387 */ /* 0x0001e80000100a00 */
[----:B0-----:R-:W4:Y:S04]  /*3c110*/  LDL.LU R12, [R1+0x6f0] ;  /* 0x0006f000010c7983 */ /* 0x001f280000300800 */
[----:B------:R-:W4:Y:S04]  /*3c120*/  LDL.LU R13, [R1+0x6f4] ;  /* 0x0006f400010d7983 */ /* 0x000f280000300800 */
[----:B------:R-:W4:Y:S04]  /*3c130*/  LDL.LU R14, [R1+0x6f8] ;  /* 0x0006f800010e7983 */ /* 0x000f280000300800 */
[----:B------:R-:W4:Y:S04]  /*3c140*/  LDL.LU R15, [R1+0x6fc] ;  /* 0x0006fc00010f7983 */ /* 0x000f280000300800 */
[----:B------:R-:W4:Y:S01]  /*3c150*/  LDL.LU R29, [R1+0x3738] ;  /* 0x00373800011d7983 */ /* 0x000f220000300800 */
        /* <DEDUP_REMOVED lines=8> */
[----:B------:R0:W-:Y:S04]  /*3c1e0*/  STL [R1+0x362c], R10 ;  /* 0x00362c0a01007387 */ /* 0x0001e80000100800 */
[----:B0-----:R-:W3:Y:S04]  /*3c1f0*/  LDL.LU R10, [R1+0xa10] ;  /* 0x000a1000010a7983 */ /* 0x001ee80000300800 */
[----:B------:R-:W-:Y:S01]  /*3c200*/  STL [R1+0x3628], R11 ;  /* 0x0036280b01007387 */ /* 0x000fe20000100800 */
[----:B--2---:R-:W-:-:S15]  /*3c210*/  HMMA.16816.F32 R24, R16, R8, R24 ;  /* 0x000000081018723c */ /* 0x004fde0000001818 */
[----:B------:R-:W-:-:S08]  /*3c220*/  NOP ;  /* 0x0000000000007918 */ /* 0x000fd00000000000 */
[----:B------:R-:W-:Y:S04]  /*3c230*/  STL.64 [R1+0x910], R24 ;  /* 0x0009101801007387 */ /* 0x000fe80000100a00 */
[----:B------:R0:W-:Y:S04]  /*3c240*/  STL.64 [R1+0x918], R26 ;  /* 0x0009181a01007387 */ /* 0x0001e80000100a00 */
[----:B0-----:R-:W2:Y:S04]  /*3c250*/  LDL.LU.64 R26, [R1+0x3720] ;  /* 0x00372000011a7983 */ /* 0x001ea80000300a00 */
[----:B------:R-:W2:Y:S01]  /*3c260*/  LDL.LU.64 R24, [R1+0x3718] ;  /* 0x0037180001187983 */ /* 0x000ea20000300a00 */
[----:B------:R-:W-:-:S02]  /*3c270*/  F2FP.F16.E5M2.UNPACK_B R2, R2.H1 ;  /* 0x00000002ff02723e */ /* 0x000fc400030004ff */
[----:B------:R-:W-:Y:S02]  /*3c280*/  F2FP.F16.E5M2.UNPACK_B R3, R3.H1 ;  /* 0x00000003ff03723e */ /* 0x000fe400030004ff */
[----:B---3--:R-:W-:Y:S02]  /*3c290*/  F2FP.F16.E5M2.UNPACK_B R10, R10.H1 ;  /* 0x0000000aff0a723e */ /* 0x008fe400030004ff */
[----:B------:R-:W-:Y:S01]  /*3c2a0*/  F2FP.F16.E5M2.UNPACK_B R11, R0.H1 ;  /* 0x00000000ff0b723e */ /* 0x000fe200030004ff */
[----:B------:R-:W-:Y:S04]  /*3c2b0*/  STL [R1+0x3610], R9 ;  /* 0x0036100901007387 */ /* 0x000fe80000100800 */
[----:B------:R-:W-:Y:S04]  /*3c2c0*/  STL [R1+0x20], R10 ;  /* 0x0000200a01007387 */ /* 0x000fe80000100800 */
[----:B------:R-:W-:Y:S01]  /*3c2d0*/  STL [R1+0x24], R11 ;  /* 0x0000240b01007387 */ /* 0x000fe20000100800 */
        /* <DEDUP_REMOVED lines=10> */
[----:B--2---:R-:W-:Y:S01]  /*3c380*/  HMMA.16816.F32 R16, R16, R10, R24 ;  /* 0x0000000a1010723c */ /* 0x004fe20000001818 */
[----:B------:R-:W2:-:S15]  /*3c390*/  LDL.LU.64 R26, [R1+0x3700] ;  /* 0x00370000011a7983 */ /* 0x000e9e0000300a00 */
[----:B------:R-:W-:-:S07]  /*3c3a0*/  NOP ;  /* 0x0000000000007918 */ /* 0x000fce0000000000 */
[----:B------:R0:W-:Y:S04]  /*3c3b0*/  STL.64 [R1+0x8b0], R16 ;  /* 0x0008b01001007387 */ /* 0x0001e80000100a00 */
[----:B------:R1:W-:Y:S04]  /*3c3c0*/  STL.64 [R1+0x8b8], R18 ;  /* 0x0008b81201007387 */ /* 0x0003e80000100a00 */
[----:B0-----:R-:W4:Y:S04]  /*3c3d0*/  LDL.LU R16, [R1+0x710] ;  /* 0x0007100001107983 */ /* 0x001f280000300800 */
[----:B------:R-:W4:Y:S04]  /*3c3e0*/  LDL.LU R17, [R1+0x714] ;  /* 0x0007140001117983 */ /* 0x000f280000300800 */
[----:B-1----:R-:W4:Y:S04]  /*3c3f0*/  LDL.LU R18, [R1+0x718] ;  /* 0x0007180001127983 */ /* 0x002f280000300800 */
[----:B------:R-:W4:Y:S01]  /*3c400*/  LDL.LU R19, [R1+0x71c] ;  /* 0x00071c0001137983 */ /* 0x000f220000300800 */
[----:B--2---:R-:W-:Y:S03]  /*3c410*/  HMMA.16816.F32 R24, R4, R26, R20 ;  /* 0x0000001a0418723c */ /* 0x004fe60000001814 */
[----:B------:R-:W2:Y:S04]  /*3c420*/  LDL.LU.64 R22, [R1+0x36f8] ;  /* 0x0036f80001167983 */ /* 0x000ea80000300a00 */
[----:B------:R-:W2:-:S15]  /*3c430*/  LDL.LU.64 R20, [R1+0x36f0] ;  /* 0x0036f00001147983 */ /* 0x000e9e0000300a00 */
[----:B------:R-:W-:-:S01]  /*3c440*/  NOP ;  /* 0x0000000000007918 */ /* 0x000fc20000000000 */
[----:B------:R0:W-:Y:S04]  /*3c450*/  STL.64 [R1+0x8a0], R24 ;  /* 0x0008a01801007387 */ /* 0x0001e80000100a00 */
[----:B------:R2:W-:Y:S04]  /*3c460*/  STL.64 [R1+0x8a8], R26 ;  /* 0x0008a81a01007387 */ /* 0x0005e80000100a00 */
[----:B0-----:R-:W2:Y:S02]  /*3c470*/  LDL.LU.64 R24, [R1+0x36e8] ;  /* 0x0036e80001187983 */ /* 0x001ea40000300a00 */
[----:B--2---:R-:W-:Y:S02]  /*3c480*/  HMMA.16816.F32 R24, R4, R24, R20 ;  /* 0x000000180418723c */ /* 0x004fe40000001814 */
[----:B------:R-:W2:Y:S04]  /*3c490*/  LDL.LU.64 R22, [R1+0x36e0] ;  /* 0x0036e00001167983 */ /* 0x000ea80000300a00 */
[----:B------:R-:W2:-:S15]  /*3c4a0*/  LDL.LU.64 R20, [R1+0x36d8] ;  /* 0x0036d80001147983 */ /* 0x000e9e0000300a00 */
[----:B------:R-:W-:-:S02]  /*3c4b0*/  NOP ;  /* 0x0000000000007918 */ /* 0x000fc40000000000 */
[----:B------:R-:W-:Y:S04]  /*3c4c0*/  STL.64 [R1+0x850], R24 ;  /* 0x0008501801007387 */ /* 0x000fe80000100a00 */
[----:B------:R0:W-:Y:S04]  /*3c4d0*/  STL.64 [R1+0x858], R26 ;  /* 0x0008581a01007387 */ /* 0x0001e80000100a00 */
[----:B0-----:R-:W2:Y:S02]  /*3c4e0*/  LDL.LU.64 R26, [R1+0x36d0] ;  /* 0x0036d000011a7983 */ /* 0x001ea40000300a00 */
[----:B--2---:R-:W-:Y:S02]  /*3c4f0*/  HMMA.16816.F32 R24, R4, R26, R20 ;  /* 0x0000001a0418723c */ /* 0x004fe40000001814 */
[----:B------:R-:W2:Y:S04]  /*3c500*/  LDL.LU.64 R22, [R1+0x36c8] ;  /* 0x0036c80001167983 */ /* 0x000ea80000300a00 */
[----:B------:R-:W2:-:S15]  /*3c510*/  LDL.LU.64 R20, [R1+0x36c0] ;  /* 0x0036c00001147983 */ /* 0x000e9e0000300a00 */
[----:B------:R-:W-:-:S02]  /*3c520*/  NOP ;  /* 0x0000000000007918 */ /* 0x000fc40000000000 */
        /* <DEDUP_REMOVED lines=16> */
[----:B0-----:R-:W2:Y:S04]  /*3c630*/  LDL.LU.64 R26, [R1+0x3688] ;  /* 0x00368800011a7983 */ /* 0x001ea80000300a00 */
[----:B------:R-:W3:Y:S01]  /*3c640*/  LDL.LU.64 R24, [R1+0x3680] ;  /* 0x0036800001187983 */ /* 0x000ee20000300a00 */
[----:B----4-:R-:W-:Y:S03]  /*3c650*/  HMMA.16816.F32 R16, R4, R28, R16 ;  /* 0x0000001c0410723c */ /* 0x010fe60000001810 */
[----:B------:R-:W4:-:S15]  /*3c660*/  LDL.LU R9, [R1+0x106c] ;  /* 0x00106c0001097983 */ /* 0x000f1e0000300800 */
[----:B------:R-:W-:-:S05]  /*3c670*/  NOP ;  /* 0x0000000000007918 */ /* 0x000fca0000000000 */
[----:B------:R-:W-:Y:S04]  /*3c680*/  STL.64 [R1+0x750], R16 ;  /* 0x0007501001007387 */ /* 0x000fe80000100a00 */
[----:B------:R0:W-:Y:S04]  /*3c690*/  STL.64 [R1+0x758], R18 ;  /* 0x0007581201007387 */ /* 0x0001e80000100a00 */
[----:B0-----:R-:W4:Y:S04]  /*3c6a0*/  LDL.LU R18, [R1+0x1068] ;  /* 0x0010680001127983 */ /* 0x001f280000300800 */
[----:B------:R-:W4:Y:S04]  /*3c6b0*/  LDL.LU R19, [R1+0x1074] ;  /* 0x0010740001137983 */ /* 0x000f280000300800 */
[----:B------:R-:W4:Y:S01]  /*3c6c0*/  LDL.LU R0, [R1+0x1070] ;  /* 0x0010700001007983 */ /* 0x000f220000300800 */
[C---:B--2---:R-:W-:Y:S06]  /*3c6d0*/  HMMA.16816.F32 R20, R4.reuse, R26, R20 ;  /* 0x0000001a0414723c */ /* 0x044fec0000001814 */
[----:B---3--:R-:W-:-:S15]  /*3c6e0*/  HMMA.16816.F32 R12, R4, R24, R12 ;  /* 0x00000018040c723c */ /* 0x008fde000000180c */
[----:B------:R-:W-:-:S02]  /*3c6f0*/  NOP ;  /* 0x0000000000007918 */ /* 0x000fc40000000000 */
[----:B------:R-:W-:Y:S04]  /*3c700*/  STL.64 [R1+0x740], R20 ;  /* 0x0007401401007387 */ /* 0x000fe80000100a00 */
[----:B------:R0:W-:Y:S04]  /*3c710*/  STL.64 [R1+0x748], R22 ;  /* 0x0007481601007387 */ /* 0x0001e80000100a00 */
[----:B0-----:R-:W2:Y:S04]  /*3c720*/  LDL.LU.64 R22, [R1+0x3678] ;  /* 0x0036780001167983 */ /* 0x001ea80000300a00 */
[----:B------:R-:W3:Y:S04]  /*3c730*/  LDL.LU.64 R20, [R1+0x3670] ;  /* 0x0036700001147983 */ /* 0x000ee80000300a00 */
[----:B------:R0:W-:Y:S04]  /*3c740*/  STL.64 [R1+0x730], R12 ;  /* 0x0007300c01007387 */ /* 0x0001e80000100a00 */
[----:B------:R1:W-:Y:S04]  /*3c750*/  STL.64 [R1+0x738], R14 ;  /* 0x0007380e01007387 */ /* 0x0003e80000100a00 */
[----:B0-----:R-:W4:Y:S04]  /*3c760*/  LDL.LU R12, [R1+0x6d0] ;  /* 0x0006d000010c7983 */ /* 0x001f280000300800 */
[----:B------:R-:W4:Y:S04]  /*3c770*/  LDL.LU R13, [R1+0x6d4] ;  /* 0x0006d400010d7983 */ /* 0x000f280000300800 */
[----:B-1----:R-:W2:Y:S04]  /*3c780*/  LDL.LU R14, [R1+0x6d8] ;  /* 0x0006d800010e7983 */ /* 0x002ea80000300800 */
[----:B------:R-:W2:Y:S04]  /*3c790*/  LDL.LU R15, [R1+0x6dc] ;  /* 0x0006dc00010f7983 */ /* 0x000ea80000300800 */
[----:B--2---:R-:W-:Y:S04]  /*3c7a0*/  STL.64 [R1+0x3668], R14 ;  /* 0x0036680e01007387 */ /* 0x004fe80000100a00 */
[----:B----4-:R0:W-:Y:S04]  /*3c7b0*/  STL.64 [R1+0x3660], R12 ;  /* 0x0036600c01007387 */ /* 0x0101e80000100a00 */
[----:B0-----:R-:W2:Y:S04]  /*3c7c0*/  LDL.LU R12, [R1+0x6e0] ;  /* 0x0006e000010c7983 */ /* 0x001ea80000300800 */
[----:B------:R-:W2:Y:S04]  /*3c7d0*/  LDL.LU R13, [R1+0x6e4] ;  /* 0x0006e400010d7983 */ /* 0x000ea80000300800 */
[----:B------:R-:W2:Y:S04]  /*3c7e0*/  LDL.LU R14, [R1+0x6e8] ;  /* 0x0006e800010e7983 */ /* 0x000ea80000300800 */
[----:B------:R-:W2:Y:S04]  /*3c7f0*/  LDL.LU R15, [R1+0x6ec] ;  /* 0x0006ec00010f7983 */ /* 0x000ea80000300800 */
[----:B------:R-:W4:Y:S04]  /*3c800*/  LDL.LU R10, [R1+0x105c] ;  /* 0x00105c00010a7983 */ /* 0x000f280000300800 */
[----:B------:R-:W3:Y:S04]  /*3c810*/  LDL.LU R16, [R1+0x1058] ;  /* 0x0010580001107983 */ /* 0x000ee80000300800 */
[----:B------:R-:W4:Y:S04]  /*3c820*/  LDL.LU R11, [R1+0x1064] ;  /* 0x00106400010b7983 */ /* 0x000f280000300800 */
[----:B----4-:R-:W-:Y:S04]  /*3c830*/  STL.64 [R1+0x3638], R10 ;  /* 0x0036380a01007387 */ /* 0x010fe80000100a00 */
[----:B------:R0:W-:Y:S04]  /*3c840*/  STL.64 [R1+0x3630], R8 ;  /* 0x0036300801007387 */ /* 0x0001e80000100a00 */
[----:B0-----:R-:W4:Y:S04]  /*3c850*/  LDL.LU R8, [R1+0x6b0] ;  /* 0x0006b00001087983 */ /* 0x001f280000300800 */
[----:B------:R-:W4:Y:S04]  /*3c860*/  LDL.LU R9, [R1+0x6b4] ;  /* 0x0006b40001097983 */ /* 0x000f280000300800 */
[----:B------:R-:W2:Y:S04]  /*3c870*/  LDL.LU R10, [R1+0x6b8] ;  /* 0x0006b800010a7983 */ /* 0x000ea80000300800 */
        /* <DEDUP_REMOVED lines=8> */
[----:B------:R0:W-:Y:S04]  /*3c900*/  STL.64 [R1+0x3580], R26 ;  /* 0x0035801a01007387 */ /* 0x0001e80000100a00 */
[----:B0-----:R-:W3:Y:S04]  /*3c910*/  LDL.64 R26, [R1+0x20] ;  /* 0x00002000011a7983 */ /* 0x001ee80000100a00 */
[----:B------:R0:W-:Y:S01]  /*3c920*/  STL.64 [R1+0x3578], R24 ;  /* 0x0035781801007387 */ /* 0x0001e20000100a00 */
[C---:B------:R-:W-:Y:S03]  /*3c930*/  HMMA.16816.F32 R12, R4.reuse, R22, R12 ;  /* 0x00000016040c723c */ /* 0x040fe6000000180c */
[----:B---3--:R1:W-:Y:S04]  /*3c940*/  STL.64 [R1+0x3608], R26 ;  /* 0x0036081a01007387 */ /* 0x0083e80000100a00 */
[----:B0-----:R-:W3:Y:S04]  /*3c950*/  LDL.LU R24, [R1+0x830] ;  /* 0x0008300001187983 */ /* 0x001ee80000300800 */
[----:B------:R-:W3:Y:S04]  /*3c960*/  LDL.LU R25, [R1+0x834] ;  /* 0x0008340001197983 */ /* 0x000ee80000300800 */
[----:B-1----:R-:W2:Y:S04]  /*3c970*/  LDL.LU R26, [R1+0x838] ;  /* 0x00083800011a7983 */ /* 0x002ea80000300800 */
[----:B------:R-:W2:Y:S04]  /*3c980*/  LDL.LU R27, [R1+0x83c] ;  /* 0x00083c00011b7983 */ /* 0x000ea80000300800 */
[----:B--2---:R-:W-:Y:S04]  /*3c990*/  STL.64 [R1+0x3620], R26 ;  /* 0x0036201a01007387 */ /* 0x004fe80000100a00 */
[----:B---3--:R0:W-:Y:S04]  /*3c9a0*/  STL.64 [R1+0x3618], R24 ;  /* 0x0036181801007387 */ /* 0x0081e80000100a00 */
[----:B0-----:R-:W2:Y:S04]  /*3c9b0*/  LDL.LU R24, [R1+0x6a0] ;  /* 0x0006a00001187983 */ /* 0x001ea80000300800 */
[----:B------:R-:W2:Y:S04]  /*3c9c0*/  LDL.LU R25, [R1+0x6a4] ;  /* 0x0006a40001197983 */ /* 0x000ea80000300800 */
[----:B------:R-:W2:Y:S04]  /*3c9d0*/  LDL.LU R26, [R1+0x6a8] ;  /* 0x0006a800011a7983 */ /* 0x000ea80000300800 */
[----:B------:R-:W2:Y:S04]  /*3c9e0*/  LDL.LU R27, [R1+0x6ac] ;  /* 0x0006ac00011b7983 */ /* 0x000ea80000300800 */
[----:B------:R-:W-:Y:S04]  /*3c9f0*/  STL.64 [R1+0x720], R12 ;  /* 0x0007200c01007387 */ /* 0x000fe80000100a00 */
[----:B------:R0:W-:Y:S04]  /*3ca00*/  STL.64 [R1+0x728], R14 ;  /* 0x0007280e01007387 */ /* 0x0001e80000100a00 */
[----:B0-----:R-:W3:Y:S04]  /*3ca10*/  LDL.LU.64 R14, [R1+0x3668] ;  /* 0x00366800010e7983 */ /* 0x001ee80000300a00 */
[----:B------:R-:W3:Y:S02]  /*3ca20*/  LDL.LU.64 R12, [R1+0x3660] ;  /* 0x00366000010c7983 */ /* 0x000ee40000300a00 */
[----:B---3--:R-:W-:-:S15]  /*3ca30*/  HMMA.16816.F32 R12, R4, R20, R12 ;  /* 0x00000014040c723c */ /* 0x008fde000000180c */
[----:B------:R-:W-:-:S08]  /*3ca40*/  NOP ;  /* 0x0000000000007918 */ /* 0x000fd00000000000 */
[----:B------:R-:W-:Y:S04]  /*3ca50*/  STL.64 [R1+0x710], R12 ;  /* 0x0007100c01007387 */ /* 0x000fe80000100a00 */
[----:B------:R0:W-:Y:S04]  /*3ca60*/  STL.64 [R1+0x718], R14 ;  /* 0x0007180e01007387 */ /* 0x0001e80000100a00 */
[----:B0-----:R-:W3:Y:S04]  /*3ca70*/  LDL.LU.64 R14, [R1+0x3658] ;  /* 0x00365800010e7983 */ /* 0x001ee80000300a00 */
[----:B------:R-:W4:Y:S04]  /*3ca80*/  LDL.LU.64 R12, [R1+0x3650] ;  /* 0x00365000010c7983 */ /* 0x000f280000300a00 */
[----:B------:R-:W-:Y:S04]  /*3ca90*/  STL.64 [R1+0x3560], R22 ;  /* 0x0035601601007387 */ /* 0x000fe80000100a00 */
[----:B------:R0:W-:Y:S04]  /*3caa0*/  STL.64 [R1+0x3558], R20 ;  /* 0x0035581401007387 */ /* 0x0001e80000100a00 */
[----:B0-----:R-:W2:Y:S04]  /*3cab0*/  LDL.LU R20, [R1+0x690] ;  /* 0x0006900001147983 */ /* 0x001ea80000300800 */
[----:B------:R-:W2:Y:S04]  /*3cac0*/  LDL.LU R21, [R1+0x694] ;  /* 0x0006940001157983 */ /* 0x000ea80000300800 */
[----:B------:R-:W2:Y:S04]  /*3cad0*/  LDL.LU R22, [R1+0x698] ;  /* 0x0006980001167983 */ /* 0x000ea80000300800 */
[----:B------:R-:W2:Y:S01]  /*3cae0*/  LDL.LU R23, [R1+0x69c] ;  /* 0x00069c0001177983 */ /* 0x000ea20000300800 */
[----:B---3--:R-:W-:-:S15]  /*3caf0*/  HMMA.16816.F32 R8, R4, R14, R8 ;  /* 0x0000000e0408723c */ /* 0x008fde0000001808 */
        /* <DEDUP_REMOVED lines=17> */
[----:B---3--:R-:W-:-:S02]  /*3cc10*/  IMAD R16, R16, 0x100, R10 ;  /* 0x0000010010107824 */ /* 0x008fc400078e020a */
[----:B------:R-:W-:Y:S01]  /*3cc20*/  IMAD R17, R17, 0x100, R11 ;  /* 0x0000010011117824 */ /* 0x000fe200078e020b */
[----:B------:R-:W2:Y:S04]  /*3cc30*/  LDL.LU R10, [R1+0x362c] ;  /* 0x00362c00010a7983 */ /* 0x000ea80000300800 */
[----:B------:R-:W2:Y:S01]  /*3cc40*/  LDL.LU R11, [R1+0x3628] ;  /* 0x00362800010b7983 */ /* 0x000ea20000300800 */
[----:B----4-:R-:W-:Y:S01]  /*3cc50*/  IMAD R18, R18, 0x100, R9 ;  /* 0x0000010012127824 */ /* 0x010fe200078e0209 */
[----:B--2---:R-:W-:-:S15]  /*3cc60*/  HMMA.16816.F32 R24, R4, R10, R24 ;  /* 0x0000000a0418723c */ /* 0x004fde0000001818 */
[----:B------:R-:W-:-:S08]  /*3cc70*/  NOP ;  /* 0x0000000000007918 */ /* 0x000fd00000000000 */
[----:B------:R-:W-:Y:S04]  /*3cc80*/  STL.64 [R1+0x6e0], R24 ;  /* 0x0006e01801007387 */ /* 0x000fe80000100a00 */
[----:B------:R0:W-:Y:S04]  /*3cc90*/  STL.64 [R1+0x6e8], R26 ;  /* 0x0006e81a01007387 */ /* 0x0001e80000100a00 */
[----:B0-----:R-:W2:Y:S04]  /*3cca0*/  LDL.LU.64 R26, [R1+0x3620] ;  /* 0x00362000011a7983 */ /* 0x001ea80000300a00 */
[----:B------:R-:W2:Y:S04]  /*3ccb0*/  LDL.LU.64 R24, [R1+0x3618] ;  /* 0x0036180001187983 */ /* 0x000ea80000300a00 */
[----:B------:R-:W2:Y:S02]  /*3ccc0*/  LDL.LU R9, [R1+0x3610] ;  /* 0x0036100001097983 */ /* 0x000ea40000300800 */
[----:B--2---:R-:W-:-:S15]  /*3ccd0*/  HMMA.16816.F32 R24, R4, R8, R24 ;  /* 0x000000080418723c */ /* 0x004fde0000001818 */
[----:B------:R-:W-:-:S08]  /*3cce0*/  NOP ;  /* 0x0000000000007918 */ /* 0x000fd00000000000 */
[----:B------:R-:W-:Y:S04]  /*3ccf0*/  STL.64 [R1+0x8f0], R24 ;  /* 0x0008f01801007387 */ /* 0x000fe80000100a00 */
[----:B------:R0:W-:Y:S04]  /*3cd00*/  STL.64 [R1+0x8f8], R26 ;  /* 0x0008f81a01007387 */ /* 0x0001e80000100a00 */
[----:B0-----:R-:W2:Y:S04]  /*3cd10*/  LDL.LU.64 R26, [R1+0x3608] ;  /* 0x00360800011a7983 */ /* 0x001ea80000300a00 */
[----:B------:R-:W-:Y:S04]  /*3cd20*/  STL.64 [R1+0x3520], R10 ;  /* 0x0035200a01007387 */ /* 0x000fe80000100a00 */
[----:B------:R0:W-:Y:S02]  /*3cd30*/  STL.64 [R1+0x3518], R8 ;  /* 0x0035180801007387 */ /* 0x0001e40000100a00 */
[----:B0-----:R-:W-:Y:S01]  /*3cd40*/  HMMA.16816.F32 R8, R4, R2, R12 ;  /* 0x000000020408723c */ /* 0x001fe2000000180c */
[----:B------:R-:W-:-:S15]  /*3cd50*/  IMAD R19, R0, 0x100, R19 ;  /* 0x0000010000137824 */ /* 0x000fde00078e0213 */
[----:B------:R-:W-:-:S07]  /*3cd60*/  NOP ;  /* 0x0000000000007918 */ /* 0x000fce0000000000 */
[----:B------:R-:W-:Y:S04]  /*3cd70*/  STL.64 [R1+0x8e0], R8 ;  /* 0x0008e00801007387 */ /* 0x000fe80000100a00 */
[----:B------:R-:W-:Y:S04]  /*3cd80*/  STL.64 [R1+0x8e8], R10 ;  /* 0x0008e80a01007387 */ /* 0x000fe80000100a00 */
[----:B------:R-:W3:Y:S01]  /*3cd90*/  LDL.LU R12, [R1+0x5f0] ;  /* 0x0005f000010c7983 */ /* 0x000ee20000300800 */
[----:B--2---:R-:W-:Y:S06]  /*3cda0*/  HMMA.16816.F32 R4, R4, R26, R20 ;  /* 0x0000001a0404723c */ /* 0x004fec0000001814 */
[----:B------:R-:W-:-:S15]  /*3cdb0*/  IMAD.MOV.U32 R0, RZ, RZ, R27 ;  /* 0x000000ffff007224 */ /* 0x000fde00078e001b */
[----:B------:R-:W-:-:S02]  /*3cdc0*/  NOP ;  /* 0x0000000000007918 */ /* 0x000fc40000000000 */
[----:B------:R-:W-:Y:S04]  /*3cdd0*/  STL.64 [R1+0x6d0], R4 ;  /* 0x0006d00401007387 */ /* 0x000fe80000100a00 */
[----:B------:R-:W-:Y:S04]  /*3cde0*/  STL.64 [R1+0x6d8], R6 ;  /* 0x0006d80601007387 */ /* 0x000fe80000100a00 */
[----:B------:R-:W3:Y:S04]  /*3cdf0*/  LDL.LU R13, [R1+0x5f4] ;  /* 0x0005f400010d7983 */ /* 0x000ee80000300800 */
[----:B------:R-:W2:Y:S04]  /*3ce00*/  LDL.LU R14, [R1+0x5f8] ;  /* 0x0005f800010e7983 */ /* 0x000ea80000300800 */
[----:B------:R-:W2:Y:S04]  /*3ce10*/  LDL.LU R15, [R1+0x5fc] ;  /* 0x0005fc00010f7983 */ /* 0x000ea80000300800 */
[----:B------:R-:W4:Y:S04]  /*3ce20*/  LDL.LU R20, [R1+0x610] ;  /* 0x0006100001147983 */ /* 0x000f280000300800 */
[----:B------:R-:W4:Y:S04]  /*3ce30*/  LDL.LU R21, [R1+0x614] ;  /* 0x0006140001157983 */ /* 0x000f280000300800 */
[----:B------:R-:W3:Y:S04]  /*3ce40*/  LDL.LU R22, [R1+0x618] ;  /* 0x0006180001167983 */ /* 0x000ee80000300800 */
[----:B------:R-:W3:Y:S04]  /*3ce50*/  LDL.LU R23, [R1+0x61c] ;  /* 0x00061c0001177983 */ /* 0x000ee80000300800 */
[----:B------:R-:W2:Y:S04]  /*3ce60*/  LDL.LU R24, [R1+0x630] ;  /* 0x0006300001187983 */ /* 0x000ea80000300800 */
[----:B------:R-:W2:Y:S04]  /*3ce70*/  LDL.LU R25, [R1+0x634] ;  /* 0x0006340001197983 */ /* 0x000ea80000300800 */
[----:B------:R-:W4:Y:S04]  /*3ce80*/  LDL.LU R26, [R1+0x638] ;  /* 0x00063800011a7983 */ /* 0x000f280000300800 */
[----:B------:R-:W4:Y:S04]  /*3ce90*/  LDL.LU R27, [R1+0x63c] ;  /* 0x00063c00011b7983 */ /* 0x000f280000300800 */
[----:B----4-:R0:W-:Y:S04]  /*3cea0*/  STL.64 [R1+0x3590], R26 ;  /* 0x0035901a01007387 */ /* 0x0101e80000100a00 */
[----:B0-----:R-:W4:Y:S04]  /*3ceb0*/  LDL R26, [R1] ;  /* 0x00000000011a7983 */ /* 0x001f280000100800 */
[----:B------:R-:W4:Y:S04]  /*3cec0*/  LDL R27, [R1+0x4] ;  /* 0x00000400011b7983 */ /* 0x000f280000100800 */
[----:B--2---:R0:W-:Y:S04]  /*3ced0*/  STL.64 [R1+0x3588], R24 ;  /* 0x0035881801007387 */ /* 0x0041e80000100a00 */
[----:B0-----:R-:W2:Y:S04]  /*3cee0*/  LDL R24, [R1+0x8] ;  /* 0x0000080001187983 */ /* 0x001ea80000100800 */
[----:B------:R-:W2:Y:S04]  /*3cef0*/  LDL R25, [R1+0xc] ;  /* 0x00000c0001197983 */ /* 0x000ea80000100800 */
[----:B----4-:R-:W-:Y:S04]  /*3cf00*/  STL.64 [R1+0x35a8], R26 ;  /* 0x0035a81a01007387 */ /* 0x010fe80000100a00 */
[----:B--2---:R-:W-:Y:S04]  /*3cf10*/  STL.64 [R1+0x35c0], R24 ;  /* 0x0035c01801007387 */ /* 0x004fe80000100a00 */
[----:B---3--:R-:W-:Y:S04]  /*3cf20*/  STL.64 [R1+0x3570], R22 ;  /* 0x0035701601007387 */ /* 0x008fe80000100a00 */
[----:B------:R0:W-:Y:S04]  /*3cf30*/  STL.64 [R1+0x3568], R20 ;  /* 0x0035681401007387 */ /* 0x0001e80000100a00 */
[----:B0-----:R-:W2:Y:S04]  /*3cf40*/  LDL.LU R20, [R1+0x620] ;  /* 0x0006200001147983 */ /* 0x001ea80000300800 */
[----:B------:R-:W2:Y:S04]  /*3cf50*/  LDL.LU R21, [R1+0x624] ;  /* 0x0006240001157983 */ /* 0x000ea80000300800 */
[----:B------:R-:W3:Y:S04]  /*3cf60*/  LDL.LU R22, [R1+0x628] ;  /* 0x0006280001167983 */ /* 0x000ee80000300800 */
[----:B------:R-:W3:Y:S04]  /*3cf70*/  LDL.LU R23, [R1+0x62c] ;  /* 0x00062c0001177983 */ /* 0x000ee80000300800 */
[----:B------:R-:W4:Y:S04]  /*3cf80*/  LDL R26, [R1+0x10] ;  /* 0x00001000011a7983 */ /* 0x000f280000100800 */
[----:B------:R-:W4:Y:S04]  /*3cf90*/  LDL R27, [R1+0x14] ;  /* 0x00001400011b7983 */ /* 0x000f280000100800 */
[----:B----4-:R-:W-:Y:S04]  /*3cfa0*/  STL.64 [R1+0x35d8], R26 ;  /* 0x0035d81a01007387 */ /* 0x010fe80000100a00 */
[----:B---3--:R-:W-:Y:S04]  /*3cfb0*/  STL.64 [R1+0x35a0], R22 ;  /* 0x0035a01601007387 */ /* 0x008fe80000100a00 */
[----:B--2---:R0:W-:Y:S04]  /*3cfc0*/  STL.64 [R1+0x3598], R20 ;  /* 0x0035981401007387 */ /* 0x0041e80000100a00 */
        /* <DEDUP_REMOVED lines=15> */
[----:B---3--:R-:W-:Y:S04]  /*3d0c0*/  STL.64 [R1+0x35d0], R22 ;  /* 0x0035d01601007387 */ /* 0x008fe80000100a00 */
[----:B--2---:R0:W-:Y:S04]  /*3d0d0*/  STL.64 [R1+0x35c8], R20 ;  /* 0x0035c81401007387 */ /* 0x0041e80000100a00 */
[----:B0-----:R-:W2:Y:S04]  /*3d0e0*/  LDL.LU R20, [R1+0x660] ;  /* 0x0006600001147983 */ /* 0x001ea80000300800 */
[----:B------:R-:W2:Y:S04]  /*3d0f0*/  LDL.LU R21, [R1+0x664] ;  /* 0x0006640001157983 */ /* 0x000ea80000300800 */
[----:B------:R-:W3:Y:S04]  /*3d100*/  LDL.LU R22, [R1+0x668] ;  /* 0x0006680001167983 */ /* 0x000ee80000300800 */
[----:B------:R-:W3:Y:S04]  /*3d110*/  LDL.LU R23, [R1+0x66c] ;  /* 0x00066c0001177983 */ /* 0x000ee80000300800 */
[----:B---3--:R-:W-:Y:S04]  /*3d120*/  STL.64 [R1+0x35e8], R22 ;  /* 0x0035e81601007387 */ /* 0x008fe80000100a00 */
[----:B--2---:R0:W-:Y:S04]  /*3d130*/  STL.64 [R1+0x35e0], R20 ;  /* 0x0035e01401007387 */ /* 0x0041e80000100a00 */
[----:B0-----:R-:W2:Y:S04]  /*3d140*/  LDL.LU R20, [R1+0x670] ;  /* 0x0006700001147983 */ /* 0x001ea80000300800 */
[----:B------:R-:W2:Y:S04]  /*3d150*/  LDL.LU R21, [R1+0x674] ;  /* 0x0006740001157983 */ /* 0x000ea80000300800 */
[----:B------:R-:W3:Y:S04]  /*3d160*/  LDL.LU R22, [R1+0x678] ;  /* 0x0006780001167983 */ /* 0x000ee80000300800 */
[----:B------:R-:W3:Y:S01]  /*3d170*/  LDL.LU R23, [R1+0x67c] ;  /* 0x00067c0001177983 */ /* 0x000ee20000300800 */
[----:B------:R-:W-:-:S02]  /*3d180*/  F2FP.F16.E5M2.UNPACK_B R16, R16 ;  /* 0x00000010ff10723e */ /* 0x000fc400020004ff */
[----:B------:R-:W-:Y:S01]  /*3d190*/  F2FP.F16.E5M2.UNPACK_B R17, R17 ;  /* 0x00000011ff11723e */ /* 0x000fe200020004ff */
[----:B---3--:R-:W-:Y:S04]  /*3d1a0*/  STL.64 [R1+0x3600], R22 ;  /* 0x0036001601007387 */ /* 0x008fe80000100a00 */
[----:B--2---:R0:W-:Y:S04]  /*3d1b0*/  STL.64 [R1+0x35f8], R20 ;  /* 0x0035f81401007387 */ /* 0x0041e80000100a00 */
[----:B0-----:R-:W4:Y:S04]  /*3d1c0*/  LDL.LU R20, [R1+0x680] ;  /* 0x0006800001147983 */ /* 0x001f280000300800 */
[----:B------:R-:W4:Y:S04]  /*3d1d0*/  LDL.LU R21, [R1+0x684] ;  /* 0x0006840001157983 */ /* 0x000f280000300800 */
[----:B------:R-:W4:Y:S04]  /*3d1e0*/  LDL.LU R22, [R1+0x688] ;  /* 0x0006880001167983 */ /* 0x000f280000300800 */
[----:B------:R-:W4:Y:S04]  /*3d1f0*/  LDL.LU R23, [R1+0x68c] ;  /* 0x00068c0001177983 */ /* 0x000f280000300800 */
[----:B------:R-:W-:Y:S04]  /*3d200*/  STL.64 [R1+0x3550], R14 ;  /* 0x0035500e01007387 */ /* 0x000fe80000100a00 */
[----:B------:R0:W-:Y:S04]  /*3d210*/  STL.64 [R1+0x3548], R12 ;  /* 0x0035480c01007387 */ /* 0x0001e80000100a00 */
[----:B0-----:R-:W2:Y:S04]  /*3d220*/  LDL.LU R12, [R1+0x600] ;  /* 0x00060000010c7983 */ /* 0x001ea80000300800 */
[----:B------:R-:W2:Y:S04]  /*3d230*/  LDL.LU R13, [R1+0x604] ;  /* 0x00060400010d7983 */ /* 0x000ea80000300800 */
[----:B------:R-:W2:Y:S04]  /*3d240*/  LDL.LU R14, [R1+0x608] ;  /* 0x00060800010e7983 */ /* 0x000ea80000300800 */
[----:B------:R-:W2:Y:S04]  /*3d250*/  LDL.LU R15, [R1+0x60c] ;  /* 0x00060c00010f7983 */ /* 0x000ea80000300800 */
[----:B------:R-:W3:Y:S04]  /*3d260*/  LDL.LU R8, [R1+0x5d0] ;  /* 0x0005d00001087983 */ /* 0x000ee80000300800 */
[----:B------:R-:W3:Y:S04]  /*3d270*/  LDL.LU R9, [R1+0x5d4] ;  /* 0x0005d40001097983 */ /* 0x000ee80000300800 */
[----:B------:R-:W2:Y:S04]  /*3d280*/  LDL.LU R10, [R1+0x5d8] ;  /* 0x0005d800010a7983 */ /* 0x000ea80000300800 */
[----:B------:R-:W2:Y:S01]  /*3d290*/  LDL.LU R11, [R1+0x5dc] ;  /* 0x0005dc00010b7983 */ /* 0x000ea20000300800 */
[----:B------:R-:W-:-:S02]  /*3d2a0*/  F2FP.F16.E5M2.UNPACK_B R18, R18 ;  /* 0x00000012ff12723e */ /* 0x000fc400020004ff */
[----:B------:R-:W-:-:S07]  /*3d2b0*/  F2FP.F16.E5M2.UNPACK_B R19, R19 ;  /* 0x00000013ff13723e */ /* 0x000fce00020004ff */
[C---:B----4-:R-:W-:Y:S01]  /*3d2c0*/  HMMA.16816.F32 R24, R16.reuse, R26, R20 ;  /* 0x0000001a1018723c */ /* 0x050fe20000001814 */
[----:B--2---:R-:W-:Y:S04]  /*3d2d0*/  STL.64 [R1+0x3530], R10 ;  /* 0x0035300a01007387 */ /* 0x004fe80000100a00 */
        /* <DEDUP_REMOVED lines=9> */
[----:B------:R-:W2:Y:S04]  /*3d370*/  LDL.LU.64 R22, [R1+0x3600] ;  /* 0x0036000001167983 */ /* 0x000ea80000300a00 */
[----:B------:R-:W2:Y:S04]  /*3d380*/  LDL.LU.64 R20, [R1+0x35f8] ;  /* 0x0035f80001147983 */ /* 0x000ea80000300a00 */
        /* <DEDUP_REMOVED lines=36> */
[----:B0-----:R-:W2:Y:S04]  /*3d5d0*/  LDL.LU.64 R26, [R1+0x3580] ;  /* 0x00358000011a7983 */ /* 0x001ea80000300a00 */
[----:B------:R-:W3:Y:S04]  /*3d5e0*/  LDL.LU.64 R24, [R1+0x3578] ;  /* 0x0035780001187983 */ /* 0x000ee80000300a00 */
[----:B------:R0:W-:Y:S04]  /*3d5f0*/  STL.64 [R1+0x3498], R28 ;  /* 0x0034981c01007387 */ /* 0x0001e80000100a00 */
[----:B0-----:R-:W4:Y:S04]  /*3d600*/  LDL.LU R28, [R1+0x108c] ;  /* 0x00108c00011c7983 */ /* 0x001f280000300800 */
[----:B------:R-:W4:Y:S01]  /*3d610*/  LDL.LU R29, [R1+0x1094] ;  /* 0x00109400011d7983 */ /* 0x000f220000300800 */
[----:B--2---:R-:W-:-:S15]  /*3d620*/  HMMA.16816.F32 R20, R16, R26, R20 ;  /* 0x0000001a1014723c */ /* 0x004fde0000001814 */
[----:B------:R-:W-:-:S08]  /*3d630*/  NOP ;  /* 0x0000000000007918 */ /* 0x000fd00000000000 */
        /* <DEDUP_REMOVED lines=12> */
[----:B0-----:R-:W4:Y:S04]  /*3d700*/  LDL.LU R24, [R1+0x810] ;  /* 0x0008100001187983 */ /* 0x001f280000300800 */
[----:B------:R-:W4:Y:S04]  /*3d710*/  LDL.LU R25, [R1+0x814] ;  /* 0x0008140001197983 */ /* 0x000f280000300800 */
[----:B------:R-:W4:Y:S04]  /*3d720*/  LDL.LU R26, [R1+0x818] ;  /* 0x00081800011a7983 */ /* 0x000f280000300800 */
        /* <DEDUP_REMOVED lines=33> */
[----:B------:R-:W2:Y:S04]  /*3d940*/  LDL.LU R15, [R1+0x1084] ;  /* 0x00108400010f7983 */ /* 0x000ea80000300800 */
[----:B------:R0:W-:Y:S01]  /*3d950*/  STL.64 [R1+0x3448], R12 ;  /* 0x0034480c01007387 */ /* 0x0001e20000100a00 */
[----:B----4-:R-:W-:-:S02]  /*3d960*/  IMAD R4, R4, 0x100, R14 ;  /* 0x0000010004047824 */ /* 0x010fc400078e020e */
[----:B--2---:R-:W-:Y:S02]  /*3d970*/  IMAD R5, R5, 0x100, R15 ;  /* 0x0000010005057824 */ /* 0x004fe400078e020f */
[----:B0-----:R-:W-:Y:S06]  /*3d980*/  HMMA.16816.F32 R12, R16, R10, R20 ;  /* 0x0000000a100c723c */ /* 0x001fec0000001814 */
[----:B------:R-:W-:Y:S04]  /*3d990*/  STL [R1+0x3434], R10 ;  /* 0x0034340a01007387 */ /* 0x000fe80000100800 */
[----:B------:R-:W-:-:S13]  /*3d9a0*/  STL [R1+0x3430], R11 ;  /* 0x0034300b01007387 */ /* 0x000fda0000100800 */
[----:B------:R-:W-:Y:S04]  /*3d9b0*/  STL.64 [R1+0x600], R12 ;  /* 0x0006000c01007387 */ /* 0x000fe80000100a00 */
[----:B------:R3:W-:Y:S04]  /*3d9c0*/  STL.64 [R1+0x608], R14 ;  /* 0x0006080e01007387 */ /* 0x0007e80000100a00 */
[----:B------:R-:W2:Y:S01]  /*3d9d0*/  LDL.LU R20, [R1+0x530] ;  /* 0x0005300001147983 */ /* 0x000ea20000300800 */
[----:B---3--:R-:W-:-:S15]  /*3d9e0*/  HMMA.16816.F32 R12, R16, R8, R24 ;  /* 0x00000008100c723c */ /* 0x008fde0000001818 */
[----:B------:R-:W-:-:S08]  /*3d9f0*/  NOP ;  /* 0x0000000000007918 */ /* 0x000fd00000000000 */
[----:B------:R-:W-:Y:S04]  /*3da00*/  STL.64 [R1+0x8d0], R12 ;  /* 0x0008d00c01007387 */ /* 0x000fe80000100a00 */
[----:B------:R-:W-:Y:S04]  /*3da10*/  STL.64 [R1+0x8d8], R14 ;  /* 0x0008d80e01007387 */ /* 0x000fe80000100a00 */
        /* <DEDUP_REMOVED lines=13> */
[----:B--2---:R0:W-:Y:S04]  /*3daf0*/  STL.64 [R1+0x34b0], R20 ;  /* 0x0034b01401007387 */ /* 0x0041e80000100a00 */
[----:B------:R-:W2:Y:S04]  /*3db00*/  LDL.LU R22, [R1+0x568] ;  /* 0x0005680001167983 */ /* 0x000ea80000300800 */
[----:B------:R-:W2:Y:S04]  /*3db10*/  LDL.LU R23, [R1+0x56c] ;  /* 0x00056c0001177983 */ /* 0x000ea80000300800 */
[----:B0-----:R-:W3:Y:S04]  /*3db20*/  LDL.64 R20, [R1+0x8] ;  /* 0x0000080001147983 */ /* 0x001ee80000100a00 */
[----:B--2---:R-:W-:Y:S04]  /*3db30*/  STL.64 [R1+0x34d0], R22 ;  /* 0x0034d01601007387 */ /* 0x004fe80000100a00 */
[----:B---3--:R0:W-:Y:S04]  /*3db40*/  STL.64 [R1+0x34c8], R20 ;  /* 0x0034c81401007387 */ /* 0x0081e80000100a00 */
        /* <DEDUP_REMOVED lines=23> */
[----:B------:R-:W-:-:S02]  /*3dcc0*/  IMAD R6, R6, 0x100, R28 ;  /* 0x0000010006067824 */ /* 0x000fc400078e021c */
[----:B------:R-:W-:Y:S01]  /*3dcd0*/  IMAD R7, R7, 0x100, R29 ;  /* 0x0000010007077824 */ /* 0x000fe200078e021d */
[----:B---3--:R-:W-:Y:S04]  /*3dce0*/  STL.64 [R1+0x3510], R22 ;  /* 0x0035101601007387 */ /* 0x008fe80000100a00 */
[----:B--2---:R0:W-:Y:S04]  /*3dcf0*/  STL.64 [R1+0x3508], R20 ;  /* 0x0035081401007387 */ /* 0x0041e80000100a00 */
[----:B0-----:R-:W2:Y:S04]  /*3dd00*/  LDL.LU R20, [R1+0x800] ;  /* 0x0008000001147983 */ /* 0x001ea80000300800 */
[----:B------:R-:W2:Y:S04]  /*3dd10*/  LDL.LU R21, [R1+0x804] ;  /* 0x0008040001157983 */ /* 0x000ea80000300800 */
[----:B------:R-:W2:Y:S04]  /*3dd20*/  LDL.LU R22, [R1+0x808] ;  /* 0x0008080001167983 */ /* 0x000ea80000300800 */
[----:B------:R-:W2:Y:S04]  /*3dd30*/  LDL.LU R23, [R1+0x80c] ;  /* 0x00080c0001177983 */ /* 0x000ea80000300800 */
[----:B------:R-:W3:Y:S04]  /*3dd40*/  LDL.64 R28, [R1] ;  /* 0x00000000011c7983 */ /* 0x000ee80000100a00 */
[----:B------:R-:W4:Y:S04]  /*3dd50*/  LDL.LU R24, [R1+0x550] ;  /* 0x0005500001187983 */ /* 0x000f280000300800 */
        /* <DEDUP_REMOVED lines=10> */
[----:B------:R-:W4:Y:S04]  /*3de00*/  LDL.LU R13, [R1+0x514] ;  /* 0x00051400010d7983 */ /* 0x000f280000300800 */
[----:B------:R-:W3:Y:S04]  /*3de10*/  LDL.LU R14, [R1+0x518] ;  /* 0x00051800010e7983 */ /* 0x000ee80000300800 */
[----:B------:R-:W3:Y:S01]  /*3de20*/  LDL.LU R15, [R1+0x51c] ;  /* 0x00051c00010f7983 */ /* 0x000ee20000300800 */
[----:B------:R-:W-:Y:S03]  /*3de30*/  HMMA.16816.F32 R20, R16, R2, R20 ;  /* 0x000000021014723c */ /* 0x000fe60000001814 */
[----:B---3--:R-:W-:Y:S04]  /*3de40*/  STL.64 [R1+0x3460], R14 ;  /* 0x0034600e01007387 */ /* 0x008fe80000100a00 */
[----:B----4-:R0:W-:Y:S04]  /*3de50*/  STL.64 [R1+0x3458], R12 ;  /* 0x0034580c01007387 */ /* 0x0101e80000100a00 */
[----:B0-----:R-:W3:Y:S04]  /*3de60*/  LDL.LU R12, [R1+0x520] ;  /* 0x00052000010c7983 */ /* 0x001ee80000300800 */
[----:B------:R-:W3:Y:S04]  /*3de70*/  LDL.LU R13, [R1+0x524] ;  /* 0x00052400010d7983 */ /* 0x000ee80000300800 */
[----:B------:R-:W3:Y:S04]  /*3de80*/  LDL.LU R14, [R1+0x528] ;  /* 0x00052800010e7983 */ /* 0x000ee80000300800 */
[----:B------:R-:W3:Y:S04]  /*3de90*/  LDL.LU R15, [R1+0x52c] ;  /* 0x00052c00010f7983 */ /* 0x000ee80000300800 */
[----:B------:R-:W-:Y:S04]  /*3dea0*/  STL [R1+0x343c], R8 ;  /* 0x00343c0801007387 */ /* 0x000fe80000100800 */
[----:B------:R0:W-:Y:S04]  /*3deb0*/  STL [R1+0x3438], R9 ;  /* 0x0034380901007387 */ /* 0x0001e80000100800 */
[----:B0-----:R-:W4:Y:S04]  /*3dec0*/  LDL.64 R8, [R1+0x10] ;  /* 0x0000100001087983 */ /* 0x001f280000100a00 */
[----:B------:R-:W-:Y:S04]  /*3ded0*/  STL.64 [R1+0x8c0], R20 ;  /* 0x0008c01401007387 */ /* 0x000fe80000100a00 */
[----:B------:R0:W-:Y:S04]  /*3dee0*/  STL.64 [R1+0x8c8], R22 ;  /* 0x0008c81601007387 */ /* 0x0001e80000100a00 */
[----:B0-----:R-:W2:Y:S04]  /*3def0*/  LDL.LU.64 R22, [R1+0x3510] ;  /* 0x0035100001167983 */ /* 0x001ea80000300a00 */
[----:B------:R-:W2:Y:S01]  /*3df00*/  LDL.LU.64 R20, [R1+0x3508] ;  /* 0x0035080001147983 */ /* 0x000ea20000300a00 */
[----:B------:R-:W-:-:S03]  /*3df10*/  IMAD.MOV.U32 R11, RZ, RZ, R0 ;  /* 0x000000ffff0b7224 */ /* 0x000fc600078e0000 */
[----:B------:R-:W-:Y:S04]  /*3df20*/  STL [R1+0x3440], R3 ;  /* 0x0034400301007387 */ /* 0x000fe80000100800 */
[----:B--2---:R-:W-:Y:S01]  /*3df30*/  HMMA.16816.F32 R16, R16, R10, R20 ;  /* 0x0000000a1010723c */ /* 0x004fe20000001814 */
[----:B------:R-:W2:Y:S04]  /*3df40*/  LDL.LU.64 R22, [R1+0x3500] ;  /* 0x0035000001167983 */ /* 0x000ea80000300a00 */
[----:B------:R-:W2:-:S15]  /*3df50*/  LDL.LU.64 R20, [R1+0x34f8] ;  /* 0x0034f80001147983 */ /* 0x000e9e0000300a00 */
[----:B------:R-:W-:-:S03]  /*3df60*/  NOP ;  /* 0x0000000000007918 */ /* 0x000fc60000000000 */
[----:B------:R0:W-:Y:S04]  /*3df70*/  STL.64 [R1+0x5f0], R16 ;  /* 0x0005f01001007387 */ /* 0x0001e80000100a00 */
[----:B------:R1:W-:Y:S04]  /*3df80*/  STL.64 [R1+0x5f8], R18 ;  /* 0x0005f81201007387 */ /* 0x0003e80000100a00 */
[----:B0-----:R-:W2:Y:S01]  /*3df90*/  LDL.64 R16, [R1+0x30] ;  /* 0x0000300001107983 */ /* 0x001ea20000100a00 */
[----:B------:R-:W-:Y:S02]  /*3dfa0*/  F2FP.F16.E5M2.UNPACK_B R4, R4 ;  /* 0x00000004ff04723e */ /* 0x000fe400020004ff */
[----:B------:R-:W-:-:S02]  /*3dfb0*/  F2FP.F16.E5M2.UNPACK_B R5, R5 ;  /* 0x00000005ff05723e */ /* 0x000fc400020004ff */
[----:B------:R-:W-:Y:S02]  /*3dfc0*/  F2FP.F16.E5M2.UNPACK_B R6, R6 ;  /* 0x00000006ff06723e */ /* 0x000fe400020004ff */
[----:B------:R-:W-:Y:S01]  /*3dfd0*/  F2FP.F16.E5M2.UNPACK_B R7, R7 ;  /* 0x00000007ff07723e */ /* 0x000fe200020004ff */
[----:B-1----:R-:W3:Y:S06]  /*3dfe0*/  LDL.64 R18, [R1+0x18] ;  /* 0x0000180001127983 */ /* 0x002eec0000100a00 */
        /* <DEDUP_REMOVED lines=17> */
[----:B------:R-:W3:Y:S01]  /*3e100*/  LDL.LU.64 R20, [R1+0x34c8] ;  /* 0x0034c80001147983 */ /* 0x000ee20000300a00 */
[----:B------:R-:W-:-:S02]  /*3e110*/  IMAD.MOV.U32 R0, RZ, RZ, R17 ;  /* 0x000000ffff007224 */ /* 0x000fc400078e0011 */
[----:B------:R-:W-:Y:S02]  /*3e120*/  IMAD.MOV.U32 R11, RZ, RZ, R19 ;  /* 0x000000ffff0b7224 */ /* 0x000fe400078e0013 */
[----:B------:R-:W-:Y:S01]  /*3e130*/  IMAD.MOV.U32 R17, RZ, RZ, R9 ;  /* 0x000000ffff117224 */ /* 0x000fe200078e0009 */
[----:B---3--:R-:W-:Y:S06]  /*3e140*/  HMMA.16816.F32 R24, R4, R20, R24 ;  /* 0x000000140418723c */ /* 0x008fec0000001818 */
[----:B------:R-:W-:Y:S02]  /*3e150*/  IMAD.MOV.U32 R9, RZ, RZ, R20 ;  /* 0x000000ffff097224 */ /* 0x000fe400078e0014 */
[----:B------:R-:W-:-:S15]  /*3e160*/  IMAD.MOV.U32 R19, RZ, RZ, R21 ;  /* 0x000000ffff137224 */ /* 0x000fde00078e0015 */
[----:B------:R-:W-:Y:S04]  /*3e170*/  STL.64 [R1+0x5b0], R24 ;  /* 0x0005b01801007387 */ /* 0x000fe80000100a00 */
[----:B------:R0:W-:Y:S04]  /*3e180*/  STL.64 [R1+0x5b8], R26 ;  /* 0x0005b81a01007387 */ /* 0x0001e80000100a00 */
[----:B0-----:R-:W3:Y:S04]  /*3e190*/  LDL.LU.64 R26, [R1+0x34c0] ;  /* 0x0034c000011a7983 */ /* 0x001ee80000300a00 */
[----:B------:R-:W3:Y:S04]  /*3e1a0*/  LDL.LU.64 R24, [R1+0x34b8] ;  /* 0x0034b80001187983 */ /* 0x000ee80000300a00 */
[----:B------:R-:W2:Y:S01]  /*3e1b0*/  LDL.LU.64 R20, [R1+0x34b0] ;  /* 0x0034b00001147983 */ /* 0x000ea20000300a00 */
[----:B------:R-:W-:-:S02]  /*3e1c0*/  IMAD.MOV.U32 R10, RZ, RZ, R16 ;  /* 0x000000ffff0a7224 */ /* 0x000fc400078e0010 */
[----:B------:R-:W-:Y:S02]  /*3e1d0*/  IMAD.MOV.U32 R16, RZ, RZ, R18 ;  /* 0x000000ffff107224 */ /* 0x000fe400078e0012 */
[----:B------:R-:W-:Y:S02]  /*3e1e0*/  IMAD.MOV.U32 R18, RZ, RZ, R8 ;  /* 0x000000ffff127224 */ /* 0x000fe400078e0008 */
[----:B------:R-:W-:Y:S02]  /*3e1f0*/  IMAD.MOV.U32 R3, RZ, RZ, R28 ;  /* 0x000000ffff037224 */ /* 0x000fe400078e001c */
[----:B------:R-:W-:Y:S01]  /*3e200*/  IMAD.MOV.U32 R8, RZ, RZ, R29 ;  /* 0x000000ffff087224 */ /* 0x000fe200078e001d */
[----:B--2---:R-:W-:-:S15]  /*3e210*/  HMMA.16816.F32 R20, R4, R28, R20 ;  /* 0x0000001c0414723c */ /* 0x004fde0000001814 */
[----:B------:R-:W-:-:S08]  /*3e220*/  NOP ;  /* 0x0000000000007918 */ /* 0x000fd00000000000 */
[----:B------:R-:W-:Y:S04]  /*3e230*/  STL.64 [R1+0x5a0], R20 ;  /* 0x0005a01401007387 */ /* 0x000fe80000100a00 */
[----:B------:R0:W-:Y:S04]  /*3e240*/  STL.64 [R1+0x5a8], R22 ;  /* 0x0005a81601007387 */ /* 0x0001e80000100a00 */
[----:B0-----:R-:W2:Y:S04]  /*3e250*/  LDL.LU.64 R22, [R1+0x34a8] ;  /* 0x0034a80001167983 */ /* 0x001ea80000300a00 */
[----:B------:R-:W2:Y:S04]  /*3e260*/  LDL.LU.64 R20, [R1+0x34a0] ;  /* 0x0034a00001147983 */ /* 0x000ea80000300a00 */
[----:B------:R-:W3:Y:S02]  /*3e270*/  LDL.LU.64 R28, [R1+0x3498] ;  /* 0x00349800011c7983 */ /* 0x000ee40000300a00 */
[----:B---3--:R-:W-:-:S15]  /*3e280*/  HMMA.16816.F32 R24, R4, R28, R24 ;  /* 0x0000001c0418723c */ /* 0x008fde0000001818 */
[----:B------:R-:W-:-:S08]  /*3e290*/  NOP ;  /* 0x0000000000007918 */ /* 0x000fd00000000000 */
[----:B------:R-:W-:Y:S04]  /*3e2a0*/  STL.64 [R1+0x590], R24 ;  /* 0x0005901801007387 */ /* 0x000fe80000100a00 */
[----:B------:R0:W-:Y:S04]  /*3e2b0*/  STL.64 [R1+0x598], R26 ;  /* 0x0005981a01007387 */ /* 0x0001e80000100a00 */
[----:B0-----:R-:W2:Y:S04]  /*3e2c0*/  LDL.LU.64 R26, [R1+0x3490] ;  /* 0x00349000011a7983 */ /* 0x001ea80000300a00 */
[----:B------:R-:W3:Y:S01]  /*3e2d0*/  LDL.LU.64 R24, [R1+0x3488] ;  /* 0x0034880001187983 */ /* 0x000ee20000300a00 */
        /* <DEDUP_REMOVED lines=23> */
[----:B------:R-:W3:Y:S04]  /*3e450*/  LDL.LU.64 R12, [R1+0x3458] ;  /* 0x00345800010c7983 */ /* 0x000ee80000300a00 */
[----:B------:R-:W-:Y:S04]  /*3e460*/  STL [R1+0x3364], R22 ;  /* 0x0033641601007387 */ /* 0x000fe80000100800 */
[----:B------:R-:W-:Y:S01]  /*3e470*/  STL [R1+0x3360], R23 ;  /* 0x0033601701007387 */ /* 0x000fe20000100800 */
[----:B---3--:R-:W-:-:S15]  /*3e480*/  HMMA.16816.F32 R12, R4, R20, R12 ;  /* 0x00000014040c723c */ /* 0x008fde000000180c */
[----:B------:R-:W-:-:S08]  /*3e490*/  NOP ;  /* 0x0000000000007918 */ /* 0x000fd00000000000 */
[----:B------:R-:W-:Y:S04]  /*3e4a0*/  STL.64 [R1+0x550], R12 ;  /* 0x0005500c01007387 */ /* 0x000fe80000100a00 */
[----:B------:R0:W-:Y:S04]  /*3e4b0*/  STL.64 [R1+0x558], R14 ;  /* 0x0005580e01007387 */ /* 0x0001e80000100a00 */
[----:B0-----:R-:W2:Y:S04]  /*3e4c0*/  LDL.LU.64 R14, [R1+0x3450] ;  /* 0x00345000010e7983 */ /* 0x001ea80000300a00 */
[----:B------:R-:W4:Y:S04]  /*3e4d0*/  LDL.LU.64 R12, [R1+0x3448] ;  /* 0x00344800010c7983 */ /* 0x000f280000300a00 */
[----:B------:R0:W-:Y:S04]  /*3e4e0*/  STL.64 [R1+0x33f8], R20 ;  /* 0x0033f81401007387 */ /* 0x0001e80000100a00 */
[----:B0-----:R-:W2:Y:S04]  /*3e4f0*/  LDL.LU R20, [R1+0x500] ;  /* 0x0005000001147983 */ /* 0x001ea80000300800 */
[----:B------:R-:W2:Y:S04]  /*3e500*/  LDL.LU R21, [R1+0x504] ;  /* 0x0005040001157983 */ /* 0x000ea80000300800 */
[----:B------:R-:W2:Y:S04]  /*3e510*/  LDL.LU R22, [R1+0x508] ;  /* 0x0005080001167983 */ /* 0x000ea80000300800 */
[----:B------:R-:W2:Y:S02]  /*3e520*/  LDL.LU R23, [R1+0x50c] ;  /* 0x00050c0001177983 */ /* 0x000ea40000300800 */
[----:B--2---:R-:W-:-:S15]  /*3e530*/  HMMA.16816.F32 R20, R4, R14, R20 ;  /* 0x0000000e0414723c */ /* 0x004fde0000001814 */
[----:B------:R-:W-:-:S08]  /*3e540*/  NOP ;  /* 0x0000000000007918 */ /* 0x000fd00000000000 */
[----:B------:R-:W-:Y:S04]  /*3e550*/  STL.64 [R1+0x540], R20 ;  /* 0x0005401401007387 */ /* 0x000fe80000100a00 */
[----:B------:R4:W-:Y:S02]  /*3e560*/  STL.64 [R1+0x548], R22 ;  /* 0x0005481601007387 */ /* 0x0009e40000100a00 */
[----:B----4-:R-:W-:Y:S02]  /*3e570*/  HMMA.16816.F32 R20, R4, R12, R24 ;  /* 0x0000000c0414723c */ /* 0x010fe40000001818 */
[----:B------:R-:W2:-:S15]  /*3e580*/  LDL.LU R24, [R1+0x470] ;  /* 0x0004700001187983 */ /* 0x000e9e0000300800 */
[----:B------:R-:W-:-:S06]  /*3e590*/  NOP ;  /* 0x0000000000007918 */ /* 0x000fcc0000000000 */
[----:B------:R-:W-:Y:S04]  /*3e5a0*/  STL.64 [R1+0x530], R20 ;  /* 0x0005301401007387 */ /* 0x000fe80000100a00 */
[----:B------:R-:W-:Y:S04]  /*3e5b0*/  STL.64 [R1+0x538], R22 ;  /* 0x0005381601007387 */ /* 0x000fe80000100a00 */
[----:B------:R-:W2:Y:S04]  /*3e5c0*/  LDL.LU R25, [R1+0x474] ;  /* 0x0004740001197983 */ /* 0x000ea80000300800 */
[----:B------:R-:W3:Y:S04]  /*3e5d0*/  LDL.LU R26, [R1+0x478] ;  /* 0x00047800011a7983 */ /* 0x000ee80000300800 */
[----:B------:R-:W3:Y:S04]  /*3e5e0*/  LDL.LU R27, [R1+0x47c] ;  /* 0x00047c00011b7983 */ /* 0x000ee80000300800 */
[----:B---3--:R0:W-:Y:S02]  /*3e5f0*/  STL.64 [R1+0x3380], R26 ;  /* 0x0033801a01007387 */ /* 0x0081e40000100a00 */
[----:B0-----:R-:W-:-:S02]  /*3e600*/  IMAD.MOV.U32 R26, RZ, RZ, R3 ;  /* 0x000000ffff1a7224 */ /* 0x001fc400078e0003 */
[----:B------:R-:W-:Y:S01]  /*3e610*/  IMAD.MOV.U32 R27, RZ, RZ, R8 ;  /* 0x000000ffff1b7224 */ /* 0x000fe200078e0008 */
[----:B------:R-:W3:Y:S04]  /*3e620*/  LDL.LU R3, [R1+0x3440] ;  /* 0x0034400001037983 */ /* 0x000ee80000300800 */
[----:B------:R-:W4:Y:S04]  /*3e630*/  LDL.LU R8, [R1+0x343c] ;  /* 0x00343c0001087983 */ /* 0x000f280000300800 */
[----:B--2---:R-:W-:Y:S04]  /*3e640*/  STL.64 [R1+0x3378], R24 ;  /* 0x0033781801007387 */ /* 0x004fe80000100a00 */
[----:B------:R-:W-:Y:S04]  /*3e650*/  STL.64 [R1+0x3398], R26 ;  /* 0x0033981a01007387 */ /* 0x000fe80000100a00 */
[----:B------:R-:W-:Y:S04]  /*3e660*/  STL.64 [R1+0x3348], R14 ;  /* 0x0033480e01007387 */ /* 0x000fe80000100a00 */
[----:B------:R0:W-:Y:S04]  /*3e670*/  STL.64 [R1+0x3340], R12 ;  /* 0x0033400c01007387 */ /* 0x0001e80000100a00 */
[----:B0-----:R-:W2:Y:S04]  /*3e680*/  LDL.LU R12, [R1+0x450] ;  /* 0x00045000010c7983 */ /* 0x001ea80000300800 */
[----:B------:R-:W2:Y:S04]  /*3e690*/  LDL.LU R13, [R1+0x454] ;  /* 0x00045400010d7983 */ /* 0x000ea80000300800 */
[----:B------:R-:W3:Y:S04]  /*3e6a0*/  LDL.LU R14, [R1+0x458] ;  /* 0x00045800010e7983 */ /* 0x000ee80000300800 */
[----:B------:R-:W3:Y:S01]  /*3e6b0*/  LDL.LU R15, [R1+0x45c] ;  /* 0x00045c00010f7983 */ /* 0x000ee20000300800 */
[----:B------:R-:W-:-:S02]  /*3e6c0*/  IMAD.MOV.U32 R24, RZ, RZ, R9 ;  /* 0x000000ffff187224 */ /* 0x000fc400078e0009 */
[----:B------:R-:W-:Y:S02]  /*3e6d0*/  IMAD.MOV.U32 R25, RZ, RZ, R19 ;  /* 0x000000ffff197224 */ /* 0x000fe400078e0013 */
[----:B------:R-:W-:Y:S02]  /*3e6e0*/  IMAD.MOV.U32 R26, RZ, RZ, R18 ;  /* 0x000000ffff1a7224 */ /* 0x000fe400078e0012 */
[----:B------:R-:W-:Y:S01]  /*3e6f0*/  IMAD.MOV.U32 R27, RZ, RZ, R17 ;  /* 0x000000ffff1b7224 */ /* 0x000fe200078e0011 */
[----:B------:R-:W4:Y:S04]  /*3e700*/  LDL.LU R9, [R1+0x3438] ;  /* 0x0034380001097983 */ /* 0x000f280000300800 */
[----:B------:R-:W-:Y:S04]  /*3e710*/  STL.64 [R1+0x33b0], R24 ;  /* 0x0033b01801007387 */ /* 0x000fe80000100a00 */
[----:B------:R-:W-:Y:S04]  /*3e720*/  STL.64 [R1+0x33c8], R26 ;  /* 0x0033c81a01007387 */ /* 0x000fe80000100a00 */
[----:B---3--:R-:W-:Y:S04]  /*3e730*/  STL.64 [R1+0x3390], R14 ;  /* 0x0033900e01007387 */ /* 0x008fe80000100a00 */
[----:B--2---:R0:W-:Y:S04]  /*3e740*/  STL.64 [R1+0x3388], R12 ;  /* 0x0033880c01007387 */ /* 0x0041e80000100a00 */
[----:B0-----:R-:W2:Y:S04]  /*3e750*/  LDL.LU R12, [R1+0x480] ;  /* 0x00048000010c7983 */ /* 0x001ea80000300800 */
[----:B------:R-:W2:Y:S04]  /*3e760*/  LDL.LU R13, [R1+0x484] ;  /* 0x00048400010d7983 */ /* 0x000ea80000300800 */
[----:B------:R-:W3:Y:S04]  /*3e770*/  LDL.LU R14, [R1+0x488] ;  /* 0x00048800010e7983 */ /* 0x000ee80000300800 */
[----:B------:R-:W3:Y:S01]  /*3e780*/  LDL.LU R15, [R1+0x48c] ;  /* 0x00048c00010f7983 */ /* 0x000ee20000300800 */
[----:B------:R-:W-:-:S02]  /*3e790*/  IMAD.MOV.U32 R24, RZ, RZ, R16 ;  /* 0x000000ffff187224 */ /* 0x000fc400078e0010 */
        /* <DEDUP_REMOVED lines=12> */
[----:B------:R-:W-:-:S03]  /*3e860*/  IMAD.MOV.U32 R26, RZ, RZ, R10 ;  /* 0x000000ffff1a7224 */ /* 0x000fc600078e000a */
        /* <DEDUP_REMOVED lines=10> */
[----:B------:R-:W3:Y:S01]  /*3e910*/  LDL.LU R18, [R1+0x10ac] ;  /* 0x0010ac0001127983 */ /* 0x000ee20000300800 */
[----:B------:R-:W-:-:S03]  /*3e920*/  IMAD.MOV.U32 R27, RZ, RZ, R0 ;  /* 0x000000ffff1b7224 */ /* 0x000fc600078e0000 */
[----:B------:R-:W3:Y:S04]  /*3e930*/  LDL.LU R19, [R1+0x10b8] ;  /* 0x0010b80001137983 */ /* 0x000ee80000300800 */
[----:B------:R-:W3:Y:S04]  /*3e940*/  LDL.LU R0, [R1+0x10b4] ;  /* 0x0010b40001007983 */ /* 0x000ee80000300800 */
[----:B----4-:R-:W-:Y:S04]  /*3e950*/  STL.64 [R1+0x3418], R22 ;  /* 0x0034181601007387 */ /* 0x010fe80000100a00 */
[----:B--2---:R0:W-:Y:S04]  /*3e960*/  STL.64 [R1+0x3410], R20 ;  /* 0x0034101401007387 */ /* 0x0041e80000100a00 */
[----:B0-----:R-:W2:Y:S04]  /*3e970*/  LDL.LU R20, [R1+0x7f0] ;  /* 0x0007f00001147983 */ /* 0x001ea80000300800 */
[----:B------:R-:W2:Y:S04]  /*3e980*/  LDL.LU R21, [R1+0x7f4] ;  /* 0x0007f40001157983 */ /* 0x000ea80000300800 */
[----:B------:R-:W4:Y:S04]  /*3e990*/  LDL.LU R22, [R1+0x7f8] ;  /* 0x0007f80001167983 */ /* 0x000f280000300800 */
[----:B------:R-:W4:Y:S04]  /*3e9a0*/  LDL.LU R23, [R1+0x7fc] ;  /* 0x0007fc0001177983 */ /* 0x000f280000300800 */
[----:B----4-:R-:W-:Y:S04]  /*3e9b0*/  STL.64 [R1+0x3428], R22 ;  /* 0x0034281601007387 */ /* 0x010fe80000100a00 */
[----:B--2---:R0:W-:Y:S04]  /*3e9c0*/  STL.64 [R1+0x3420], R20 ;  /* 0x0034201401007387 */ /* 0x0041e80000100a00 */
[----:B0-----:R-:W2:Y:S04]  /*3e9d0*/  LDL.LU R20, [R1+0x4e0] ;  /* 0x0004e00001147983 */ /* 0x001ea80000300800 */
[----:B------:R-:W2:Y:S04]  /*3e9e0*/  LDL.LU R21, [R1+0x4e4] ;  /* 0x0004e40001157983 */ /* 0x000ea80000300800 */
[----:B------:R-:W2:Y:S04]  /*3e9f0*/  LDL.LU R22, [R1+0x4e8] ;  /* 0x0004e80001167983 */ /* 0x000ea80000300800 */
[----:B------:R-:W2:Y:S04]  /*3ea00*/  LDL.LU R23, [R1+0x4ec] ;  /* 0x0004ec0001177983 */ /* 0x000ea80000300800 */
[----:B------:R-:W4:Y:S04]  /*3ea10*/  LDL.64 R24, [R1+0x20] ;  /* 0x0000200001187983 */ /* 0x000f280000100a00 */
[----:B---3--:R-:W-:Y:S04]  /*3ea20*/  STL.64 [R1+0x33c0], R14 ;  /* 0x0033c00e01007387 */ /* 0x008fe80000100a00 */
[----:B------:R0:W-:Y:S04]  /*3ea30*/  STL.64 [R1+0x33b8], R12 ;  /* 0x0033b80c01007387 */ /* 0x0001e80000100a00 */
[----:B0-----:R-:W3:Y:S04]  /*3ea40*/  LDL.LU R12, [R1+0x4a0] ;  /* 0x0004a000010c7983 */ /* 0x001ee80000300800 */
[----:B------:R-:W3:Y:S04]  /*3ea50*/  LDL.LU R13, [R1+0x4a4] ;  /* 0x0004a400010d7983 */ /* 0x000ee80000300800 */
[----:B------:R-:W2:Y:S04]  /*3ea60*/  LDL.LU R14, [R1+0x4a8] ;  /* 0x0004a800010e7983 */ /* 0x000ea80000300800 */
[----:B------:R-:W2:Y:S04]  /*3ea70*/  LDL.LU R15, [R1+0x4ac] ;  /* 0x0004ac00010f7983 */ /* 0x000ea80000300800 */
[----:B--2---:R-:W-:Y:S04]  /*3ea80*/  STL.64 [R1+0x33d8], R14 ;  /* 0x0033d80e01007387 */ /* 0x004fe80000100a00 */
[----:B---3--:R0:W-:Y:S04]  /*3ea90*/  STL.64 [R1+0x33d0], R12 ;  /* 0x0033d00c01007387 */ /* 0x0081e80000100a00 */
        /* <DEDUP_REMOVED lines=12> */
[----:B------:R-:W3:Y:S04]  /*3eb60*/  LDL.LU R10, [R1+0x3434] ;  /* 0x00343400010a7983 */ /* 0x000ee80000300800 */
[----:B------:R-:W3:Y:S02]  /*3eb70*/  LDL.LU R11, [R1+0x3430] ;  /* 0x00343000010b7983 */ /* 0x000ee40000300800 */
[----:B---3--:R-:W-:-:S15]  /*3eb80*/  HMMA.16816.F32 R20, R4, R10, R20 ;  /* 0x0000000a0414723c */ /* 0x008fde0000001814 */
[----:B------:R-:W-:-:S08]  /*3eb90*/  NOP ;  /* 0x0000000000007918 */ /* 0x000fd00000000000 */
[----:B------:R-:W-:Y:S04]  /*3eba0*/  STL.64 [R1+0x520], R20 ;  /* 0x0005201401007387 */ /* 0x000fe80000100a00 */
[----:B------:R0:W-:Y:S04]  /*3ebb0*/  STL.64 [R1+0x528], R22 ;  /* 0x0005281601007387 */ /* 0x0001e80000100a00 */
[----:B0-----:R-:W3:Y:S04]  /*3ebc0*/  LDL.LU.64 R22, [R1+0x3428] ;  /* 0x0034280001167983 */ /* 0x001ee80000300a00 */
[----:B------:R-:W3:Y:S04]  /*3ebd0*/  LDL.LU.64 R20, [R1+0x3420] ;  /* 0x0034200001147983 */ /* 0x000ee80000300a00 */
[----:B------:R0:W-:Y:S04]  /*3ebe0*/  STL [R1+0x331c], R10 ;  /* 0x00331c0a01007387 */ /* 0x0001e80000100800 */
[----:B0-----:R-:W4:Y:S04]  /*3ebf0*/  LDL.LU R10, [R1+0x10b0] ;  /* 0x0010b000010a7983 */ /* 0x001f280000300800 */
[----:B------:R-:W-:Y:S01]  /*3ec00*/  STL [R1+0x3318], R11 ;  /* 0x0033180b01007387 */ /* 0x000fe20000100800 */
[----:B---3--:R-:W-:-:S15]  /*3ec10*/  HMMA.16816.F32 R20, R4, R8, R20 ;  /* 0x000000080414723c */ /* 0x008fde0000001814 */
[----:B------:R-:W-:-:S08]  /*3ec20*/  NOP ;  /* 0x0000000000007918 */ /* 0x000fd00000000000 */
[----:B------:R-:W-:Y:S04]  /*3ec30*/  STL.64 [R1+0x830], R20 ;  /* 0x0008301401007387 */ /* 0x000fe80000100a00 */
[----:B------:R0:W-:Y:S04]  /*3ec40*/  STL.64 [R1+0x838], R22 ;  /* 0x0008381601007387 */ /* 0x0001e80000100a00 */
[----:B0-----:R-:W3:Y:S04]  /*3ec50*/  LDL.LU.64 R22, [R1+0x3418] ;  /* 0x0034180001167983 */ /* 0x001ee80000300a00 */
[----:B------:R-:W3:Y:S04]  /*3ec60*/  LDL.LU.64 R20, [R1+0x3410] ;  /* 0x0034100001147983 */ /* 0x000ee80000300a00 */
[----:B------:R-:W-:Y:S01]  /*3ec70*/  STL [R1+0x3300], R9 ;  /* 0x0033000901007387 */ /* 0x000fe20000100800 */
[----:B---3--:R-:W-:-:S15]  /*3ec80*/  HMMA.16816.F32 R20, R4, R2, R20 ;  /* 0x000000020414723c */ /* 0x008fde0000001814 */
[----:B------:R-:W-:-:S08]  /*3ec90*/  NOP ;  /* 0x0000000000007918 */ /* 0x000fd00000000000 */
[----:B------:R-:W-:Y:S04]  /*3eca0*/  STL.64 [R1+0x820], R20 ;  /* 0x0008201401007387 */ /* 0x000fe80000100a00 */
[----:B------:R0:W-:Y:S04]  /*3ecb0*/  STL.64 [R1+0x828], R22 ;  /* 0x0008281601007387 */ /* 0x0001e80000100a00 */
[----:B0-----:R-:W3:Y:S04]  /*3ecc0*/  LDL.LU.64 R22, [R1+0x3408] ;  /* 0x0034080001167983 */ /* 0x001ee80000300a00 */
[----:B------:R-:W3:Y:S01]  /*3ecd0*/  LDL.LU.64 R20, [R1+0x3400] ;  /* 0x0034000001147983 */ /* 0x000ee20000300a00 */
[----:B----4-:R-:W-:-:S02]  /*3ece0*/  IMAD R18, R18, 0x100, R10 ;  /* 0x0000010012127824 */ /* 0x010fc400078e020a */
[----:B------:R-:W-:Y:S01]  /*3ecf0*/  IMAD R19, R0, 0x100, R19 ;  /* 0x0000010000137824 */ /* 0x000fe200078e0213 */
[----:B------:R-:W-:Y:S02]  /*3ed00*/  F2FP.F16.E5M2.UNPACK_B R16, R16 ;  /* 0x00000010ff10723e */ /* 0x000fe400020004ff */
[----:B------:R-:W-:Y:S02]  /*3ed10*/  F2FP.F16.E5M2.UNPACK_B R17, R17 ;  /* 0x00000011ff11723e */ /* 0x000fe400020004ff */
[----:B------:R-:W-:Y:S02]  /*3ed20*/  F2FP.F16.E5M2.UNPACK_B R18, R18 ;  /* 0x00000012ff12723e */ /* 0x000fe400020004ff */
[----:B------:R-:W-:Y:S01]  /*3ed30*/  F2FP.F16.E5M2.UNPACK_B R19, R19 ;  /* 0x00000013ff13723e */ /* 0x000fe200020004ff */
[----:B---3--:R-:W-:Y:S01]  /*3ed40*/  HMMA.16816.F32 R4, R4, R24, R20 ;  /* 0x000000180404723c */ /* 0x008fe20000001814 */
[----:B------:R-:W3:Y:S06]  /*3ed50*/  LDL.LU.64 R20, [R1+0x33f8] ;  /* 0x0033f80001147983 */ /* 0x000eec0000300a00 */
[----:B------:R-:W-:-:S02]  /*3ed60*/  IMAD.MOV.U32 R22, RZ, RZ, R24 ;  /* 0x000000ffff167224 */ /* 0x000fc400078e0018 */
[----:B------:R-:W-:Y:S02]  /*3ed70*/  IMAD.MOV.U32 R23, RZ, RZ, R25 ;  /* 0x000000ffff177224 */ /* 0x000fe400078e0019 */
[----:B--2---:R-:W-:-:S12]  /*3ed80*/  HMMA.16816.F32 R24, R16, R26, R12 ;  /* 0x0000001a1018723c */ /* 0x004fd8000000180c */
[----:B------:R0:W-:Y:S04]  /*3ed90*/  STL.64 [R1+0x510], R4 ;  /* 0x0005100401007387 */ /* 0x0001e80000100a00 */
[----:B------:R1:W-:Y:S04]  /*3eda0*/  STL.64 [R1+0x518], R6 ;  /* 0x0005180601007387 */ /* 0x0003e80000100a00 */
[----:B0-----:R-:W2:Y:S04]  /*3edb0*/  LDL.LU R4, [R1+0x460] ;  /* 0x0004600001047983 */ /* 0x001ea80000300800 */
[----:B------:R-:W2:Y:S04]  /*3edc0*/  LDL.LU R5, [R1+0x464] ;  /* 0x0004640001057983 */ /* 0x000ea80000300800 */
[----:B-1----:R-:W2:Y:S04]  /*3edd0*/  LDL.LU R6, [R1+0x468] ;  /* 0x0004680001067983 */ /* 0x002ea80000300800 */
[----:B------:R-:W2:Y:S04]  /*3ede0*/  LDL.LU R7, [R1+0x46c] ;  /* 0x00046c0001077983 */ /* 0x000ea80000300800 */
[----:B------:R-:W4:Y:S04]  /*3edf0*/  LDL.LU.64 R14, [R1+0x33f0] ;  /* 0x0033f000010e7983 */ /* 0x000f280000300a00 */
[----:B------:R-:W4:Y:S04]  /*3ee00*/  LDL.LU.64 R12, [R1+0x33e8] ;  /* 0x0033e800010c7983 */ /* 0x000f280000300a00 */
        /* <DEDUP_REMOVED lines=37> */
[----:B------:R-:W4:Y:S04]  /*3f060*/  LDL.LU.64 R24, [R1+0x3368] ;  /* 0x0033680001187983 */ /* 0x000f280000300a00 */
[----:B------:R-:W3:Y:S01]  /*3f070*/  LDL.LU R9, [R1+0x10d0] ;  /* 0x0010d00001097983 */ /* 0x000ee20000300800 */
[C---:B--2---:R-:W-:Y:S06]  /*3f080*/  HMMA.16816.F32 R4, R16.reuse, R26, R4 ;  /* 0x0000001a1004723c */ /* 0x044fec0000001804 */
[----:B----4-:R-:W-:-:S15]  /*3f090*/  HMMA.16816.F32 R12, R16, R24, R12 ;  /* 0x00000018100c723c */ /* 0x010fde000000180c */
[----:B------:R-:W-:-:S02]  /*3f0a0*/  NOP ;  /* 0x0000000000007918 */ /* 0x000fc40000000000 */
[----:B------:R-:W-:Y:S04]  /*3f0b0*/  STL.64 [R1+0x4a0], R4 ;  /* 0x0004a00401007387 */ /* 0x000fe80000100a00 */
[----:B------:R0:W-:Y:S04]  /*3f0c0*/  STL.64 [R1+0x4a8], R6 ;  /* 0x0004a80601007387 */ /* 0x0001e80000100a00 */
[----:B0-----:R-:W2:Y:S04]  /*3f0d0*/  LDL.LU R6, [R1+0x10cc] ;  /* 0x0010cc0001067983 */ /* 0x001ea80000300800 */
[----:B------:R-:W4:Y:S04]  /*3f0e0*/  LDL.LU R7, [R1+0x10d8] ;  /* 0x0010d80001077983 */ /* 0x000f280000300800 */
[----:B------:R-:W4:Y:S04]  /*3f0f0*/  LDL.LU R0, [R1+0x10d4] ;  /* 0x0010d40001007983 */ /* 0x000f280000300800 */
[----:B------:R0:W-:Y:S04]  /*3f100*/  STL.64 [R1+0x490], R12 ;  /* 0x0004900c01007387 */ /* 0x0001e80000100a00 */
[----:B------:R1:W-:Y:S04]  /*3f110*/  STL.64 [R1+0x498], R14 ;  /* 0x0004980e01007387 */ /* 0x0003e80000100a00 */
        /* <DEDUP_REMOVED lines=12> */
[----:B------:R-:W3:Y:S04]  /*3f1e0*/  LDL.LU R11, [R1+0x10c8] ;  /* 0x0010c800010b7983 */ /* 0x000ee80000300800 */
        /* <DEDUP_REMOVED lines=13> */
[----:B------:R0:W-:Y:S02]  /*3f2c0*/  STL.64 [R1+0x3270], R26 ;  /* 0x0032701a01007387 */ /* 0x0001e40000100a00 */
[----:B0-----:R-:W-:-:S02]  /*3f2d0*/  IMAD.MOV.U32 R26, RZ, RZ, R22 ;  /* 0x000000ffff1a7224 */ /* 0x001fc400078e0016 */
[----:B------:R-:W-:Y:S01]  /*3f2e0*/  IMAD.MOV.U32 R27, RZ, RZ, R23 ;  /* 0x000000ffff1b7224 */ /* 0x000fe200078e0017 */
[----:B------:R-:W4:Y:S04]  /*3f2f0*/  LDL.LU R22, [R1+0x3364] ;  /* 0x0033640001167983 */ /* 0x000f280000300800 */
[----:B------:R-:W4:Y:S04]  /*3f300*/  LDL.LU R23, [R1+0x3360] ;  /* 0x0033600001177983 */ /* 0x000f280000300800 */
[----:B------:R0:W-:Y:S04]  /*3f310*/  STL.64 [R1+0x3268], R24 ;  /* 0x0032681801007387 */ /* 0x0001e80000100a00 */
[----:B------:R1:W-:Y:S04]  /*3f320*/  STL.64 [R1+0x32f8], R26 ;  /* 0x0032f81a01007387 */ /* 0x0003e80000100a00 */
[----:B0-----:R-:W2:Y:S04]  /*3f330*/  LDL.LU R24, [R1+0x7d0] ;  /* 0x0007d00001187983 */ /* 0x001ea80000300800 */
[----:B------:R-:W2:Y:S04]  /*3f340*/  LDL.LU R25, [R1+0x7d4] ;  /* 0x0007d40001197983 */ /* 0x000ea80000300800 */
[----:B-1----:R-:W3:Y:S04]  /*3f350*/  LDL.LU R26, [R1+0x7d8] ;  /* 0x0007d800011a7983 */ /* 0x002ee80000300800 */
[----:B------:R-:W3:Y:S01]  /*3f360*/  LDL.LU R27, [R1+0x7dc] ;  /* 0x0007dc00011b7983 */ /* 0x000ee20000300800 */
[C---:B----4-:R-:W-:Y:S03]  /*3f370*/  HMMA.16816.F32 R12, R16.reuse, R22, R12 ;  /* 0x00000016100c723c */ /* 0x050fe6000000180c */
[----:B---3--:R-:W-:Y:S04]  /*3f380*/  STL.64 [R1+0x3310], R26 ;  /* 0x0033101a01007387 */ /* 0x008fe80000100a00 */
[----:B--2---:R0:W-:Y:S04]  /*3f390*/  STL.64 [R1+0x3308], R24 ;  /* 0x0033081801007387 */ /* 0x0041e80000100a00 */
        /* <DEDUP_REMOVED lines=54> */
[----:B0-----:R-:W2:Y:S01]  /*3f700*/  LDL.LU.64 R26, [R1+0x32f8] ;  /* 0x0032f800011a7983 */ /* 0x001ea20000300a00 */
[----:B------:R-:W-:Y:S03]  /*3f710*/  HMMA.16816.F32 R12, R16, R2, R12 ;  /* 0x00000002100c723c */ /* 0x000fe6000000180c */
[----:B------:R-:W-:Y:S04]  /*3f720*/  STL.64 [R1+0x3210], R10 ;  /* 0x0032100a01007387 */ /* 0x000fe80000100a00 */
[----:B------:R-:W-:Y:S01]  /*3f730*/  STL.64 [R1+0x3208], R8 ;  /* 0x0032080801007387 */ /* 0x000fe20000100a00 */
[----:B------:R-:W-:-:S03]  /*3f740*/  IMAD R7, R0, 0x100, R7 ;  /* 0x0000010000077824 */ /* 0x000fc600078e0207 */
[----:B------:R-:W3:-:S12]  /*3f750*/  LDL.LU R0, [R1+0x10f4] ;  /* 0x0010f40001007983 */ /* 0x000ed80000300800 */
[----:B------:R0:W-:Y:S04]  /*3f760*/  STL.64 [R1+0x800], R12 ;  /* 0x0008000c01007387 */ /* 0x0001e80000100a00 */
[----:B------:R1:W-:Y:S04]  /*3f770*/  STL.64 [R1+0x808], R14 ;  /* 0x0008080e01007387 */ /* 0x0003e80000100a00 */
[----:B0-----:R-:W4:Y:S01]  /*3f780*/  LDL.LU R12, [R1+0x350] ;  /* 0x00035000010c7983 */ /* 0x001f220000300800 */
[----:B--2---:R-:W-:-:S15]  /*3f790*/  HMMA.16816.F32 R8, R16, R26, R20 ;  /* 0x0000001a1008723c */ /* 0x004fde0000001814 */
[----:B------:R-:W-:-:S08]  /*3f7a0*/  NOP ;  /* 0x0000000000007918 */ /* 0x000fd00000000000 */
[----:B------:R-:W-:Y:S04]  /*3f7b0*/  STL.64 [R1+0x430], R8 ;  /* 0x0004300801007387 */ /* 0x000fe80000100a00 */
[----:B------:R-:W-:Y:S04]  /*3f7c0*/  STL.64 [R1+0x438], R10 ;  /* 0x0004380a01007387 */ /* 0x000fe80000100a00 */
[----:B------:R-:W4:Y:S04]  /*3f7d0*/  LDL.LU R13, [R1+0x354] ;  /* 0x00035400010d7983 */ /* 0x000f280000300800 */
[----:B-1----:R-:W2:Y:S04]  /*3f7e0*/  LDL.LU R14, [R1+0x358] ;  /* 0x00035800010e7983 */ /* 0x002ea80000300800 */
[----:B------:R-:W2:Y:S04]  /*3f7f0*/  LDL.LU R15, [R1+0x35c] ;  /* 0x00035c00010f7983 */ /* 0x000ea80000300800 */
[----:B------:R-:W3:Y:S04]  /*3f800*/  LDL.LU R20, [R1+0x370] ;  /* 0x0003700001147983 */ /* 0x000ee80000300800 */
[----:B------:R-:W3:Y:S04]  /*3f810*/  LDL.LU R21, [R1+0x374] ;  /* 0x0003740001157983 */ /* 0x000ee80000300800 */
[----:B------:R-:W4:Y:S04]  /*3f820*/  LDL.LU R22, [R1+0x378] ;  /* 0x0003780001167983 */ /* 0x000f280000300800 */
[----:B------:R-:W4:Y:S04]  /*3f830*/  LDL.LU R23, [R1+0x37c] ;  /* 0x00037c0001177983 */ /* 0x000f280000300800 */
[----:B------:R-:W2:Y:S04]  /*3f840*/  LDL.LU R24, [R1+0x390] ;  /* 0x0003900001187983 */ /* 0x000ea80000300800 */
[----:B------:R-:W2:Y:S04]  /*3f850*/  LDL.LU R25, [R1+0x394] ;  /* 0x0003940001197983 */ /* 0x000ea80000300800 */
[----:B------:R-:W3:Y:S04]  /*3f860*/  LDL.LU R26, [R1+0x398] ;  /* 0x00039800011a7983 */ /* 0x000ee80000300800 */
[----:B------:R-:W3:Y:S04]  /*3f870*/  LDL.LU R27, [R1+0x39c] ;  /* 0x00039c00011b7983 */ /* 0x000ee80000300800 */
[----:B---3--:R0:W-:Y:S04]  /*3f880*/  STL.64 [R1+0x3280], R26 ;  /* 0x0032801a01007387 */ /* 0x0081e80000100a00 */
[----:B0-----:R-:W3:Y:S04]  /*3f890*/  LDL R26, [R1] ;  /* 0x00000000011a7983 */ /* 0x001ee80000100800 */
[----:B------:R-:W3:Y:S04]  /*3f8a0*/  LDL R27, [R1+0x4] ;  /* 0x00000400011b7983 */ /* 0x000ee80000100800 */
[----:B--2---:R0:W-:Y:S04]  /*3f8b0*/  STL.64 [R1+0x3278], R24 ;  /* 0x0032781801007387 */ /* 0x0041e80000100a00 */
[----:B0-----:R-:W2:Y:S04]  /*3f8c0*/  LDL R24, [R1+0x8] ;  /* 0x0000080001187983 */ /* 0x001ea80000100800 */
[----:B------:R-:W2:Y:S04]  /*3f8d0*/  LDL R25, [R1+0xc] ;  /* 0x00000c0001197983 */ /* 0x000ea80000100800 */
[----:B---3--:R-:W-:Y:S04]  /*3f8e0*/  STL.64 [R1+0x3298], R26 ;  /* 0x0032981a01007387 */ /* 0x008fe80000100a00 */
[----:B--2---:R-:W-:Y:S04]  /*3f8f0*/  STL.64 [R1+0x32b0], R24 ;  /* 0x0032b01801007387 */ /* 0x004fe80000100a00 */
[----:B----4-:R-:W-:Y:S04]  /*3f900*/  STL.64 [R1+0x3260], R22 ;  /* 0x0032601601007387 */ /* 0x010fe80000100a00 */
        /* <DEDUP_REMOVED lines=67> */
[----:B------:R-:W3:Y:S04]  /*3fd40*/  LDL.LU R19, [R1+0x10f8] ;  /* 0x0010f80001137983 */ /* 0x000ee80000300800 */
        /* <DEDUP_REMOVED lines=42> */
[----:B------:R-:W3:Y:S01]  /*3fff0*/  LDL.LU R29, [R1+0x10f0] ;  /* 0x0010f000011d7983 */ /* 0x000ee20000300800 */
        /* <DEDUP_REMOVED lines=12> */
[----:B------:R-:W-:Y:S04]  /*400c0*/  STL.64 [R1+0x3178], R26 ;  /* 0x0031781a01007387 */ /* 0x000fe80000100a00 */
[----:B------:R0:W-:Y:S04]  /*400d0*/  STL.64 [R1+0x3170], R24 ;  /* 0x0031701801007387 */ /* 0x0001e80000100a00 */
[----:B0-----:R-:W3:Y:S04]  /*400e0*/  LDL.LU R24, [R1+0x7b0] ;  /* 0x0007b00001187983 */ /* 0x001ee80000300800 */
[----:B------:R-:W3:Y:S04]  /*400f0*/  LDL.LU R25, [R1+0x7b4] ;  /* 0x0007b40001197983 */ /* 0x000ee80000300800 */
[----:B------:R-:W3:Y:S04]  /*40100*/  LDL.LU R26, [R1+0x7b8] ;  /* 0x0007b800011a7983 */ /* 0x000ee80000300800 */
        /* <DEDUP_REMOVED lines=32> */
[----:B0-----:R-:W2:Y:S04]  /*40310*/  LDL.LU R15, [R1+0x10e0] ;  /* 0x0010e000010f7983 */ /* 0x001ea80000300800 */
[----:B------:R0:W-:Y:S01]  /*40320*/  STL.64 [R1+0x3130], R12 ;  /* 0x0031300c01007387 */ /* 0x0001e20000100a00 */
[----:B---3--:R-:W-:-:S05]  /*40330*/  IMAD R17, R17, 0x100, R28 ;  /* 0x0000010011117824 */ /* 0x008fca00078e021c */
[----:B------:R-:W-:Y:S01]  /*40340*/  F2FP.F16.E5M2.UNPACK_B R17, R17 ;  /* 0x00000011ff11723e */ /* 0x000fe200020004ff */
[----:B--2---:R-:W-:Y:S02]  /*40350*/  IMAD R16, R16, 0x100, R15 ;  /* 0x0000010010107824 */ /* 0x004fe400078e020f */
[C---:B0-----:R-:W-:Y:S06]  /*40360*/  HMMA.16816.F32 R12, R4.reuse, R10, R20 ;  /* 0x0000000a040c723c */ /* 0x041fec0000001814 */
[----:B----4-:R-:W-:Y:S01]  /*40370*/  HMMA.16816.F32 R20, R4, R8, R24 ;  /* 0x000000080414723c */ /* 0x010fe20000001818 */
[----:B------:R-:W-:Y:S01]  /*40380*/  STL [R1+0x311c], R10 ;  /* 0x00311c0a01007387 */ /* 0x000fe20000100800 */
[----:B------:R-:W-:-:S03]  /*40390*/  F2FP.F16.E5M2.UNPACK_B R16, R16 ;  /* 0x00000010ff10723e */ /* 0x000fc600020004ff */
[----:B------:R-:W-:-:S12]  /*403a0*/  STL [R1+0x3118], R11 ;  /* 0x0031180b01007387 */ /* 0x000fd80000100800 */
[----:B------:R0:W-:Y:S04]  /*403b0*/  STL.64 [R1+0x360], R12 ;  /* 0x0003600c01007387 */ /* 0x0001e80000100a00 */
[----:B------:R1:W-:Y:S04]  /*403c0*/  STL.64 [R1+0x368], R14 ;  /* 0x0003680e01007387 */ /* 0x0003e80000100a00 */
[----:B------:R-:W-:Y:S04]  /*403d0*/  STL.64 [R1+0x31e0], R16 ;  /* 0x0031e01001007387 */ /* 0x000fe80000100a00 */
[----:B0-----:R-:W2:Y:S04]  /*403e0*/  LDL.LU R12, [R1+0x270] ;  /* 0x00027000010c7983 */ /* 0x001ea80000300800 */
[----:B------:R0:W-:Y:S04]  /*403f0*/  STL.64 [R1+0x7f0], R20 ;  /* 0x0007f01401007387 */ /* 0x0001e80000100a00 */
[----:B------:R3:W-:Y:S04]  /*40400*/  STL.64 [R1+0x7f8], R22 ;  /* 0x0007f81601007387 */ /* 0x0007e80000100a00 */
[----:B------:R-:W2:Y:S04]  /*40410*/  LDL.LU R13, [R1+0x274] ;  /* 0x00027400010d7983 */ /* 0x000ea80000300800 */
[----:B-1----:R-:W4:Y:S04]  /*40420*/  LDL.LU R14, [R1+0x278] ;  /* 0x00027800010e7983 */ /* 0x002f280000300800 */
[----:B------:R-:W4:Y:S04]  /*40430*/  LDL.LU R15, [R1+0x27c] ;  /* 0x00027c00010f7983 */ /* 0x000f280000300800 */
[----:B0-----:R-:W2:Y:S04]  /*40440*/  LDL.LU R20, [R1+0x290] ;  /* 0x0002900001147983 */ /* 0x001ea80000300800 */
[----:B------:R-:W2:Y:S04]  /*40450*/  LDL.LU R21, [R1+0x294] ;  /* 0x0002940001157983 */ /* 0x000ea80000300800 */
[----:B---3--:R-:W3:Y:S04]  /*40460*/  LDL.LU R22, [R1+0x298] ;  /* 0x0002980001167983 */ /* 0x008ee80000300800 */
[----:B------:R-:W3:Y:S04]  /*40470*/  LDL.LU R23, [R1+0x29c] ;  /* 0x00029c0001177983 */ /* 0x000ee80000300800 */
        /* <DEDUP_REMOVED lines=8> */
[----:B--2---:R0:W-:Y:S04]  /*40500*/  STL.64 [R1+0x3198], R24 ;  /* 0x0031981801007387 */ /* 0x0041e80000100a00 */
[----:B------:R-:W2:Y:S04]  /*40510*/  LDL.LU R26, [R1+0x2c8] ;  /* 0x0002c800011a7983 */ /* 0x000ea80000300800 */
[----:B------:R-:W2:Y:S04]  /*40520*/  LDL.LU R27, [R1+0x2cc] ;  /* 0x0002cc00011b7983 */ /* 0x000ea80000300800 */
[----:B0-----:R-:W4:Y:S04]  /*40530*/  LDL.LU.64 R24, [R1+0x8] ;  /* 0x0000080001187983 */ /* 0x001f280000300a00 */
[----:B--2---:R-:W-:Y:S04]  /*40540*/  STL.64 [R1+0x31b8], R26 ;  /* 0x0031b81a01007387 */ /* 0x004fe80000100a00 */
[----:B----4-:R0:W-:Y:S04]  /*40550*/  STL.64 [R1+0x31b0], R24 ;  /* 0x0031b01801007387 */ /* 0x0101e80000100a00 */
        /* <DEDUP_REMOVED lines=8> */
[----:B------:R-:W4:Y:S04]  /*405e0*/  LDL.LU R26, [R1+0x2f8] ;  /* 0x0002f800011a7983 */ /* 0x000f280000300800 */
[----:B------:R-:W4:Y:S04]  /*405f0*/  LDL.LU R27, [R1+0x2fc] ;  /* 0x0002fc00011b7983 */ /* 0x000f280000300800 */
[----:B------:R-:W3:Y:S04]  /*40600*/  LDL.64 R16, [R1+0x20] ;  /* 0x0000200001107983 */ /* 0x000ee80000100a00 */
        /* <DEDUP_REMOVED lines=11> */
[----:B------:R-:W4:Y:S01]  /*406c0*/  LDL.LU R27, [R1+0x31c] ;  /* 0x00031c00011b7983 */ /* 0x000f220000300800 */
[----:B------:R-:W-:-:S03]  /*406d0*/  IMAD R18, R18, 0x100, R29 ;  /* 0x0000010012127824 */ /* 0x000fc600078e021d */
[----:B----4-:R-:W-:Y:S04]  /*406e0*/  STL.64 [R1+0x3200], R26 ;  /* 0x0032001a01007387 */ /* 0x010fe80000100a00 */
[----:B--2---:R0:W-:Y:S04]  /*406f0*/  STL.64 [R1+0x31f8], R24 ;  /* 0x0031f81801007387 */ /* 0x0041e80000100a00 */
[----:B0-----:R-:W2:Y:S04]  /*40700*/  LDL.LU R24, [R1+0x7a0] ;  /* 0x0007a00001187983 */ /* 0x001ea80000300800 */
[----:B------:R-:W2:Y:S04]  /*40710*/  LDL.LU R25, [R1+0x7a4] ;  /* 0x0007a40001197983 */ /* 0x000ea80000300800 */
[----:B------:R-:W2:Y:S04]  /*40720*/  LDL.LU R26, [R1+0x7a8] ;  /* 0x0007a800011a7983 */ /* 0x000ea80000300800 */
[----:B------:R-:W2:Y:S04]  /*40730*/  LDL.LU R27, [R1+0x7ac] ;  /* 0x0007ac00011b7983 */ /* 0x000ea80000300800 */
[----:B------:R-:W4:Y:S04]  /*40740*/  LDL.LU.64 R10, [R1+0x18] ;  /* 0x00001800010a7983 */ /* 0x000f280000300a00 */
[----:B------:R-:W4:Y:S04]  /*40750*/  LDL.64 R28, [R1] ;  /* 0x00000000011c7983 */ /* 0x000f280000100a00 */
[----:B---3--:R-:W-:Y:S04]  /*40760*/  STL.64 [R1+0x3168], R22 ;  /* 0x0031681601007387 */ /* 0x008fe80000100a00 */
[----:B------:R0:W-:Y:S04]  /*40770*/  STL.64 [R1+0x3160], R20 ;  /* 0x0031601401007387 */ /* 0x0001e80000100a00 */
[----:B0-----:R-:W3:Y:S04]  /*40780*/  LDL.LU R20, [R1+0x2a0] ;  /* 0x0002a00001147983 */ /* 0x001ee80000300800 */
[----:B------:R-:W3:Y:S04]  /*40790*/  LDL.LU R21, [R1+0x2a4] ;  /* 0x0002a40001157983 */ /* 0x000ee80000300800 */
[----:B------:R-:W4:Y:S04]  /*407a0*/  LDL.LU R22, [R1+0x2a8] ;  /* 0x0002a80001167983 */ /* 0x000f280000300800 */
[----:B------:R-:W4:Y:S01]  /*407b0*/  LDL.LU R23, [R1+0x2ac] ;  /* 0x0002ac0001177983 */ /* 0x000f220000300800 */
[----:B--2---:R-:W-:Y:S03]  /*407c0*/  HMMA.16816.F32 R24, R4, R2, R24 ;  /* 0x000000020418723c */ /* 0x004fe60000001818 */
[----:B----4-:R-:W-:Y:S04]  /*407d0*/  STL.64 [R1+0x31a8], R22 ;  /* 0x0031a81601007387 */ /* 0x010fe80000100a00 */
[----:B---3--:R0:W-:Y:S04]  /*407e0*/  STL.64 [R1+0x31a0], R20 ;  /* 0x0031a01401007387 */ /* 0x0081e80000100a00 */
[----:B0-----:R-:W2:Y:S04]  /*407f0*/  LDL.LU R20, [R1+0x2d0] ;  /* 0x0002d00001147983 */ /* 0x001ea80000300800 */
[----:B------:R-:W2:Y:S04]  /*40800*/  LDL.LU R21, [R1+0x2d4] ;  /* 0x0002d40001157983 */ /* 0x000ea80000300800 */
[----:B------:R-:W2:Y:S04]  /*40810*/  LDL.LU R22, [R1+0x2d8] ;  /* 0x0002d80001167983 */ /* 0x000ea80000300800 */
[----:B------:R-:W2:Y:S04]  /*40820*/  LDL.LU R23, [R1+0x2dc] ;  /* 0x0002dc0001177983 */ /* 0x000ea80000300800 */
[----:B------:R-:W-:Y:S04]  /*40830*/  STL.64 [R1+0x3148], R14 ;  /* 0x0031480e01007387 */ /* 0x000fe80000100a00 */
[----:B------:R0:W-:Y:S04]  /*40840*/  STL.64 [R1+0x3140], R12 ;  /* 0x0031400c01007387 */ /* 0x0001e80000100a00 */
[----:B0-----:R-:W3:Y:S04]  /*40850*/  LDL.LU R12, [R1+0x280] ;  /* 0x00028000010c7983 */ /* 0x001ee80000300800 */
[----:B------:R-:W3:Y:S04]  /*40860*/  LDL.LU R13, [R1+0x284] ;  /* 0x00028400010d7983 */ /* 0x000ee80000300800 */
[----:B------:R-:W3:Y:S04]  /*40870*/  LDL.LU R14, [R1+0x288] ;  /* 0x00028800010e7983 */ /* 0x000ee80000300800 */
[----:B------:R-:W3:Y:S04]  /*40880*/  LDL.LU R15, [R1+0x28c] ;  /* 0x00028c00010f7983 */ /* 0x000ee80000300800 */
[----:B------:R-:W-:Y:S04]  /*40890*/  STL [R1+0x3120], R8 ;  /* 0x0031200801007387 */ /* 0x000fe80000100800 */
[----:B------:R-:W-:Y:S04]  /*408a0*/  STL [R1+0x3104], R9 ;  /* 0x0031040901007387 */ /* 0x000fe80000100800 */
[----:B------:R-:W-:Y:S04]  /*408b0*/  STL.64 [R1+0x7e0], R24 ;  /* 0x0007e01801007387 */ /* 0x000fe80000100a00 */
[----:B------:R0:W-:Y:S04]  /*408c0*/  STL.64 [R1+0x7e8], R26 ;  /* 0x0007e81a01007387 */ /* 0x0001e80000100a00 */
[----:B0-----:R-:W4:Y:S04]  /*408d0*/  LDL.LU.64 R26, [R1+0x3200] ;  /* 0x00320000011a7983 */ /* 0x001f280000300a00 */
[----:B------:R-:W4:Y:S04]  /*408e0*/  LDL.LU.64 R24, [R1+0x31f8] ;  /* 0x0031f80001187983 */ /* 0x000f280000300a00 */
[----:B------:R-:W-:Y:S04]  /*408f0*/  STL [R1+0x3128], R2 ;  /* 0x0031280201007387 */ /* 0x000fe80000100800 */
[----:B------:R0:W-:Y:S01]  /*40900*/  STL [R1+0x3124], R3 ;  /* 0x0031240301007387 */ /* 0x0001e20000100800 */
[----:B------:R-:W-:-:S02]  /*40910*/  IMAD R19, R0, 0x100, R19 ;  /* 0x0000010000137824 */ /* 0x000fc400078e0213 */
[----:B------:R-:W-:Y:S02]  /*40920*/  IMAD.MOV.U32 R9, RZ, RZ, R16 ;  /* 0x000000ffff097224 */ /* 0x000fe400078e0010 */
[----:B------:R-:W-:Y:S01]  /*40930*/  IMAD.MOV.U32 R0, RZ, RZ, R17 ;  /* 0x000000ffff007224 */ /* 0x000fe200078e0011 */
[----:B0-----:R-:W2:Y:S01]  /*40940*/  LDL.LU.64 R2, [R1+0x10] ;  /* 0x0000100001027983 */ /* 0x001ea20000300a00 */
[----:B----4-:R-:W-:Y:S03]  /*40950*/  HMMA.16816.F32 R4, R4, R16, R24 ;  /* 0x000000100404723c */ /* 0x010fe60000001818 */
[----:B------:R-:W4:Y:S04]  /*40960*/  LDL.LU.64 R26, [R1+0x31f0] ;  /* 0x0031f000011a7983 */ /* 0x000f280000300a00 */
[----:B------:R-:W4:-:S15]  /*40970*/  LDL.LU.64 R24, [R1+0x31e8] ;  /* 0x0031e80001187983 */ /* 0x000f1e0000300a00 */
[----:B------:R-:W-:-:S01]  /*40980*/  NOP ;  /* 0x0000000000007918 */ /* 0x000fc20000000000 */
[----:B------:R-:W-:Y:S04]  /*40990*/  STL.64 [R1+0x350], R4 ;  /* 0x0003500401007387 */ /* 0x000fe80000100a00 */
[----:B------:R0:W-:Y:S04]  /*409a0*/  STL.64 [R1+0x358], R6 ;  /* 0x0003580601007387 */ /* 0x0001e80000100a00 */
[----:B------:R-:W4:Y:S04]  /*409b0*/  LDL.LU.64 R16, [R1+0x31e0] ;  /* 0x0031e00001107983 */ /* 0x000f280000300a00 */
[----:B0-----:R-:W4:Y:S01]  /*409c0*/  LDL.LU.64 R6, [R1+0x30] ;  /* 0x0000300001067983 */ /* 0x001f220000300a00 */
[----:B------:R-:W-:-:S02]  /*409d0*/  F2FP.F16.E5M2.UNPACK_B R18, R18 ;  /* 0x00000012ff12723e */ /* 0x000fc400020004ff */
[----:B------:R-:W-:-:S07]  /*409e0*/  F2FP.F16.E5M2.UNPACK_B R19, R19 ;  /* 0x00000013ff13723e */ /* 0x000fce00020004ff */
[----:B----4-:R-:W-:-:S15]  /*409f0*/  HMMA.16816.F32 R24, R16, R6, R24 ;  /* 0x000000061018723c */ /* 0x010fde0000001818 */
        /* <DEDUP_REMOVED lines=16> */
[----:B------:R-:W4:Y:S01]  /*40b00*/  LDL.LU.64 R24, [R1+0x31b0] ;  /* 0x0031b00001187983 */ /* 0x000f220000300a00 */
[----:B------:R-:W-:-:S02]  /*40b10*/  IMAD.MOV.U32 R4, RZ, RZ, R7 ;  /* 0x000000ffff047224 */ /* 0x000fc400078e0007 */
[----:B------:R-:W-:Y:S02]  /*40b20*/  IMAD.MOV.U32 R7, RZ, RZ, R10 ;  /* 0x000000ffff077224 */ /* 0x000fe400078e000a */
[----:B------:R-:W-:Y:S01]  /*40b30*/  IMAD.MOV.U32 R10, RZ, RZ, R3 ;  /* 0x000000ffff0a7224 */ /* 0x000fe200078e0003 */
[----:B----4-:R-:W-:Y:S06]  /*40b40*/  HMMA.16816.F32 R20, R16, R24, R20 ;  /* 0x000000181014723c */ /* 0x010fec0000001814 */
[----:B------:R-:W-:Y:S02]  /*40b50*/  IMAD.MOV.U32 R3, RZ, RZ, R24 ;  /* 0x000000ffff037224 */ /* 0x000fe400078e0018 */
[----:B------:R-:W-:-:S15]  /*40b60*/  IMAD.MOV.U32 R8, RZ, RZ, R25 ;  /* 0x000000ffff087224 */ /* 0x000fde00078e0019 */
[----:B------:R-:W-:Y:S04]  /*40b70*/  STL.64 [R1+0x310], R20 ;  /* 0x0003101401007387 */ /* 0x000fe80000100a00 */
[----:B------:R0:W-:Y:S04]  /*40b80*/  STL.64 [R1+0x318], R22 ;  /* 0x0003181601007387 */ /* 0x0001e80000100a00 */
[----:B0-----:R-:W4:Y:S04]  /*40b90*/  LDL.LU.64 R22, [R1+0x31a8] ;  /* 0x0031a80001167983 */ /* 0x001f280000300a00 */
[----:B------:R-:W4:Y:S04]  /*40ba0*/  LDL.LU.64 R20, [R1+0x31a0] ;  /* 0x0031a00001147983 */ /* 0x000f280000300a00 */
[----:B------:R-:W2:Y:S01]  /*40bb0*/  LDL.LU.64 R24, [R1+0x3198] ;  /* 0x0031980001187983 */ /* 0x000ea20000300a00 */
[----:B------:R-:W-:-:S02]  /*40bc0*/  IMAD.MOV.U32 R5, RZ, RZ, R6 ;  /* 0x000000ffff057224 */ /* 0x000fc400078e0006 */
        /* <DEDUP_REMOVED lines=9> */
[----:B------:R-:W2:Y:S02]  /*40c60*/  LDL.LU.64 R28, [R1+0x3180] ;  /* 0x00318000011c7983 */ /* 0x000ea40000300a00 */
[----:B--2---:R-:W-:-:S15]  /*40c70*/  HMMA.16816.F32 R24, R16, R28, R24 ;  /* 0x0000001c1018723c */ /* 0x004fde0000001818 */
[----:B------:R-:W-:-:S08]  /*40c80*/  NOP ;  /* 0x0000000000007918 */ /* 0x000fd00000000000 */
[----:B------:R-:W-:Y:S04]  /*40c90*/  STL.64 [R1+0x2f0], R24 ;  /* 0x0002f01801007387 */ /* 0x000fe80000100a00 */
[----:B------:R0:W-:Y:S04]  /*40ca0*/  STL.64 [R1+0x2f8], R26 ;  /* 0x0002f81a01007387 */ /* 0x0001e80000100a00 */
[----:B0-----:R-:W4:Y:S04]  /*40cb0*/  LDL.LU.64 R26, [R1+0x3178] ;  /* 0x00317800011a7983 */ /* 0x001f280000300a00 */
[----:B------:R-:W2:Y:S01]  /*40cc0*/  LDL.LU.64 R24, [R1+0x3170] ;  /* 0x0031700001187983 */ /* 0x000ea20000300a00 */
        /* <DEDUP_REMOVED lines=10> */
[----:B0-----:R-:W3:Y:S04]  /*40d70*/  LDL.LU.64 R22, [R1+0x3158] ;  /* 0x0031580001167983 */ /* 0x001ee80000300a00 */
[----:B------:R-:W2:Y:S04]  /*40d80*/  LDL.LU.64 R20, [R1+0x3150] ;  /* 0x0031500001147983 */ /* 0x000ea80000300a00 */
[----:B------:R-:W-:Y:S04]  /*40d90*/  STL.64 [R1+0x3088], R26 ;  /* 0x0030881a01007387 */ /* 0x000fe80000100a00 */
[----:B------:R0:W-:Y:S04]  /*40da0*/  STL.64 [R1+0x3080], R24 ;  /* 0x0030801801007387 */ /* 0x0001e80000100a00 */
[----:B0-----:R-:W4:Y:S04]  /*40db0*/  LDL.LU R24, [R1+0x250] ;  /* 0x0002500001187983 */ /* 0x001f280000300800 */
[----:B------:R-:W4:Y:S04]  /*40dc0*/  LDL.LU R25, [R1+0x254] ;  /* 0x0002540001197983 */ /* 0x000f280000300800 */
[----:B------:R-:W4:Y:S04]  /*40dd0*/  LDL.LU R26, [R1+0x258] ;  /* 0x00025800011a7983 */ /* 0x000f280000300800 */
[----:B------:R-:W4:Y:S01]  /*40de0*/  LDL.LU R27, [R1+0x25c] ;  /* 0x00025c00011b7983 */ /* 0x000f220000300800 */
        /* <DEDUP_REMOVED lines=28> */
[----:B----4-:R-:W-:Y:S07]  /*40fb0*/  HMMA.16816.F32 R20, R16, R12, R24 ;  /* 0x0000000c1014723c */ /* 0x010fee0000001818 */
[----:B------:R-:W-:-:S02]  /*40fc0*/  IMAD.MOV.U32 R26, RZ, RZ, R11 ;  /* 0x000000ffff1a7224 */ /* 0x000fc400078e000b */
[----:B------:R-:W-:Y:S02]  /*40fd0*/  IMAD.MOV.U32 R27, RZ, RZ, R10 ;  /* 0x000000ffff1b7224 */ /* 0x000fe400078e000a */
[----:B------:R-:W-:Y:S02]  /*40fe0*/  IMAD.MOV.U32 R24, RZ, RZ, R7 ;  /* 0x000000ffff187224 */ /* 0x000fe400078e0007 */
[----:B------:R-:W-:-:S10]  /*40ff0*/  IMAD.MOV.U32 R25, RZ, RZ, R6 ;  /* 0x000000ffff197224 */ /* 0x000fd400078e0006 */
[----:B------:R0:W-:Y:S04]  /*41000*/  STL.64 [R1+0x290], R20 ;  /* 0x0002901401007387 */ /* 0x0001e80000100a00 */
[----:B------:R1:W-:Y:S04]  /*41010*/  STL.64 [R1+0x298], R22 ;  /* 0x0002981601007387 */ /* 0x0003e80000100a00 */
[----:B------:R2:W-:Y:S04]  /*41020*/  STL.64 [R1+0x30a0], R26 ;  /* 0x0030a01a01007387 */ /* 0x0005e80000100a00 */
[----:B------:R3:W-:Y:S04]  /*41030*/  STL.64 [R1+0x30b8], R24 ;  /* 0x0030b81801007387 */ /* 0x0007e80000100a00 */
[----:B0-----:R-:W4:Y:S04]  /*41040*/  LDL.LU R20, [R1+0x1e0] ;  /* 0x0001e00001147983 */ /* 0x001f280000300800 */
[----:B------:R-:W4:Y:S04]  /*41050*/  LDL.LU R21, [R1+0x1e4] ;  /* 0x0001e40001157983 */ /* 0x000f280000300800 */
[----:B-1----:R-:W4:Y:S04]  /*41060*/  LDL.LU R22, [R1+0x1e8] ;  /* 0x0001e80001167983 */ /* 0x002f280000300800 */
[----:B------:R-:W4:Y:S01]  /*41070*/  LDL.LU R23, [R1+0x1ec] ;  /* 0x0001ec0001177983 */ /* 0x000f220000300800 */
[----:B--2---:R-:W-:-:S02]  /*41080*/  IMAD.MOV.U32 R26, RZ, RZ, R5 ;  /* 0x000000ffff1a7224 */ /* 0x004fc400078e0005 */
[----:B------:R-:W-:Y:S02]  /*41090*/  IMAD.MOV.U32 R27, RZ, RZ, R4 ;  /* 0x000000ffff1b7224 */ /* 0x000fe400078e0004 */
[----:B---3--:R-:W-:Y:S02]  /*410a0*/  IMAD.MOV.U32 R24, RZ, RZ, R9 ;  /* 0x000000ffff187224 */ /* 0x008fe400078e0009 */
[----:B------:R-:W-:Y:S01]  /*410b0*/  IMAD.MOV.U32 R25, RZ, RZ, R0 ;  /* 0x000000ffff197224 */ /* 0x000fe200078e0000 */
[----:B------:R-:W-:Y:S04]  /*410c0*/  STL.64 [R1+0x30e8], R26 ;  /* 0x0030e81a01007387 */ /* 0x000fe80000100a00 */
[----:B------:R-:W-:Y:S04]  /*410d0*/  STL.64 [R1+0x30e0], R24 ;  /* 0x0030e01801007387 */ /* 0x000fe80000100a00 */
[----:B----4-:R-:W-:Y:S04]  /*410e0*/  STL.64 [R1+0x30b0], R22 ;  /* 0x0030b01601007387 */ /* 0x010fe80000100a00 */
[----:B------:R0:W-:Y:S04]  /*410f0*/  STL.64 [R1+0x30a8], R20 ;  /* 0x0030a81401007387 */ /* 0x0001e80000100a00 */
[----:B0-----:R-:W2:Y:S04]  /*41100*/  LDL.LU R20, [R1+0x200] ;  /* 0x0002000001147983 */ /* 0x001ea80000300800 */
[----:B------:R-:W2:Y:S04]  /*41110*/  LDL.LU R21, [R1+0x204] ;  /* 0x0002040001157983 */ /* 0x000ea80000300800 */
[----:B------:R-:W3:Y:S04]  /*41120*/  LDL.LU R22, [R1+0x208] ;  /* 0x0002080001167983 */ /* 0x000ee80000300800 */
[----:B------:R-:W3:Y:S04]  /*41130*/  LDL.LU R23, [R1+0x20c] ;  /* 0x00020c0001177983 */ /* 0x000ee80000300800 */
[----:B------:R-:W4:Y:S04]  /*41140*/  LDL.LU R9, [R1+0x1110] ;  /* 0x0011100001097983 */ /* 0x000f280000300800 */
[----:B------:R-:W4:Y:S04]  /*41150*/  LDL.LU R6, [R1+0x110c] ;  /* 0x00110c0001067983 */ /* 0x000f280000300800 */
[----:B------:R-:W4:Y:S04]  /*41160*/  LDL.LU R0, [R1+0x1118] ;  /* 0x0011180001007983 */ /* 0x000f280000300800 */
[----:B------:R-:W4:Y:S04]  /*41170*/  LDL.LU R7, [R1+0x1114] ;  /* 0x0011140001077983 */ /* 0x000f280000300800 */
[----:B------:R-:W2:Y:S04]  /*41180*/  LDL.LU R24, [R1+0x780] ;  /* 0x0007800001187983 */ /* 0x000ea80000300800 */
[----:B------:R-:W2:Y:S04]  /*41190*/  LDL.LU R25, [R1+0x784] ;  /* 0x0007840001197983 */ /* 0x000ea80000300800 */
[----:B------:R-:W3:Y:S04]  /*411a0*/  LDL.LU R26, [R1+0x788] ;  /* 0x00078800011a7983 */ /* 0x000ee80000300800 */
[----:B------:R-:W3:Y:S04]  /*411b0*/  LDL.LU R27, [R1+0x78c] ;  /* 0x00078c00011b7983 */ /* 0x000ee80000300800 */
[----:B------:R-:W4:Y:S04]  /*411c0*/  LDL.LU R10, [R1+0x1100] ;  /* 0x00110000010a7983 */ /* 0x000f280000300800 */
[----:B------:R-:W4:Y:S04]  /*411d0*/  LDL.LU R4, [R1+0x10fc] ;  /* 0x0010fc0001047983 */ /* 0x000f280000300800 */
[----:B------:R-:W4:Y:S04]  /*411e0*/  LDL.LU R11, [R1+0x1108] ;  /* 0x00110800010b7983 */ /* 0x000f280000300800 */
[----:B------:R-:W4:Y:S04]  /*411f0*/  LDL.LU R5, [R1+0x1104] ;  /* 0x0011040001057983 */ /* 0x000f280000300800 */
        /* <DEDUP_REMOVED lines=16> */
[----:B------:R-:W2:Y:S04]  /*41300*/  LDL.LU R22, [R1+0x218] ;  /* 0x0002180001167983 */ /* 0x000ea80000300800 */
[----:B------:R-:W2:Y:S01]  /*41310*/  LDL.LU R23, [R1+0x21c] ;  /* 0x00021c0001177983 */ /* 0x000ea20000300800 */
[----:B----4-:R-:W-:-:S02]  /*41320*/  IMAD R4, R4, 0x100, R10 ;  /* 0x0000010004047824 */ /* 0x010fc400078e020a */
[----:B------:R-:W-:Y:S01]  /*41330*/  IMAD R5, R5, 0x100, R11 ;  /* 0x0000010005057824 */ /* 0x000fe200078e020b */
[----:B--2---:R-:W-:Y:S04]  /*41340*/  STL.64 [R1+0x30d8], R22 ;  /* 0x0030d81601007387 */ /* 0x004fe80000100a00 */
[----:B---3--:R0:W-:Y:S04]  /*41350*/  STL.64 [R1+0x30d0], R20 ;  /* 0x0030d01401007387 */ /* 0x0081e80000100a00 */
[----:B0-----:R-:W2:Y:S04]  /*41360*/  LDL.LU R20, [R1+0x230] ;  /* 0x0002300001147983 */ /* 0x001ea80000300800 */
[----:B------:R-:W2:Y:S04]  /*41370*/  LDL.LU R21, [R1+0x234] ;  /* 0x0002340001157983 */ /* 0x000ea80000300800 */
[----:B------:R-:W2:Y:S04]  /*41380*/  LDL.LU R22, [R1+0x238] ;  /* 0x0002380001167983 */ /* 0x000ea80000300800 */
[----:B------:R-:W2:Y:S04]  /*41390*/  LDL.LU R23, [R1+0x23c] ;  /* 0x00023c0001177983 */ /* 0x000ea80000300800 */
[----:B------:R0:W-:Y:S04]  /*413a0*/  STL.64 [R1+0x3040], R14 ;  /* 0x0030400e01007387 */ /* 0x0001e80000100a00 */
[----:B0-----:R-:W3:Y:S01]  /*413b0*/  LDL.LU R14, [R1] ;  /* 0x00000000010e7983 */ /* 0x001ee20000300800 */
[----:B------:R-:W-:-:S03]  /*413c0*/  IMAD.MOV.U32 R15, RZ, RZ, R2 ;  /* 0x000000ffff0f7224 */ /* 0x000fc600078e0002 */
[----:B------:R-:W4:Y:S04]  /*413d0*/  LDL.LU R2, [R1+0x3128] ;  /* 0x0031280001027983 */ /* 0x000f280000300800 */
[----:B------:R0:W-:Y:S02]  /*413e0*/  STL.64 [R1+0x3038], R12 ;  /* 0x0030380c01007387 */ /* 0x0001e40000100a00 */
[----:B0-----:R-:W-:Y:S02]  /*413f0*/  IMAD.MOV.U32 R12, RZ, RZ, R3 ;  /* 0x000000ffff0c7224 */ /* 0x001fe400078e0003 */
[----:B------:R-:W-:Y:S01]  /*41400*/  IMAD.MOV.U32 R13, RZ, RZ, R8 ;  /* 0x000000ffff0d7224 */ /* 0x000fe200078e0008 */
[----:B------:R-:W4:Y:S04]  /*41410*/  LDL.LU R3, [R1+0x3124] ;  /* 0x0031240001037983 */ /* 0x000f280000300800 */
[----:B------:R-:W2:Y:S04]  /*41420*/  LDL.LU R8, [R1+0x3120] ;  /* 0x0031200001087983 */ /* 0x000ea80000300800 */
[----:B------:R-:W3:Y:S04]  /*41430*/  LDL.LU R10, [R1+0x311c] ;  /* 0x00311c00010a7983 */ /* 0x000ee80000300800 */
[----:B------:R-:W3:Y:S01]  /*41440*/  LDL.LU R11, [R1+0x3118] ;  /* 0x00311800010b7983 */ /* 0x000ee20000300800 */
[----:B------:R-:W-:Y:S01]  /*41450*/  IMAD R6, R6, 0x100, R9 ;  /* 0x0000010006067824 */ /* 0x000fe200078e0209 */
[----:B---3--:R-:W-:-:S15]  /*41460*/  HMMA.16816.F32 R24, R16, R10, R24 ;  /* 0x0000000a1018723c */ /* 0x008fde0000001818 */
[----:B------:R-:W-:-:S08]  /*41470*/  NOP ;  /* 0x0000000000007918 */ /* 0x000fd00000000000 */
[----:B------:R-:W-:Y:S04]  /*41480*/  STL.64 [R1+0x280], R24 ;  /* 0x0002801801007387 */ /* 0x000fe80000100a00 */
[----:B------:R0:W-:Y:S04]  /*41490*/  STL.64 [R1+0x288], R26 ;  /* 0x0002881a01007387 */ /* 0x0001e80000100a00 */
[----:B0-----:R-:W2:Y:S04]  /*414a0*/  LDL.LU.64 R26, [R1+0x3110] ;  /* 0x00311000011a7983 */ /* 0x001ea80000300a00 */
[----:B------:R-:W2:Y:S04]  /*414b0*/  LDL.LU.64 R24, [R1+0x3108] ;  /* 0x0031080001187983 */ /* 0x000ea80000300a00 */
[----:B------:R-:W2:Y:S01]  /*414c0*/  LDL.LU R9, [R1+0x3104] ;  /* 0x0031040001097983 */ /* 0x000ea20000300800 */
[----:B------:R-:W-:-:S03]  /*414d0*/  IMAD R7, R7, 0x100, R0 ;  /* 0x0000010007077824 */ /* 0x000fc600078e0200 */
[----:B------:R-:W3:Y:S01]  /*414e0*/  LDL.LU R0, [R1+0x3100] ;  /* 0x0031000001007983 */ /* 0x000ee20000300800 */
[----:B--2---:R-:W-:-:S15]  /*414f0*/  HMMA.16816.F32 R24, R16, R8, R24 ;  /* 0x000000081018723c */ /* 0x004fde0000001818 */
[----:B------:R-:W-:-:S08]  /*41500*/  NOP ;  /* 0x0000000000007918 */ /* 0x000fd00000000000 */
[----:B------:R-:W-:Y:S04]  /*41510*/  STL.64 [R1+0x7d0], R24 ;  /* 0x0007d01801007387 */ /* 0x000fe80000100a00 */
[----:B------:R0:W-:Y:S04]  /*41520*/  STL.64 [R1+0x7d8], R26 ;  /* 0x0007d81a01007387 */ /* 0x0001e80000100a00 */
[----:B0-----:R-:W4:Y:S04]  /*41530*/  LDL.LU.64 R26, [R1+0x30f8] ;  /* 0x0030f800011a7983 */ /* 0x001f280000300a00 */
[----:B------:R-:W4:Y:S04]  /*41540*/  LDL.LU.64 R24, [R1+0x30f0] ;  /* 0x0030f00001187983 */ /* 0x000f280000300a00 */
[----:B------:R-:W-:Y:S04]  /*41550*/  STL.64 [R1+0x3020], R10 ;  /* 0x0030200a01007387 */ /* 0x000fe80000100a00 */
[----:B------:R0:W-:Y:S04]  /*41560*/  STL.64 [R1+0x3018], R8 ;  /* 0x0030180801007387 */ /* 0x0001e80000100a00 */
[----:B0-----:R-:W2:Y:S04]  /*41570*/  LDL.LU R8, [R1+0x1a0] ;  /* 0x0001a00001087983 */ /* 0x001ea80000300800 */
[----:B------:R-:W2:Y:S04]  /*41580*/  LDL.LU R9, [R1+0x1a4] ;  /* 0x0001a40001097983 */ /* 0x000ea80000300800 */
[----:B------:R-:W2:Y:S04]  /*41590*/  LDL.LU R10, [R1+0x1a8] ;  /* 0x0001a800010a7983 */ /* 0x000ea80000300800 */
[----:B------:R-:W2:Y:S01]  /*415a0*/  LDL.LU R11, [R1+0x1ac] ;  /* 0x0001ac00010b7983 */ /* 0x000ea20000300800 */
[----:B----4-:R-:W-:-:S15]  /*415b0*/  HMMA.16816.F32 R24, R16, R2, R24 ;  /* 0x000000021018723c */ /* 0x010fde0000001818 */
[----:B------:R-:W-:-:S08]  /*415c0*/  NOP ;  /* 0x0000000000007918 */ /* 0x000fd00000000000 */
[----:B------:R-:W-:Y:S04]  /*415d0*/  STL.64 [R1+0x7c0], R24 ;  /* 0x0007c01801007387 */ /* 0x000fe80000100a00 */
[----:B------:R0:W-:Y:S04]  /*415e0*/  STL.64 [R1+0x7c8], R26 ;  /* 0x0007c81a01007387 */ /* 0x0001e80000100a00 */
[----:B0-----:R-:W4:Y:S04]  /*415f0*/  LDL.LU.64 R26, [R1+0x30e8] ;  /* 0x0030e800011a7983 */ /* 0x001f280000300a00 */
[----:B------:R-:W3:Y:S01]  /*41600*/  LDL.LU.64 R24, [R1+0x30e0] ;  /* 0x0030e00001187983 */ /* 0x000ee20000300a00 */
[----:B------:R-:W-:-:S02]  /*41610*/  F2FP.F16.E5M2.UNPACK_B R4, R4 ;  /* 0x00000004ff04723e */ /* 0x000fc400020004ff */
[----:B------:R-:W-:Y:S02]  /*41620*/  F2FP.F16.E5M2.UNPACK_B R5, R5 ;  /* 0x00000005ff05723e */ /* 0x000fe400020004ff */
[----:B------:R-:W-:Y:S02]  /*41630*/  F2FP.F16.E5M2.UNPACK_B R6, R6 ;  /* 0x00000006ff06723e */ /* 0x000fe400020004ff */
[----:B------:R-:W-:Y:S01]  /*41640*/  F2FP.F16.E5M2.UNPACK_B R7, R7 ;  /* 0x00000007ff07723e */ /* 0x000fe200020004ff */
[----:B---3--:R-:W-:Y:S01]  /*41650*/  HMMA.16816.F32 R16, R16, R24, R20 ;  /* 0x000000181010723c */ /* 0x008fe20000001814 */
[----:B------:R-:W4:Y:S04]  /*41660*/  LDL.LU.64 R22, [R1+0x30d8] ;  /* 0x0030d80001167983 */ /* 0x000f280000300a00 */
[----:B------:R-:W4:-:S15]  /*41670*/  LDL.LU.64 R20, [R1+0x30d0] ;  /* 0x0030d00001147983 */ /* 0x000f1e0000300a00 */
[----:B------:R-:W-:-:S03]  /*41680*/  NOP ;  /* 0x0000000000007918 */ /* 0x000fc60000000000 */
[----:B------:R0:W-:Y:S04]  /*41690*/  STL.64 [R1+0x270], R16 ;  /* 0x0002701001007387 */ /* 0x0001e80000100a00 */
[----:B------:R1:W-:Y:S04]  /*416a0*/  STL.64 [R1+0x278], R18 ;  /* 0x0002781201007387 */ /* 0x0003e80000100a00 */
[----:B0-----:R-:W3:Y:S04]  /*416b0*/  LDL.LU R16, [R1+0x1c0] ;  /* 0x0001c00001107983 */ /* 0x001ee80000300800 */
[----:B------:R-:W3:Y:S04]  /*416c0*/  LDL.LU R17, [R1+0x1c4] ;  /* 0x0001c40001117983 */ /* 0x000ee80000300800 */
[----:B-1----:R-:W3:Y:S04]  /*416d0*/  LDL.LU R18, [R1+0x1c8] ;  /* 0x0001c80001127983 */ /* 0x002ee80000300800 */
[----:B------:R-:W3:Y:S01]  /*416e0*/  LDL.LU R19, [R1+0x1cc] ;  /* 0x0001cc0001137983 */ /* 0x000ee20000300800 */
[----:B----4-:R-:W-:Y:S03]  /*416f0*/  HMMA.16816.F32 R24, R4, R26, R20 ;  /* 0x0000001a0418723c */ /* 0x010fe60000001814 */
[----:B------:R-:W4:Y:S04]  /*41700*/  LDL.LU.64 R22, [R1+0x30c8] ;  /* 0x0030c80001167983 */ /* 0x000f280000300a00 */
[----:B------:R-:W4:-:S15]  /*41710*/  LDL.LU.64 R20, [R1+0x30c0] ;  /* 0x0030c00001147983 */ /* 0x000f1e0000300a00 */
[----:B------:R-:W-:-:S01]  /*41720*/  NOP ;  /* 0x0000000000007918 */ /* 0x000fc20000000000 */
        /* <DEDUP_REMOVED lines=9> */
[----:B0-----:R-:W4:Y:S01]  /*417c0*/  LDL.LU.64 R26, [R1+0x30a0] ;  /* 0x0030a000011a7983 */ /* 0x001f220000300a00 */
[C---:B---3--:R-:W-:Y:S06]  /*417d0*/  HMMA.16816.F32 R16, R4.reuse, R12, R16 ;  /* 0x0000000c0410723c */ /* 0x048fec0000001810 */
[----:B----4-:R-:W-:Y:S01]  /*417e0*/  HMMA.16816.F32 R24, R4, R26, R20 ;  /* 0x0000001a0418723c */ /* 0x010fe20000001814 */
[----:B------:R-:W3:Y:S04]  /*417f0*/  LDL.LU.64 R22, [R1+0x3098] ;  /* 0x0030980001167983 */ /* 0x000ee80000300a00 */
[----:B------:R-:W3:-:S15]  /*41800*/  LDL.LU.64 R20, [R1+0x3090] ;  /* 0x0030900001147983 */ /* 0x000ede0000300a00 */
[----:B------:R-:W-:-:S03]  /*41810*/  NOP ;  /* 0x0000000000007918 */ /* 0x000fc60000000000 */
[----:B------:R-:W-:Y:S04]  /*41820*/  STL.64 [R1+0x200], R24 ;  /* 0x0002001801007387 */ /* 0x000fe80000100a00 */
[----:B------:R0:W-:Y:S04]  /*41830*/  STL.64 [R1+0x208], R26 ;  /* 0x0002081a01007387 */ /* 0x0001e80000100a00 */
[----:B0-----:R-:W4:Y:S04]  /*41840*/  LDL.LU.64 R26, [R1+0x3088] ;  /* 0x00308800011a7983 */ /* 0x001f280000300a00 */
[----:B------:R-:W4:Y:S04]  /*41850*/  LDL.LU.64 R24, [R1+0x3080] ;  /* 0x0030800001187983 */ /* 0x000f280000300a00 */
[----:B------:R-:W-:Y:S04]  /*41860*/  STL.64 [R1+0x1d0], R16 ;  /* 0x0001d01001007387 */ /* 0x000fe80000100a00 */
[----:B------:R2:W-:Y:S02]  /*41870*/  STL.64 [R1+0x1d8], R18 ;  /* 0x0001d81201007387 */ /* 0x0005e40000100a00 */
[----:B--2---:R-:W-:Y:S02]  /*41880*/  HMMA.16816.F32 R16, R4, R14, R8 ;  /* 0x0000000e0410723c */ /* 0x004fe40000001808 */
[----:B------:R-:W2:-:S15]  /*41890*/  LDL.LU R8, [R1+0xb0] ;  /* 0x0000b00001087983 */ /* 0x000e9e0000300800 */
[----:B------:R-:W-:-:S06]  /*418a0*/  NOP ;  /* 0x0000000000007918 */ /* 0x000fcc0000000000 */
[----:B------:R-:W-:Y:S04]  /*418b0*/  STL.64 [R1+0x1b0], R16 ;  /* 0x0001b01001007387 */ /* 0x000fe80000100a00 */
[----:B------:R-:W-:Y:S01]  /*418c0*/  STL.64 [R1+0x1b8], R18 ;  /* 0x0001b81201007387 */ /* 0x000fe20000100a00 */
        /* <DEDUP_REMOVED lines=11> */
[----:B------:R-:W3:Y:S01]  /*41980*/  LDL.LU R10, [R1+0xe8] ;  /* 0x0000e800010a7983 */ /* 0x000ee20000300800 */
[----:B------:R-:W-:-:S03]  /*41990*/  IMAD.MOV.U32 R11, RZ, RZ, R0 ;  /* 0x000000ffff0b7224 */ /* 0x000fc600078e0000 */
[----:B------:R-:W4:Y:S04]  /*419a0*/  LDL.LU R0, [R1+0x3078] ;  /* 0x0030780001007983 */ /* 0x000f280000300800 */
[----:B------:R-:W2:Y:S04]  /*419b0*/  LDL.LU R20, [R1+0x150] ;  /* 0x0001500001147983 */ /* 0x000ea80000300800 */
        /* <DEDUP_REMOVED lines=11> */
[----:B------:R-:W3:Y:S04]  /*41a70*/  LDL.LU R12, [R1+0x100] ;  /* 0x00010000010c7983 */ /* 0x000ee80000300800 */
[----:B------:R-:W3:Y:S04]  /*41a80*/  LDL.LU R13, [R1+0x104] ;  /* 0x00010400010d7983 */ /* 0x000ee80000300800 */
[----:B------:R-:W3:Y:S04]  /*41a90*/  LDL.LU R14, [R1+0x108] ;  /* 0x00010800010e7983 */ /* 0x000ee80000300800 */
[----:B------:R-:W3:Y:S04]  /*41aa0*/  LDL.LU R15, [R1+0x10c] ;  /* 0x00010c00010f7983 */ /* 0x000ee80000300800 */
[----:B0-----:R-:W3:Y:S04]  /*41ab0*/  LDL.LU R8, [R1+0x120] ;  /* 0x0001200001087983 */ /* 0x001ee80000300800 */
[----:B------:R-:W3:Y:S04]  /*41ac0*/  LDL.LU R9, [R1+0x124] ;  /* 0x0001240001097983 */ /* 0x000ee80000300800 */
[----:B------:R-:W3:Y:S01]  /*41ad0*/  LDL.LU R10, [R1+0x128] ;  /* 0x00012800010a7983 */ /* 0x000ee20000300800 */
[----:B----4-:R-:W-:-:S03]  /*41ae0*/  IMAD.MOV.U32 R11, RZ, RZ, R0 ;  /* 0x000000ffff0b7224 */ /* 0x010fc600078e0000 */
        /* <DEDUP_REMOVED lines=11> */
[C---:B------:R-:W-:Y:S03]  /*41ba0*/  HMMA.16816.F32 R20, R4.reuse, R26, R20 ;  /* 0x0000001a0414723c */ /* 0x040fe60000001814 */
[----:B---3--:R-:W-:Y:S04]  /*41bb0*/  STL.64 [R1+0x3010], R18 ;  /* 0x0030101201007387 */ /* 0x008fe80000100a00 */
[----:B--2---:R0:W-:Y:S04]  /*41bc0*/  STL.64 [R1+0x3008], R16 ;  /* 0x0030081001007387 */ /* 0x0041e80000100a00 */
[----:B0-----:R-:W2:Y:S04]  /*41bd0*/  LDL.LU R16, [R1+0x80] ;  /* 0x0000800001107983 */ /* 0x001ea80000300800 */
[----:B------:R-:W2:Y:S04]  /*41be0*/  LDL.LU R17, [R1+0x84] ;  /* 0x0000840001117983 */ /* 0x000ea80000300800 */
[----:B------:R-:W2:Y:S04]  /*41bf0*/  LDL.LU R18, [R1+0x88] ;  /* 0x0000880001127983 */ /* 0x000ea80000300800 */
[----:B------:R-:W2:Y:S04]  /*41c00*/  LDL.LU R19, [R1+0x8c] ;  /* 0x00008c0001137983 */ /* 0x000ea80000300800 */
[----:B------:R-:W3:Y:S04]  /*41c10*/  LDL R28, [R1+0x948] ;  /* 0x00094800011c7983 */ /* 0x000ee80000100800 */
[----:B------:R-:W3:Y:S04]  /*41c20*/  LDL R29, [R1+0x94c] ;  /* 0x00094c00011d7983 */ /* 0x000ee80000100800 */
[----:B------:R-:W-:Y:S04]  /*41c30*/  STL.64 [R1+0x160], R20 ;  /* 0x0001601401007387 */ /* 0x000fe80000100a00 */
[----:B------:R0:W-:Y:S04]  /*41c40*/  STL.64 [R1+0x168], R22 ;  /* 0x0001681601007387 */ /* 0x0001e80000100a00 */
[----:B0-----:R-:W4:Y:S04]  /*41c50*/  LDL.LU.64 R22, [R1+0x3070] ;  /* 0x0030700001167983 */ /* 0x001f280000300a00 */
[----:B------:R-:W4:Y:S02]  /*41c60*/  LDL.LU.64 R20, [R1+0x3068] ;  /* 0x0030680001147983 */ /* 0x000f240000300a00 */
[----:B----4-:R-:W-:Y:S02]  /*41c70*/  HMMA.16816.F32 R24, R4, R24, R20 ;  /* 0x000000180418723c */ /* 0x010fe40000001814 */
[----:B------:R-:W4:Y:S04]  /*41c80*/  LDL.LU.64 R22, [R1+0x3060] ;  /* 0x0030600001167983 */ /* 0x000f280000300a00 */
[----:B------:R-:W2:-:S15]  /*41c90*/  LDL.LU.64 R20, [R1+0x3058] ;  /* 0x0030580001147983 */ /* 0x000e9e0000300a00 */
[----:B------:R-:W-:-:S02]  /*41ca0*/  NOP ;  /* 0x0000000000007918 */ /* 0x000fc40000000000 */
[----:B------:R0:W-:Y:S04]  /*41cb0*/  STL.64 [R1+0x260], R24 ;  /* 0x0002601801007387 */ /* 0x0001e80000100a00 */
[----:B------:R1:W-:Y:S04]  /*41cc0*/  STL.64 [R1+0x268], R26 ;  /* 0x0002681a01007387 */ /* 0x0003e80000100a00 */
[----:B0-----:R-:W3:Y:S04]  /*41cd0*/  LDL.LU R24, [R1+0x70] ;  /* 0x0000700001187983 */ /* 0x001ee80000300800 */
[----:B------:R-:W3:Y:S04]  /*41ce0*/  LDL.LU R25, [R1+0x74] ;  /* 0x0000740001197983 */ /* 0x000ee80000300800 */
[----:B-1----:R-:W3:Y:S04]  /*41cf0*/  LDL.LU R26, [R1+0x78] ;  /* 0x00007800011a7983 */ /* 0x002ee80000300800 */
[----:B------:R-:W3:Y:S01]  /*41d00*/  LDL.LU R27, [R1+0x7c] ;  /* 0x00007c00011b7983 */ /* 0x000ee20000300800 */
[C---:B----4-:R-:W-:Y:S06]  /*41d10*/  HMMA.16816.F32 R8, R4.reuse, R22, R8 ;  /* 0x000000160408723c */ /* 0x050fec0000001808 */
[C---:B--2---:R-:W-:Y:S01]  /*41d20*/  HMMA.16816.F32 R12, R4.reuse, R20, R12 ;  /* 0x00000014040c723c */ /* 0x044fe2000000180c */
[----:B---3--:R-:W-:Y:S04]  /*41d30*/  STL.64 [R1+0x2fe8], R26 ;  /* 0x002fe81a01007387 */ /* 0x008fe80000100a00 */
[----:B------:R0:W-:Y:S04]  /*41d40*/  STL.64 [R1+0x2fe0], R24 ;  /* 0x002fe01801007387 */ /* 0x0001e80000100a00 */
[----:B0-----:R-:W2:Y:S04]  /*41d50*/  LDL.LU R24, [R1+0x50] ;  /* 0x0000500001187983 */ /* 0x001ea80000300800 */
[----:B------:R-:W2:Y:S04]  /*41d60*/  LDL.LU R25, [R1+0x54] ;  /* 0x0000540001197983 */ /* 0x000ea80000300800 */
[----:B------:R-:W2:Y:S04]  /*41d70*/  LDL.LU R26, [R1+0x58] ;  /* 0x00005800011a7983 */ /* 0x000ea80000300800 */
[----:B------:R-:W2:Y:S04]  /*41d80*/  LDL.LU R27, [R1+0x5c] ;  /* 0x00005c00011b7983 */ /* 0x000ea80000300800 */
[----:B------:R-:W-:Y:S04]  /*41d90*/  STL.64 [R1+0x220], R8 ;  /* 0x0002200801007387 */ /* 0x000fe80000100a00 */
[----:B------:R0:W-:Y:S04]  /*41da0*/  STL.64 [R1+0x228], R10 ;  /* 0x0002280a01007387 */ /* 0x0001e80000100a00 */
[----:B0-----:R-:W3:Y:S04]  /*41db0*/  LDL.LU.64 R10, [R1+0x3050] ;  /* 0x00305000010a7983 */ /* 0x001ee80000300a00 */
[----:B------:R-:W3:Y:S04]  /*41dc0*/  LDL.LU.64 R8, [R1+0x3048] ;  /* 0x0030480001087983 */ /* 0x000ee80000300a00 */
[----:B------:R-:W4:Y:S04]  /*41dd0*/  LDL R22, [R1+0x938] ;  /* 0x0009380001167983 */ /* 0x000f280000100800 */
[----:B------:R-:W4:Y:S04]  /*41de0*/  LDL R23, [R1+0x93c] ;  /* 0x00093c0001177983 */ /* 0x000f280000100800 */
[----:B------:R-:W-:Y:S04]  /*41df0*/  STL.64 [R1+0x1f0], R12 ;  /* 0x0001f00c01007387 */ /* 0x000fe80000100a00 */
[----:B------:R0:W-:Y:S04]  /*41e00*/  STL.64 [R1+0x1f8], R14 ;  /* 0x0001f80e01007387 */ /* 0x0001e80000100a00 */
[----:B0-----:R-:W3:Y:S04]  /*41e10*/  LDL.LU.64 R14, [R1+0x3040] ;  /* 0x00304000010e7983 */ /* 0x001ee80000300a00 */
[----:B------:R-:W2:Y:S04]  /*41e20*/  LDL.LU.64 R12, [R1+0x3038] ;  /* 0x00303800010c7983 */ /* 0x000ea80000300a00 */
        /* <DEDUP_REMOVED lines=14> */
[----:B0-----:R-:W4:Y:S04]  /*41f10*/  LDL.LU R12, [R1+0x40] ;  /* 0x00004000010c7983 */ /* 0x001f280000300800 */
[----:B------:R-:W4:Y:S04]  /*41f20*/  LDL.LU R13, [R1+0x44] ;  /* 0x00004400010d7983 */ /* 0x000f280000300800 */
[----:B-1----:R-:W4:Y:S04]  /*41f30*/  LDL.LU R14, [R1+0x48] ;  /* 0x00004800010e7983 */ /* 0x002f280000300800 */
[----:B------:R-:W4:Y:S01]  /*41f40*/  LDL.LU R15, [R1+0x4c] ;  /* 0x00004c00010f7983 */ /* 0x000f220000300800 */
[----:B--2---:R-:W-:-:S15]  /*41f50*/  HMMA.16816.F32 R16, R4, R10, R16 ;  /* 0x0000000a0410723c */ /* 0x004fde0000001810 */
[----:B------:R-:W-:-:S08]  /*41f60*/  NOP ;  /* 0x0000000000007918 */ /* 0x000fd00000000000 */
[----:B------:R-:W-:Y:S04]  /*41f70*/  STL.64 [R1+0x80], R16 ;  /* 0x0000801001007387 */ /* 0x000fe80000100a00 */
[----:B------:R0:W-:Y:S04]  /*41f80*/  STL.64 [R1+0x88], R18 ;  /* 0x0000881201007387 */ /* 0x0001e80000100a00 */
[----:B0-----:R-:W3:Y:S04]  /*41f90*/  LDL.LU.64 R18, [R1+0x3010] ;  /* 0x0030100001127983 */ /* 0x001ee80000300a00 */
[----:B------:R-:W3:Y:S04]  /*41fa0*/  LDL.LU.64 R16, [R1+0x3008] ;  /* 0x0030080001107983 */ /* 0x000ee80000300a00 */
[----:B------:R-:W2:Y:S04]  /*41fb0*/  LDL.LU R10, [R1+0x1138] ;  /* 0x00113800010a7983 */ /* 0x000ea80000300800 */
[----:B------:R-:W2:Y:S01]  /*41fc0*/  LDL R11, [R1+0x928] ;  /* 0x00092800010b7983 */ /* 0x000ea20000100800 */
[----:B---3--:R-:W-:-:S15]  /*41fd0*/  HMMA.16816.F32 R16, R4, R8, R16 ;  /* 0x000000080410723c */ /* 0x008fde0000001810 */
[----:B------:R-:W-:-:S08]  /*41fe0*/  NOP ;  /* 0x0000000000007918 */ /* 0x000fd00000000000 */
[----:B------:R-:W-:Y:S04]  /*41ff0*/  STL.64 [R1+0x60], R16 ;  /* 0x0000601001007387 */ /* 0x000fe80000100a00 */
[----:B------:R0:W-:Y:S04]  /*42000*/  STL.64 [R1+0x68], R18 ;  /* 0x0000681201007387 */ /* 0x0001e80000100a00 */
[----:B0-----:R-:W3:Y:S04]  /*42010*/  LDL.LU.64 R18, [R1+0x3000] ;  /* 0x0030000001127983 */ /* 0x001ee80000300a00 */
[----:B------:R-:W2:Y:S01]  /*42020*/  LDL.LU.64 R16, [R1+0x2ff8] ;  /* 0x002ff80001107983 */ /* 0x000ea20000300a00 */
[C---:B------:R-:W-:Y:S03]  /*42030*/  HMMA.16816.F32 R24, R4.reuse, R2, R24 ;  /* 0x000000020418723c */ /* 0x040fe60000001818 */
[----:B------:R-:W3:Y:S04]  /*42040*/  LDL.LU R8, [R1+0x1128] ;  /* 0x0011280001087983 */ /* 0x000ee80000300800 */
[----:B------:R-:W3:Y:S01]  /*42050*/  LDL.LU R9, [R1+0x1130] ;  /* 0x0011300001097983 */ /* 0x000ee20000300800 */
[----:B----4-:R-:W-:Y:S01]  /*42060*/  HMMA.16816.F32 R4, R4, R20, R12 ;  /* 0x000000140404723c */ /* 0x010fe2000000180c */
[----:B--2---:R-:W-:-:S02]  /*42070*/  IMAD R16, R16, 0x100, R0 ;  /* 0x0000010010107824 */ /* 0x004fc400078e0200 */
[----:B------:R-:W2:-:S12]  /*42080*/  LDL.LU R0, [R1+0x2ff0] ;  /* 0x002ff00001007983 */ /* 0x000e980000300800 */
[----:B------:R-:W-:Y:S04]  /*42090*/  STL.64 [R1+0x50], R24 ;  /* 0x0000501801007387 */ /* 0x000fe80000100a00 */
[----:B------:R0:W-:Y:S04]  /*420a0*/  STL.64 [R1+0x58], R26 ;  /* 0x0000581a01007387 */ /* 0x0001e80000100a00 */
[----:B0-----:R-:W4:Y:S04]  /*420b0*/  LDL.LU.64 R26, [R1+0x2fe8] ;  /* 0x002fe800011a7983 */ /* 0x001f280000300a00 */
[----:B------:R-:W4:Y:S01]  /*420c0*/  LDL.LU.64 R24, [R1+0x2fe0] ;  /* 0x002fe00001187983 */ /* 0x000f220000300a00 */
[----:B---3--:R-:W-:-:S02]  /*420d0*/  IMAD R17, R17, 0x100, R8 ;  /* 0x0000010011117824 */ /* 0x008fc400078e0208 */
[----:B------:R-:W-:Y:S02]  /*420e0*/  IMAD R18, R18, 0x100, R9 ;  /* 0x0000010012127824 */ /* 0x000fe400078e0209 */
[----:B------:R-:W-:Y:S01]  /*420f0*/  IMAD R19, R19, 0x100, R10 ;  /* 0x0000010013137824 */ /* 0x000fe200078e020a */
[----:B------:R-:W-:Y:S02]  /*42100*/  F2FP.F16.E5M2.UNPACK_B R8, R11 ;  /* 0x0000000bff08723e */ /* 0x000fe400020004ff */
[----:B------:R-:W-:Y:S02]  /*42110*/  F2FP.F16.E5M2.UNPACK_B R16, R16 ;  /* 0x00000010ff10723e */ /* 0x000fe400020004ff */
[----:B------:R-:W-:Y:S02]  /*42120*/  F2FP.F16.E5M2.UNPACK_B R17, R17 ;  /* 0x00000011ff11723e */ /* 0x000fe400020004ff */
[----:B------:R-:W-:Y:S02]  /*42130*/  F2FP.F16.E5M2.UNPACK_B R18, R18 ;  /* 0x00000012ff12723e */ /* 0x000fe400020004ff */
[----:B------:R-:W-:-:S02]  /*42140*/  F2FP.F16.E5M2.UNPACK_B R19, R19 ;  /* 0x00000013ff13723e */ /* 0x000fc400020004ff */
[----:B------:R-:W-:Y:S02]  /*42150*/  F2FP.F16.E5M2.UNPACK_B R2, R22 ;  /* 0x00000016ff02723e */ /* 0x000fe400020004ff */
[----:B--2---:R-:W-:Y:S01]  /*42160*/  F2FP.F16.E5M2.UNPACK_B R9, R0 ;  /* 0x00000000ff09723e */ /* 0x004fe200020004ff */
[----:B------:R-:W-:Y:S04]  /*42170*/  STL [R1+0x2848], R0 ;  /* 0x0028480001007387 */ /* 0x000fe80000100800 */
[----:B------:R-:W-:Y:S04]  /*42180*/  STL [R1+0x28], R8 ;  /* 0x0000280801007387 */ /* 0x000fe80000100800 */
[----:B------:R-:W-:Y:S04]  /*42190*/  STL.64 [R1+0x30], R4 ;  /* 0x0000300401007387 */ /* 0x000fe80000100a00 */
[----:B------:R-:W-:Y:S04]  /*421a0*/  STL.64 [R1+0x38], R6 ;  /* 0x0000380601007387 */ /* 0x000fe80000100a00 */
[----:B------:R4:W-:Y:S02]  /*421b0*/  STL [R1+0x2c], R9 ;  /* 0x00002c0901007387 */ /* 0x0009e40000100800 */
[----:B----4-:R-:W-:Y:S01]  /*421c0*/  HMMA.16816.F32 R8, R16, R8, R24 ;  /* 0x000000081008723c */ /* 0x010fe20000001818 */
[----:B------:R-:W-:Y:S01]  /*421d0*/  F2FP.F16.E5M2.UNPACK_B R0, R23 ;  /* 0x00000017ff00723e */ /* 0x000fe200020004ff */
[----:B------:R-:W-:Y:S01]  /*421e0*/  STL [R1+0x18], R2 ;  /* 0x0000180201007387 */ /* 0x000fe20000100800 */
[----:B------:R-:W-:-:S03]  /*421f0*/  F2FP.F16.E5M2.UNPACK_B R4, R28 ;  /* 0x0000001cff04723e */ /* 0x000fc600020004ff */
[----:B------:R0:W-:Y:S02]  /*42200*/  STL [R1+0x1c], R0 ;  /* 0x00001c0001007387 */ /* 0x0001e40000100800 */
[----:B0-----:R-:W-:-:S15]  /*42210*/  F2FP.F16.E5M2.UNPACK_B R0, R29 ;  /* 0x0000001dff00723e */ /* 0x001fde00020004ff */
[----:B------:R0:W-:Y:S04]  /*42220*/  STL.64 [R1+0x40], R8 ;  /* 0x0000400801007387 */ /* 0x0001e80000100a00 */
[----:B------:R1:W-:Y:S04]  /*42230*/  STL.64 [R1+0x48], R10 ;  /* 0x0000480a01007387 */ /* 0x0003e80000100a00 */
[----:B0-----:R-:W2:Y:S04]  /*42240*/  LDL.LU R8, [R1+0x860] ;  /* 0x0008600001087983 */ /* 0x001ea80000300800 */
[----:B------:R-:W2:Y:S04]  /*42250*/  LDL.LU R9, [R1+0x864] ;  /* 0x0008640001097983 */ /* 0x000ea80000300800 */
[----:B------:R-:W-:Y:S04]  /*42260*/  STL [R1+0x10], R4 ;  /* 0x0000100401007387 */ /* 0x000fe80000100800 */
[----:B-1----:R-:W3:Y:S04]  /*42270*/  LDL.LU R10, [R1+0x868] ;  /* 0x00086800010a7983 */ /* 0x002ee80000300800 */
[----:B------:R-:W-:Y:S04]  /*42280*/  STL [R1+0x14], R0 ;  /* 0x0000140001007387 */ /* 0x000fe80000100800 */
        /* <DEDUP_REMOVED lines=18> */
[----:B------:R0:W-:Y:S04]  /*423b0*/  STL.64 [R1+0x2f90], R24 ;  /* 0x002f901801007387 */ /* 0x0001e80000100a00 */
[----:B0-----:R-:W4:Y:S04]  /*423c0*/  LDL.LU R24, [R1+0xf0] ;  /* 0x0000f00001187983 */ /* 0x001f280000300800 */
[----:B------:R-:W4:Y:S04]  /*423d0*/  LDL.LU R25, [R1+0xf4] ;  /* 0x0000f40001197983 */ /* 0x000f280000300800 */
[----:B------:R-:W2:Y:S04]  /*423e0*/  LDL.LU R26, [R1+0xf8] ;  /* 0x0000f800011a7983 */ /* 0x000ea80000300800 */
[----:B------:R-:W2:Y:S04]  /*423f0*/  LDL.LU R27, [R1+0xfc] ;  /* 0x0000fc00011b7983 */ /* 0x000ea80000300800 */
[----:B------:R-:W3:Y:S04]  /*42400*/  LDL R2, [R1+0x968] ;  /* 0x0009680001027983 */ /* 0x000ee80000100800 */
[----:B------:R-:W3:Y:S04]  /*42410*/  LDL R3, [R1+0x96c] ;  /* 0x00096c0001037983 */ /* 0x000ee80000100800 */
[----:B--2---:R-:W-:Y:S04]  /*42420*/  STL.64 [R1+0x2fa8], R26 ;  /* 0x002fa81a01007387 */ /* 0x004fe80000100a00 */
[----:B----4-:R0:W-:Y:S04]  /*42430*/  STL.64 [R1+0x2fa0], R24 ;  /* 0x002fa01801007387 */ /* 0x0101e80000100a00 */
[----:B0-----:R-:W2:Y:S04]  /*42440*/  LDL.LU R24, [R1+0xd0] ;  /* 0x0000d00001187983 */ /* 0x001ea80000300800 */
[----:B------:R-:W2:Y:S04]  /*42450*/  LDL.LU R25, [R1+0xd4] ;  /* 0x0000d40001197983 */ /* 0x000ea80000300800 */
[----:B------:R-:W4:Y:S04]  /*42460*/  LDL.LU R26, [R1+0xd8] ;  /* 0x0000d800011a7983 */ /* 0x000f280000300800 */
[----:B------:R-:W4:Y:S04]  /*42470*/  LDL.LU R27, [R1+0xdc] ;  /* 0x0000dc00011b7983 */ /* 0x000f280000300800 */
[----:B------:R-:W3:Y:S04]  /*42480*/  LDL R12, [R1+0x958] ;  /* 0x00095800010c7983 */ /* 0x000ee80000100800 */
[----:B------:R-:W3:Y:S04]  /*42490*/  LDL R13, [R1+0x95c] ;  /* 0x00095c00010d7983 */ /* 0x000ee80000100800 */
[----:B----4-:R-:W-:Y:S04]  /*424a0*/  STL.64 [R1+0x2fb8], R26 ;  /* 0x002fb81a01007387 */ /* 0x010fe80000100a00 */
[----:B--2---:R0:W-:Y:S04]  /*424b0*/  STL.64 [R1+0x2fb0], R24 ;  /* 0x002fb01801007387 */ /* 0x0041e80000100a00 */
[----:B------:R-:W2:Y:S04]  /*424c0*/  LDL R28, [R1+0x978] ;  /* 0x00097800011c7983 */ /* 0x000ea80000100800 */
[----:B------:R-:W4:Y:S04]  /*424d0*/  LDL R29, [R1+0x97c] ;  /* 0x00097c00011d7983 */ /* 0x000f280000100800 */
[----:B0-----:R-:W2:Y:S04]  /*424e0*/  LDL.64 R24, [R1+0x18] ;  /* 0x0000180001187983 */ /* 0x001ea80000100a00 */
[----:B---3--:R-:W-:Y:S04]  /*424f0*/  STL.64 [R1+0x2f88], R10 ;  /* 0x002f880a01007387 */ /* 0x008fe80000100a00 */
[----:B------:R0:W-:Y:S04]  /*42500*/  STL.64 [R1+0x2f80], R8 ;  /* 0x002f800801007387 */ /* 0x0001e80000100a00 */
[----:B0-----:R-:W3:Y:S04]  /*42510*/  LDL.LU R8, [R1+0x110] ;  /* 0x0001100001087983 */ /* 0x001ee80000300800 */
[----:B------:R-:W3:Y:S04]  /*42520*/  LDL.LU R9, [R1+0x114] ;  /* 0x0001140001097983 */ /* 0x000ee80000300800 */
[----:B------:R-:W4:Y:S04]  /*42530*/  LDL.LU R10, [R1+0x118] ;  /* 0x00011800010a7983 */ /* 0x000f280000300800 */
[----:B------:R-:W4:Y:S04]  /*42540*/  LDL.LU R11, [R1+0x11c] ;  /* 0x00011c00010b7983 */ /* 0x000f280000300800 */
[----:B----4-:R-:W-:Y:S04]  /*42550*/  STL.64 [R1+0x2fc8], R10 ;  /* 0x002fc80a01007387 */ /* 0x010fe80000100a00 */
[----:B---3--:R0:W-:Y:S04]  /*42560*/  STL.64 [R1+0x2fc0], R8 ;  /* 0x002fc00801007387 */ /* 0x0081e80000100a00 */
[----:B0-----:R-:W3:Y:S04]  /*42570*/  LDL.LU R8, [R1+0xa0] ;  /* 0x0000a00001087983 */ /* 0x001ee80000300800 */
[----:B------:R-:W3:Y:S04]  /*42580*/  LDL.LU R9, [R1+0xa4] ;  /* 0x0000a40001097983 */ /* 0x000ee80000300800 */
[----:B------:R-:W4:Y:S04]  /*42590*/  LDL.LU R10, [R1+0xa8] ;  /* 0x0000a800010a7983 */ /* 0x000f280000300800 */
[----:B------:R-:W4:Y:S04]  /*425a0*/  LDL.LU R11, [R1+0xac] ;  /* 0x0000ac00010b7983 */ /* 0x000f280000300800 */
[----:B----4-:R-:W-:Y:S04]  /*425b0*/  STL.64 [R1+0x2fd8], R10 ;  /* 0x002fd80a01007387 */ /* 0x010fe80000100a00 */
[----:B---3--:R0:W-:Y:S04]  /*425c0*/  STL.64 [R1+0x2fd0], R8 ;  /* 0x002fd00801007387 */ /* 0x0081e80000100a00 */
[----:B0-----:R-:W2:Y:S04]  /*425d0*/  LDL.LU R8, [R1+0x90] ;  /* 0x0000900001087983 */ /* 0x001ea80000300800 */
[----:B------:R-:W2:Y:S04]  /*425e0*/  LDL.LU R9, [R1+0x94] ;  /* 0x0000940001097983 */ /* 0x000ea80000300800 */
[----:B------:R-:W2:Y:S04]  /*425f0*/  LDL.LU R10, [R1+0x98] ;  /* 0x00009800010a7983 */ /* 0x000ea80000300800 */
[----:B------:R-:W2:Y:S01]  /*42600*/  LDL.LU R11, [R1+0x9c] ;  /* 0x00009c00010b7983 */ /* 0x000ea20000300800 */
[----:B------:R-:W-:-:S03]  /*42610*/  IMAD.MOV.U32 R26, RZ, RZ, R4 ;  /* 0x000000ffff1a7224 */ /* 0x000fc600078e0004 */
[----:B------:R-:W3:Y:S04]  /*42620*/  LDL R22, [R1+0x9a8] ;  /* 0x0009a80001167983 */ /* 0x000ee80000100800 */
[----:B------:R-:W4:Y:S04]  /*42630*/  LDL R23, [R1+0x9ac] ;  /* 0x0009ac0001177983 */ /* 0x000f280000100800 */
[----:B------:R-:W4:Y:S04]  /*42640*/  LDL R20, [R1+0x9b8] ;  /* 0x0009b80001147983 */ /* 0x000f280000100800 */
[----:B------:R-:W4:Y:S04]  /*42650*/  LDL R21, [R1+0x9bc] ;  /* 0x0009bc0001157983 */ /* 0x000f280000100800 */
[----:B------:R-:W4:Y:S04]  /*42660*/  LDL.LU R4, [R1+0x190] ;  /* 0x0001900001047983 */ /* 0x000f280000300800 */
[----:B------:R-:W4:Y:S04]  /*42670*/  LDL.LU R5, [R1+0x194] ;  /* 0x0001940001057983 */ /* 0x000f280000300800 */
[----:B------:R-:W4:Y:S04]  /*42680*/  LDL.LU R6, [R1+0x198] ;  /* 0x0001980001067983 */ /* 0x000f280000300800 */
[----:B------:R-:W4:Y:S04]  /*42690*/  LDL.LU R7, [R1+0x19c] ;  /* 0x00019c0001077983 */ /* 0x000f280000300800 */
[----:B------:R-:W4:Y:S04]  /*426a0*/  LDL R14, [R1+0x9c8] ;  /* 0x0009c800010e7983 */ /* 0x000f280000100800 */
[----:B------:R-:W4:Y:S01]  /*426b0*/  LDL R15, [R1+0x9cc] ;  /* 0x0009cc00010f7983 */ /* 0x000f220000100800 */
[----:B--2---:R-:W-:-:S15]  /*426c0*/  HMMA.16816.F32 R8, R16, R24, R8 ;  /* 0x000000181008723c */ /* 0x004fde0000001808 */
[----:B------:R-:W-:-:S08]  /*426d0*/  NOP ;  /* 0x0000000000007918 */ /* 0x000fd00000000000 */
[----:B------:R-:W-:Y:S04]  /*426e0*/  STL.64 [R1+0x90], R8 ;  /* 0x0000900801007387 */ /* 0x000fe80000100a00 */
[----:B------:R0:W-:Y:S04]  /*426f0*/  STL.64 [R1+0x98], R10 ;  /* 0x0000980a01007387 */ /* 0x0001e80000100a00 */
[----:B0-----:R-:W2:Y:S04]  /*42700*/  LDL.LU.64 R10, [R1+0x2fd8] ;  /* 0x002fd800010a7983 */ /* 0x001ea80000300a00 */
[----:B------:R-:W2:Y:S01]  /*42710*/  LDL.LU.64 R8, [R1+0x2fd0] ;  /* 0x002fd00001087983 */ /* 0x000ea20000300a00 */
[----:B------:R-:W-:-:S02]  /*42720*/  IMAD.MOV.U32 R27, RZ, RZ, R0 ;  /* 0x000000ffff1b7224 */ /* 0x000fc400078e0000 */
[----:B------:R-:W-:-:S05]  /*42730*/  IMAD.MOV.U32 R0, RZ, RZ, R25 ;  /* 0x000000ffff007224 */ /* 0x000fca00078e0019 */
[----:B------:R-:W-:Y:S01]  /*42740*/  STL [R1+0x2f10], R0 ;  /* 0x002f100001007387 */ /* 0x000fe20000100800 */
[----:B--2---:R-:W-:Y:S03]  /*42750*/  HMMA.16816.F32 R24, R16, R26, R8 ;  /* 0x0000001a1018723c */ /* 0x004fe60000001808 */
[----:B------:R-:W2:Y:S04]  /*42760*/  LDL.LU.64 R10, [R1+0x2fc8] ;  /* 0x002fc800010a7983 */ /* 0x000ea80000300a00 */
[----:B------:R-:W2:-:S15]  /*42770*/  LDL.LU.64 R8, [R1+0x2fc0] ;  /* 0x002fc00001087983 */ /* 0x000e9e0000300a00 */
[----:B------:R-:W-:-:S01]  /*42780*/  NOP ;  /* 0x0000000000007918 */ /* 0x000fc20000000000 */
[----:B------:R-:W-:Y:S04]  /*42790*/  STL.64 [R1+0xb0], R24 ;  /* 0x0000b01801007387 */ /* 0x000fe80000100a00 */
[----:B------:R0:W-:Y:S04]  /*427a0*/  STL.64 [R1+0xb8], R26 ;  /* 0x0000b81a01007387 */ /* 0x0001e80000100a00 */
[----:B0-----:R-:W3:Y:S04]  /*427b0*/  LDL.LU.64 R26, [R1+0x2fb8] ;  /* 0x002fb800011a7983 */ /* 0x001ee80000300a00 */
[----:B------:R-:W3:Y:S01]  /*427c0*/  LDL.LU.64 R24, [R1+0x2fb0] ;  /* 0x002fb00001187983 */ /* 0x000ee20000300a00 */
[----:B------:R-:W-:-:S02]  /*427d0*/  F2FP.F16.E5M2.UNPACK_B R12, R12 ;  /* 0x0000000cff0c723e */ /* 0x000fc400020004ff */
[----:B------:R-:W-:-:S03]  /*427e0*/  F2FP.F16.E5M2.UNPACK_B R13, R13 ;  /* 0x0000000dff0d723e */ /* 0x000fc600020004ff */
[----:B------:R-:W-:Y:S04]  /*427f0*/  STL [R1+0x8], R12 ;  /* 0x0000080c01007387 */ /* 0x000fe80000100800 */
[----:B------:R-:W-:Y:S01]  /*42800*/  STL [R1+0xc], R13 ;  /* 0x00000c0d01007387 */ /* 0x000fe20000100800 */
[----:B---3--:R-:W-:-:S15]  /*42810*/  HMMA.16816.F32 R24, R16, R12, R24 ;  /* 0x0000000c1018723c */ /* 0x008fde0000001818 */
[----:B------:R-:W-:-:S08]  /*42820*/  NOP ;  /* 0x0000000000007918 */ /* 0x000fd00000000000 */
[----:B------:R-:W-:Y:S04]  /*42830*/  STL.64 [R1+0xe0], R24 ;  /* 0x0000e01801007387 */ /* 0x000fe80000100a00 */
[----:B------:R0:W-:Y:S04]  /*42840*/  STL.64 [R1+0xe8], R26 ;  /* 0x0000e81a01007387 */ /* 0x0001e80000100a00 */
[----:B0-----:R-:W3:Y:S04]  /*42850*/  LDL.LU.64 R26, [R1+0x2fa8] ;  /* 0x002fa800011a7983 */ /* 0x001ee80000300a00 */
[----:B------:R-:W3:Y:S01]  /*42860*/  LDL.LU.64 R24, [R1+0x2fa0] ;  /* 0x002fa00001187983 */ /* 0x000ee20000300a00 */
[----:B------:R-:W-:-:S02]  /*42870*/  F2FP.F16.E5M2.UNPACK_B R2, R2 ;  /* 0x00000002ff02723e */ /* 0x000fc400020004ff */
[----:B------:R-:W-:Y:S02]  /*42880*/  F2FP.F16.E5M2.UNPACK_B R3, R3 ;  /* 0x00000003ff03723e */ /* 0x000fe400020004ff */
[----:B------:R-:W-:Y:S02]  /*42890*/  F2FP.F16.E5M2.UNPACK_B R28, R28 ;  /* 0x0000001cff1c723e */ /* 0x000fe400020004ff */
[----:B------:R-:W-:-:S07]  /*428a0*/  F2FP.F16.E5M2.UNPACK_B R29, R29 ;  /* 0x0000001dff1d723e */ /* 0x000fce00020004ff */
[C---:B--2---:R-:W-:Y:S01]  /*428b0*/  HMMA.16816.F32 R8, R16.reuse, R28, R8 ;  /* 0x0000001c1008723c */ /* 0x044fe20000001808 */
[----:B------:R-:W-:Y:S01]  /*428c0*/  IMAD.MOV.U32 R0, RZ, RZ, R13 ;  /* 0x000000ffff007224 */ /* 0x000fe200078e000d */
[----:B------:R-:W-:Y:S04]  /*428d0*/  STL [R1], R2 ;  /* 0x0000000201007387 */ /* 0x000fe80000100800 */
[----:B------:R-:W-:Y:S04]  /*428e0*/  STL [R1+0x2f28], R0 ;  /* 0x002f280001007387 */ /* 0x000fe80000100800 */
[----:B------:R-:W-:Y:S01]  /*428f0*/  STL [R1+0x4], R3 ;  /* 0x0000040301007387 */ /* 0x000fe20000100800 */
        /* <DEDUP_REMOVED lines=10> */
[----:B------:R-:W-:Y:S01]  /*429a0*/  STL.64 [R1+0x2eb0], R28 ;  /* 0x002eb01c01007387 */ /* 0x000fe20000100a00 */
[----:B--2---:R-:W-:-:S02]  /*429b0*/  F2FP.F16.E5M2.UNPACK_B R26, R26 ;  /* 0x0000001aff1a723e */ /* 0x004fc400020004ff */
[----:B------:R-:W-:-:S07]  /*429c0*/  F2FP.F16.E5M2.UNPACK_B R27, R27 ;  /* 0x0000001bff1b723e */ /* 0x000fce00020004ff */
[----:B----4-:R-:W-:-:S15]  /*429d0*/  HMMA.16816.F32 R8, R16, R26, R8 ;  /* 0x0000001a1008723c */ /* 0x010fde0000001808 */
[----:B------:R-:W-:-:S08]  /*429e0*/  NOP ;  /* 0x0000000000007918 */ /* 0x000fd00000000000 */
[----:B------:R-:W-:Y:S04]  /*429f0*/  STL.64 [R1+0x150], R8 ;  /* 0x0001500801007387 */ /* 0x000fe80000100a00 */
[----:B------:R0:W-:Y:S04]  /*42a00*/  STL.64 [R1+0x158], R10 ;  /* 0x0001580a01007387 */ /* 0x0001e80000100a00 */
[----:B0-----:R-:W2:Y:S04]  /*42a10*/  LDL.LU.64 R10, [R1+0x2f78] ;  /* 0x002f7800010a7983 */ /* 0x001ea80000300a00 */
[----:B------:R-:W2:Y:S01]  /*42a20*/  LDL.LU.64 R8, [R1+0x2f70] ;  /* 0x002f700001087983 */ /* 0x000ea20000300a00 */
[----:B---3--:R-:W-:-:S02]  /*42a30*/  F2FP.F16.E5M2.UNPACK_B R24, R24 ;  /* 0x00000018ff18723e */ /* 0x008fc400020004ff */
[----:B------:R-:W-:Y:S02]  /*42a40*/  F2FP.F16.E5M2.UNPACK_B R25, R25 ;  /* 0x00000019ff19723e */ /* 0x000fe400020004ff */
[----:B------:R-:W-:Y:S02]  /*42a50*/  F2FP.F16.E5M2.UNPACK_B R22, R22 ;  /* 0x00000016ff16723e */ /* 0x000fe400020004ff */
[----:B------:R-:W-:-:S03]  /*42a60*/  F2FP.F16.E5M2.UNPACK_B R23, R23 ;  /* 0x00000017ff17723e */ /* 0x000fc600020004ff */
[----:B--2---:R-:W-:-:S15]  /*42a70*/  HMMA.16816.F32 R8, R16, R24, R8 ;  /* 0x000000181008723c */ /* 0x004fde0000001808 */
[----:B------:R-:W-:-:S08]  /*42a80*/  NOP ;  /* 0x0000000000007918 */ /* 0x000fd00000000000 */
[----:B------:R-:W-:Y:S04]  /*42a90*/  STL.64 [R1+0x170], R8 ;  /* 0x0001700801007387 */ /* 0x000fe80000100a00 */
[----:B------:R0:W-:Y:S04]  /*42aa0*/  STL.64 [R1+0x178], R10 ;  /* 0x0001780a01007387 */ /* 0x0001e80000100a00 */
[----:B0-----:R-:W2:Y:S04]  /*42ab0*/  LDL.LU.64 R10, [R1+0x2f68] ;  /* 0x002f6800010a7983 */ /* 0x001ea80000300a00 */
[----:B------:R-:W2:Y:S01]  /*42ac0*/  LDL.LU.64 R8, [R1+0x2f60] ;  /* 0x002f600001087983 */ /* 0x000ea20000300a00 */
[----:B------:R-:W-:Y:S01]  /*42ad0*/  HMMA.16816.F32 R4, R16, R22, R4 ;  /* 0x000000161004723c */ /* 0x000fe20000001804 */
[----:B------:R-:W-:-:S02]  /*42ae0*/  F2FP.F16.E5M2.UNPACK_B R20, R20 ;  /* 0x00000014ff14723e */ /* 0x000fc400020004ff */
[----:B------:R-:W-:Y:S01]  /*42af0*/  F2FP.F16.E5M2.UNPACK_B R21, R21 ;  /* 0x00000015ff15723e */ /* 0x000fe200020004ff */
[----:B------:R-:W-:Y:S04]  /*42b00*/  STL.64 [R1+0x2ea8], R26 ;  /* 0x002ea81a01007387 */ /* 0x000fe80000100a00 */
[----:B------:R0:W-:-:S15]  /*42b10*/  STL.64 [R1+0x2ea0], R24 ;  /* 0x002ea01801007387 */ /* 0x0001de0000100a00 */
[----:B------:R-:W-:Y:S04]  /*42b20*/  STL.64 [R1+0x190], R4 ;  /* 0x0001900401007387 */ /* 0x000fe80000100a00 */
[----:B------:R2:W-:Y:S04]  /*42b30*/  STL.64 [R1+0x198], R6 ;  /* 0x0001980601007387 */ /* 0x0005e80000100a00 */
[----:B0-----:R-:W3:Y:S01]  /*42b40*/  LDL.LU R24, [R1+0x8b0] ;  /* 0x0008b00001187983 */ /* 0x001ee20000300800 */
[----:B--2---:R-:W-:-:S15]  /*42b50*/  HMMA.16816.F32 R4, R16, R20, R8 ;  /* 0x000000141004723c */ /* 0x004fde0000001808 */
[----:B------:R-:W-:-:S08]  /*42b60*/  NOP ;  /* 0x0000000000007918 */ /* 0x000fd00000000000 */
[----:B------:R0:W-:Y:S04]  /*42b70*/  STL.64 [R1+0x1c0], R4 ;  /* 0x0001c00401007387 */ /* 0x0001e80000100a00 */
[----:B------:R-:W-:Y:S04]  /*42b80*/  STL.64 [R1+0x1c8], R6 ;  /* 0x0001c80601007387 */ /* 0x000fe80000100a00 */
[----:B------:R-:W3:Y:S04]  /*42b90*/  LDL.LU R25, [R1+0x8b4] ;  /* 0x0008b40001197983 */ /* 0x000ee80000300800 */
[----:B------:R-:W2:Y:S04]  /*42ba0*/  LDL.LU R26, [R1+0x8b8] ;  /* 0x0008b800011a7983 */ /* 0x000ea80000300800 */
[----:B------:R-:W2:Y:S04]  /*42bb0*/  LDL.LU R27, [R1+0x8bc] ;  /* 0x0008bc00011b7983 */ /* 0x000ea80000300800 */
[----:B------:R-:W4:Y:S04]  /*42bc0*/  LDL R12, [R1+0x9d8] ;  /* 0x0009d800010c7983 */ /* 0x000f280000100800 */
[----:B------:R-:W4:Y:S04]  /*42bd0*/  LDL R13, [R1+0x9dc] ;  /* 0x0009dc00010d7983 */ /* 0x000f280000100800 */
[----:B0-----:R-:W3:Y:S04]  /*42be0*/  LDL.LU R4, [R1+0x1d2c] ;  /* 0x001d2c0001047983 */ /* 0x001ee80000300800 */
[----:B------:R-:W2:Y:S04]  /*42bf0*/  LDL.LU R5, [R1+0x1d34] ;  /* 0x001d340001057983 */ /* 0x000ea80000300800 */
[----:B--2---:R0:W-:Y:S04]  /*42c00*/  STL [R1+0x2f48], R5 ;  /* 0x002f480501007387 */ /* 0x0041e80000100800 */
[----:B0-----:R-:W3:Y:S04]  /*42c10*/  LDL.LU R5, [R1+0x1d30] ;  /* 0x001d300001057983 */ /* 0x001ee80000300800 */
[----:B------:R-:W2:Y:S04]  /*42c20*/  LDL.LU R6, [R1+0x1d3c] ;  /* 0x001d3c0001067983 */ /* 0x000ea80000300800 */
[----:B--2---:R0:W-:Y:S04]  /*42c30*/  STL [R1+0x2f44], R6 ;  /* 0x002f440601007387 */ /* 0x0041e80000100800 */
[----:B0-----:R-:W2:Y:S04]  /*42c40*/  LDL.LU R6, [R1+0x1d38] ;  /* 0x001d380001067983 */ /* 0x001ea80000300800 */
[----:B------:R-:W4:Y:S04]  /*42c50*/  LDL R10, [R1+0x9e8] ;  /* 0x0009e800010a7983 */ /* 0x000f280000100800 */
[----:B----4-:R0:W-:Y:S04]  /*42c60*/  STL [R1+0x2f40], R10 ;  /* 0x002f400a01007387 */ /* 0x0101e80000100800 */
[----:B0-----:R-:W4:Y:S04]  /*42c70*/  LDL.LU R10, [R1+0x1d40] ;  /* 0x001d4000010a7983 */ /* 0x001f280000300800 */
[----:B------:R-:W4:Y:S04]  /*42c80*/  LDL R11, [R1+0x9ec] ;  /* 0x0009ec00010b7983 */ /* 0x000f280000100800 */
[----:B------:R-:W4:Y:S04]  /*42c90*/  LDL.LU R0, [R1+0x1d48] ;  /* 0x001d480001007983 */ /* 0x000f280000300800 */
[----:B------:R-:W2:Y:S01]  /*42ca0*/  LDL.LU R7, [R1+0x1d44] ;  /* 0x001d440001077983 */ /* 0x000ea20000300800 */
[----:B------:R-:W-:-:S02]  /*42cb0*/  F2FP.F16.E5M2.UNPACK_B R14, R14 ;  /* 0x0000000eff0e723e */ /* 0x000fc400020004ff */
[----:B------:R-:W-:Y:S01]  /*42cc0*/  F2FP.F16.E5M2.UNPACK_B R15, R15 ;  /* 0x0000000fff0f723e */ /* 0x000fe200020004ff */
[----:B--2---:R-:W-:Y:S04]  /*42cd0*/  STL.64 [R1+0x2f58], R6 ;  /* 0x002f580601007387 */ /* 0x004fe80000100a00 */
[----:B---3--:R0:W-:Y:S04]  /*42ce0*/  STL.64 [R1+0x2f50], R4 ;  /* 0x002f500401007387 */ /* 0x0081e80000100a00 */
[----:B0-----:R-:W2:Y:S04]  /*42cf0*/  LDL.LU R4, [R1+0x870] ;  /* 0x0008700001047983 */ /* 0x001ea80000300800 */
[----:B------:R-:W2:Y:S04]  /*42d00*/  LDL.LU R5, [R1+0x874] ;  /* 0x0008740001057983 */ /* 0x000ea80000300800 */
[----:B------:R-:W2:Y:S04]  /*42d10*/  LDL.LU R6, [R1+0x878] ;  /* 0x0008780001067983 */ /* 0x000ea80000300800 */
[----:B------:R-:W2:Y:S04]  /*42d20*/  LDL.LU R7, [R1+0x87c] ;  /* 0x00087c0001077983 */ /* 0x000ea80000300800 */
[----:B------:R-:W3:Y:S04]  /*42d30*/  LDL R8, [R1+0x9f8] ;  /* 0x0009f80001087983 */ /* 0x000ee80000100800 */
[----:B------:R-:W3:Y:S04]  /*42d40*/  LDL R9, [R1+0x9fc] ;  /* 0x0009fc0001097983 */ /* 0x000ee80000100800 */
[----:B------:R-:W3:Y:S04]  /*42d50*/  LDL R2, [R1+0xa08] ;  /* 0x000a080001027983 */ /* 0x000ee80000100800 */
[----:B------:R-:W3:Y:S04]  /*42d60*/  LDL R3, [R1+0xa0c] ;  /* 0x000a0c0001037983 */ /* 0x000ee80000100800 */
[----:B------:R-:W3:Y:S04]  /*42d70*/  LDL R28, [R1+0xa18] ;  /* 0x000a1800011c7983 */ /* 0x000ee80000100800 */
[----:B------:R-:W3:Y:S04]  /*42d80*/  LDL R29, [R1+0xa1c] ;  /* 0x000a1c00011d7983 */ /* 0x000ee80000100800 */
[----:B------:R-:W-:Y:S04]  /*42d90*/  STL.64 [R1+0x2f20], R26 ;  /* 0x002f201a01007387 */ /* 0x000fe80000100a00 */
[----:B------:R0:W-:Y:S04]  /*42da0*/  STL.64 [R1+0x2f18], R24 ;  /* 0x002f181801007387 */ /* 0x0001e80000100a00 */
[----:B0-----:R-:W4:Y:S04]  /*42db0*/  LDL.LU R24, [R1+0x910] ;  /* 0x0009100001187983 */ /* 0x001f280000300800 */
[----:B------:R-:W4:Y:S04]  /*42dc0*/  LDL.LU R25, [R1+0x914] ;  /* 0x0009140001197983 */ /* 0x000f280000300800 */
[----:B------:R-:W3:Y:S04]  /*42dd0*/  LDL.LU R26, [R1+0x918] ;  /* 0x00091800011a7983 */ /* 0x000ee80000300800 */
[----:B------:R-:W3:Y:S01]  /*42de0*/  LDL.LU R27, [R1+0x91c] ;  /* 0x00091c00011b7983 */ /* 0x000ee20000300800 */
[----:B--2---:R-:W-:Y:S03]  /*42df0*/  HMMA.16816.F32 R4, R16, R14, R4 ;  /* 0x0000000e1004723c */ /* 0x004fe60000001804 */
[----:B---3--:R-:W-:Y:S04]  /*42e00*/  STL.64 [R1+0x2f38], R26 ;  /* 0x002f381a01007387 */ /* 0x008fe80000100a00 */
[----:B----4-:R0:W-:Y:S04]  /*42e10*/  STL.64 [R1+0x2f30], R24 ;  /* 0x002f301801007387 */ /* 0x0101e80000100a00 */
        /* <DEDUP_REMOVED lines=10> */
[----:B------:R-:W-:Y:S04]  /*42ec0*/  STL.64 [R1+0x1e0], R4 ;  /* 0x0001e00401007387 */ /* 0x000fe80000100a00 */
[----:B------:R0:W-:Y:S04]  /*42ed0*/  STL.64 [R1+0x1e8], R6 ;  /* 0x0001e80601007387 */ /* 0x0001e80000100a00 */
[----:B0-----:R-:W4:Y:S04]  /*42ee0*/  LDL.LU.64 R6, [R1+0x2f58] ;  /* 0x002f580001067983 */ /* 0x001f280000300a00 */
[----:B------:R-:W2:Y:S02]  /*42ef0*/  LDL.LU.64 R4, [R1+0x2f50] ;  /* 0x002f500001047983 */ /* 0x000ea40000300a00 */
[----:B--2---:R-:W-:-:S02]  /*42f00*/  IMAD R4, R4, 0x100, R5 ;  /* 0x0000010004047824 */ /* 0x004fc400078e0205 */
[----:B------:R-:W4:Y:S01]  /*42f10*/  LDL.LU R5, [R1+0x2f48] ;  /* 0x002f480001057983 */ /* 0x000f220000300800 */
[----:B------:R-:W-:Y:S02]  /*42f20*/  F2FP.F16.E5M2.UNPACK_B R12, R12 ;  /* 0x0000000cff0c723e */ /* 0x000fe400020004ff */
[----:B------:R-:W-:-:S07]  /*42f30*/  F2FP.F16.E5M2.UNPACK_B R13, R13 ;  /* 0x0000000dff0d723e */ /* 0x000fce00020004ff */
[----:B------:R-:W-:Y:S01]  /*42f40*/  HMMA.16816.F32 R24, R16, R12, R24 ;  /* 0x0000000c1018723c */ /* 0x000fe20000001818 */
[----:B----4-:R-:W-:Y:S02]  /*42f50*/  IMAD R5, R5, 0x100, R6 ;  /* 0x0000010005057824 */ /* 0x010fe400078e0206 */
[----:B------:R-:W2:Y:S02]  /*42f60*/  LDL.LU R6, [R1+0x2f44] ;  /* 0x002f440001067983 */ /* 0x000ea40000300800 */
[----:B--2---:R-:W-:Y:S02]  /*42f70*/  IMAD R6, R6, 0x100, R10 ;  /* 0x0000010006067824 */ /* 0x004fe400078e020a */
[----:B------:R-:W2:-:S15]  /*42f80*/  LDL.LU R10, [R1+0x2f40] ;  /* 0x002f4000010a7983 */ /* 0x000e9e0000300800 */
[----:B------:R-:W-:-:S01]  /*42f90*/  NOP ;  /* 0x0000000000007918 */ /* 0x000fc20000000000 */
        /* <DEDUP_REMOVED lines=10> */
[----:B------:R-:W-:-:S02]  /*43040*/  F2FP.F16.E5M2.UNPACK_B R11, R11 ;  /* 0x0000000bff0b723e */ /* 0x000fc400020004ff */
[----:B------:R-:W-:Y:S02]  /*43050*/  F2FP.F16.E5M2.UNPACK_B R8, R8 ;  /* 0x00000008ff08723e */ /* 0x000fe400020004ff */
[----:B------:R-:W-:Y:S01]  /*43060*/  F2FP.F16.E5M2.UNPACK_B R9, R9 ;  /* 0x00000009ff09723e */ /* 0x000fe200020004ff */
[----:B------:R-:W-:Y:S02]  /*43070*/  IMAD R7, R7, 0x100, R0 ;  /* 0x0000010007077824 */ /* 0x000fe400078e0200 */
[----:B------:R-:W3:Y:S01]  /*43080*/  LDL.LU R0, [R1+0x2f28] ;  /* 0x002f280001007983 */ /* 0x000ee20000300800 */
[----:B--2---:R-:W-:-:S03]  /*43090*/  F2FP.F16.E5M2.UNPACK_B R10, R10 ;  /* 0x0000000aff0a723e */ /* 0x004fc600020004ff */
[C---:B----4-:R-:W-:Y:S06]  /*430a0*/  HMMA.16816.F32 R24, R16.reuse, R8, R24 ;  /* 0x000000081018723c */ /* 0x050fec0000001818 */
[----:B---3--:R-:W-:-:S15]  /*430b0*/  HMMA.16816.F32 R12, R16, R10, R12 ;  /* 0x0000000a100c723c */ /* 0x008fde000000180c */
[----:B------:R-:W-:-:S08]  /*430c0*/  NOP ;  /* 0x0000000000007918 */ /* 0x000fd00000000000 */
[----:B------:R-:W-:Y:S04]  /*430d0*/  STL.64 [R1+0x250], R12 ;  /* 0x0002500c01007387 */ /* 0x000fe80000100a00 */
[----:B------:R-:W-:Y:S04]  /*430e0*/  STL.64 [R1+0x258], R14 ;  /* 0x0002580e01007387 */ /* 0x000fe80000100a00 */
        /* <DEDUP_REMOVED lines=8> */
[----:B------:R-:W-:Y:S04]  /*43170*/  STL [R1+0x2e4c], R8 ;  /* 0x002e4c0801007387 */ /* 0x000fe80000100800 */
[----:B------:R-:W-:Y:S04]  /*43180*/  STL [R1+0x20], R12 ;  /* 0x0000200c01007387 */ /* 0x000fe80000100800 */
[----:B------:R-:W-:Y:S01]  /*43190*/  STL [R1+0x2e48], R9 ;  /* 0x002e480901007387 */ /* 0x000fe20000100800 */
[----:B------:R-:W-:Y:S03]  /*431a0*/  HMMA.16816.F32 R20, R16, R2, R20 ;  /* 0x000000021014723c */ /* 0x000fe60000001814 */
[----:B------:R-:W-:Y:S04]  /*431b0*/  STL [R1+0x24], R13 ;  /* 0x0000240d01007387 */ /* 0x000fe80000100800 */
[----:B------:R-:W-:Y:S04]  /*431c0*/  STL.64 [R1+0x2ee8], R10 ;  /* 0x002ee80a01007387 */ /* 0x000fe80000100a00 */
[----:B------:R-:W-:-:S12]  /*431d0*/  STL.64 [R1+0x2f00], R2 ;  /* 0x002f000201007387 */ /* 0x000fd80000100a00 */
[----:B------:R0:W-:Y:S04]  /*431e0*/  STL.64 [R1+0x880], R20 ;  /* 0x0008801401007387 */ /* 0x0001e80000100a00 */
[----:B------:R1:W-:Y:S04]  /*431f0*/  STL.64 [R1+0x888], R22 ;  /* 0x0008881601007387 */ /* 0x0003e80000100a00 */
[----:B0-----:R-:W3:Y:S01]  /*43200*/  LDL.LU R20, [R1+0x730] ;  /* 0x0007300001147983 */ /* 0x001ee20000300800 */
[----:B--2---:R-:W-:-:S15]  /*43210*/  HMMA.16816.F32 R8, R16, R12, R24 ;  /* 0x0000000c1008723c */ /* 0x004fde0000001818 */
[----:B------:R-:W-:-:S08]  /*43220*/  NOP ;  /* 0x0000000000007918 */ /* 0x000fd00000000000 */
[----:B------:R-:W-:Y:S04]  /*43230*/  STL.64 [R1+0x7b0], R8 ;  /* 0x0007b00801007387 */ /* 0x000fe80000100a00 */
[----:B------:R-:W-:Y:S04]  /*43240*/  STL.64 [R1+0x7b8], R10 ;  /* 0x0007b80a01007387 */ /* 0x000fe80000100a00 */
[----:B------:R-:W3:Y:S04]  /*43250*/  LDL.LU R21, [R1+0x734] ;  /* 0x0007340001157983 */ /* 0x000ee80000300800 */
[----:B-1----:R-:W2:Y:S04]  /*43260*/  LDL.LU R22, [R1+0x738] ;  /* 0x0007380001167983 */ /* 0x002ea80000300800 */
[----:B------:R-:W2:Y:S04]  /*43270*/  LDL.LU R23, [R1+0x73c] ;  /* 0x00073c0001177983 */ /* 0x000ea80000300800 */
        /* <DEDUP_REMOVED lines=10> */
[----:B----4-:R0:W-:Y:S04]  /*43320*/  STL.64 [R1+0x2ed0], R26 ;  /* 0x002ed01a01007387 */ /* 0x0101e80000100a00 */
[----:B0-----:R-:W4:Y:S01]  /*43330*/  LDL R26, [R1+0x8] ;  /* 0x00000800011a7983 */ /* 0x001f220000100800 */
[----:B------:R-:W-:-:S03]  /*43340*/  IMAD.MOV.U32 R27, RZ, RZ, R0 ;  /* 0x000000ffff1b7224 */ /* 0x000fc600078e0000 */
[----:B------:R-:W2:Y:S04]  /*43350*/  LDL.LU R0, [R1+0x2f10] ;  /* 0x002f100001007983 */ /* 0x000ea80000300800 */
[----:B------:R-:W3:Y:S04]  /*43360*/  LDL.LU R8, [R1+0x840] ;  /* 0x0008400001087983 */ /* 0x000ee80000300800 */
[----:B------:R-:W3:Y:S04]  /*43370*/  LDL.LU R9, [R1+0x844] ;  /* 0x0008440001097983 */ /* 0x000ee80000300800 */
[----:B------:R-:W4:Y:S04]  /*43380*/  LDL.LU R10, [R1+0x848] ;  /* 0x00084800010a7983 */ /* 0x000f280000300800 */
[----:B------:R-:W4:Y:S04]  /*43390*/  LDL.LU R11, [R1+0x84c] ;  /* 0x00084c00010b7983 */ /* 0x000f280000300800 */
[----:B------:R-:W3:Y:S01]  /*433a0*/  LDL R16, [R1+0x18] ;  /* 0x0000180001107983 */ /* 0x000ee20000100800 */
[----:B--2---:R-:W-:-:S05]  /*433b0*/  IMAD.MOV.U32 R17, RZ, RZ, R0 ;  /* 0x000000ffff117224 */ /* 0x004fca00078e0000 */
[----:B---3--:R0:W-:Y:S04]  /*433c0*/  STL.64 [R1+0x2f08], R16 ;  /* 0x002f081001007387 */ /* 0x0081e80000100a00 */
[----:B0-----:R-:W2:Y:S04]  /*433d0*/  LDL.LU R16, [R1+0x8a0] ;  /* 0x0008a00001107983 */ /* 0x001ea80000300800 */
[----:B------:R-:W2:Y:S04]  /*433e0*/  LDL.LU R17, [R1+0x8a4] ;  /* 0x0008a40001117983 */ /* 0x000ea80000300800 */
[----:B------:R-:W2:Y:S04]  /*433f0*/  LDL.LU R18, [R1+0x8a8] ;  /* 0x0008a80001127983 */ /* 0x000ea80000300800 */
[----:B------:R-:W2:Y:S04]  /*43400*/  LDL.LU R19, [R1+0x8ac] ;  /* 0x0008ac0001137983 */ /* 0x000ea80000300800 */
[----:B------:R-:W2:Y:S04]  /*43410*/  LDL.64 R2, [R1+0x28] ;  /* 0x0000280001027983 */ /* 0x000ea80000100a00 */
[----:B----4-:R-:W-:Y:S04]  /*43420*/  STL.64 [R1+0x2ef8], R10 ;  /* 0x002ef80a01007387 */ /* 0x010fe80000100a00 */
[----:B------:R0:W-:Y:S04]  /*43430*/  STL.64 [R1+0x2ef0], R8 ;  /* 0x002ef00801007387 */ /* 0x0001e80000100a00 */
[----:B0-----:R-:W3:Y:S04]  /*43440*/  LDL.LU R8, [R1+0x850] ;  /* 0x0008500001087983 */ /* 0x001ee80000300800 */
[----:B------:R-:W3:Y:S04]  /*43450*/  LDL.LU R9, [R1+0x854] ;  /* 0x0008540001097983 */ /* 0x000ee80000300800 */
[----:B------:R-:W3:Y:S04]  /*43460*/  LDL.LU R10, [R1+0x858] ;  /* 0x00085800010a7983 */ /* 0x000ee80000300800 */
[----:B------:R-:W3:Y:S04]  /*43470*/  LDL.LU R11, [R1+0x85c] ;  /* 0x00085c00010b7983 */ /* 0x000ee80000300800 */
[----:B------:R0:W-:Y:S04]  /*43480*/  STL.64 [R1+0x2ec8], R24 ;  /* 0x002ec81801007387 */ /* 0x0001e80000100a00 */
[----:B------:R-:W4:Y:S04]  /*43490*/  LDL.64 R28, [R1] ;  /* 0x00000000011c7983 */ /* 0x000f280000100a00 */
[----:B0-----:R-:W4:Y:S04]  /*434a0*/  LDL.64 R24, [R1+0x10] ;  /* 0x0000100001187983 */ /* 0x001f280000100a00 */
[----:B------:R-:W-:Y:S04]  /*434b0*/  STL.64 [R1+0x2e98], R22 ;  /* 0x002e981601007387 */ /* 0x000fe80000100a00 */
[----:B------:R0:W-:Y:S04]  /*434c0*/  STL.64 [R1+0x2e90], R20 ;  /* 0x002e901401007387 */ /* 0x0001e80000100a00 */
[----:B0-----:R-:W2:Y:S04]  /*434d0*/  LDL.LU R20, [R1+0x740] ;  /* 0x0007400001147983 */ /* 0x001ea80000300800 */
[----:B------:R-:W2:Y:S04]  /*434e0*/  LDL.LU R21, [R1+0x744] ;  /* 0x0007440001157983 */ /* 0x000ea80000300800 */
[----:B------:R-:W3:Y:S04]  /*434f0*/  LDL.LU R22, [R1+0x748] ;  /* 0x0007480001167983 */ /* 0x000ee80000300800 */
[----:B------:R-:W3:Y:S01]  /*43500*/  LDL.LU R23, [R1+0x74c] ;  /* 0x00074c0001177983 */ /* 0x000ee20000300800 */
[----:B------:R-:W-:-:S02]  /*43510*/  F2FP.F16.E5M2.UNPACK_B R4, R4 ;  /* 0x00000004ff04723e */ /* 0x000fc400020004ff */
[----:B------:R-:W-:Y:S02]  /*43520*/  F2FP.F16.E5M2.UNPACK_B R5, R5 ;  /* 0x00000005ff05723e */ /* 0x000fe400020004ff */
[----:B------:R-:W-:Y:S02]  /*43530*/  F2FP.F16.E5M2.UNPACK_B R6, R6 ;  /* 0x00000006ff06723e */ /* 0x000fe400020004ff */
[----:B------:R-:W-:Y:S01]  /*43540*/  F2FP.F16.E5M2.UNPACK_B R7, R7 ;  /* 0x00000007ff07723e */ /* 0x000fe200020004ff */
        /* <DEDUP_REMOVED lines=8> */
[----:B------:R-:W4:Y:S04]  /*435d0*/  LDL.LU R14, [R1+0x718] ;  /* 0x00071800010e7983 */ /* 0x000f280000300800 */
[----:B------:R-:W4:Y:S01]  /*435e0*/  LDL.LU R15, [R1+0x71c] ;  /* 0x00071c00010f7983 */ /* 0x000f220000300800 */
[----:B------:R-:W-:Y:S03]  /*435f0*/  HMMA.16816.F32 R16, R4, R2, R16 ;  /* 0x000000020410723c */ /* 0x000fe60000001810 */
[----:B----4-:R-:W-:Y:S04]  /*43600*/  STL.64 [R1+0x2e78], R14 ;  /* 0x002e780e01007387 */ /* 0x010fe80000100a00 */
[----:B---3--:R0:W-:Y:S04]  /*43610*/  STL.64 [R1+0x2e70], R12 ;  /* 0x002e700c01007387 */ /* 0x0081e80000100a00 */
[----:B0-----:R-:W3:Y:S04]  /*43620*/  LDL.LU R12, [R1+0x720] ;  /* 0x00072000010c7983 */ /* 0x001ee80000300800 */
[----:B------:R-:W3:Y:S04]  /*43630*/  LDL.LU R13, [R1+0x724] ;  /* 0x00072400010d7983 */ /* 0x000ee80000300800 */
[----:B------:R-:W3:Y:S04]  /*43640*/  LDL.LU R14, [R1+0x728] ;  /* 0x00072800010e7983 */ /* 0x000ee80000300800 */
[----:B------:R-:W3:Y:S04]  /*43650*/  LDL.LU R15, [R1+0x72c] ;  /* 0x00072c00010f7983 */ /* 0x000ee80000300800 */
[----:B------:R0:W-:Y:S04]  /*43660*/  STL.64 [R1+0x7a0], R16 ;  /* 0x0007a01001007387 */ /* 0x0001e80000100a00 */
[----:B------:R1:W-:Y:S04]  /*43670*/  STL.64 [R1+0x7a8], R18 ;  /* 0x0007a81201007387 */ /* 0x0003e80000100a00 */
[----:B0-----:R-:W4:Y:S01]  /*43680*/  LDL.LU.64 R16, [R1+0x2f08] ;  /* 0x002f080001107983 */ /* 0x001f220000300a00 */
[----:B-1----:R-:W-:-:S02]  /*43690*/  IMAD.MOV.U32 R19, RZ, RZ, R2 ;  /* 0x000000ffff137224 */ /* 0x002fc400078e0002 */
[----:B------:R-:W-:Y:S02]  /*436a0*/  IMAD.MOV.U32 R18, RZ, RZ, R3 ;  /* 0x000000ffff127224 */ /* 0x000fe400078e0003 */
[----:B------:R-:W3:Y:S01]  /*436b0*/  LDL.LU.64 R2, [R1+0x2f00] ;  /* 0x002f000001027983 */ /* 0x000ee20000300a00 */
[----:B----4-:R-:W-:-:S15]  /*436c0*/  HMMA.16816.F32 R8, R4, R16, R8 ;  /* 0x000000100408723c */ /* 0x010fde0000001808 */
[----:B------:R-:W-:-:S08]  /*436d0*/  NOP ;  /* 0x0000000000007918 */ /* 0x000fd00000000000 */
[----:B------:R-:W-:Y:S04]  /*436e0*/  STL.64 [R1+0x790], R8 ;  /* 0x0007900801007387 */ /* 0x000fe80000100a00 */
[----:B------:R0:W-:Y:S04]  /*436f0*/  STL.64 [R1+0x798], R10 ;  /* 0x0007980a01007387 */ /* 0x0001e80000100a00 */
[----:B0-----:R-:W4:Y:S04]  /*43700*/  LDL.LU.64 R10, [R1+0x2ef8] ;  /* 0x002ef800010a7983 */ /* 0x001f280000300a00 */
[----:B------:R-:W4:Y:S04]  /*43710*/  LDL.LU.64 R8, [R1+0x2ef0] ;  /* 0x002ef00001087983 */ /* 0x000f280000300a00 */
[----:B------:R-:W2:Y:S04]  /*43720*/  LDL.LU R16, [R1+0x1d4c] ;  /* 0x001d4c0001107983 */ /* 0x000ea80000300800 */
[----:B------:R-:W2:Y:S04]  /*43730*/  LDL.LU R17, [R1+0x1d54] ;  /* 0x001d540001117983 */ /* 0x000ea80000300800 */
[----:B------:R-:W-:Y:S01]  /*43740*/  STL.64 [R1+0x2e58], R18 ;  /* 0x002e581201007387 */ /* 0x000fe20000100a00 */
[----:B----4-:R-:W-:Y:S03]  /*43750*/  HMMA.16816.F32 R8, R4, R24, R8 ;  /* 0x000000180408723c */ /* 0x010fe60000001808 */
[----:B--2---:R0:W-:Y:S04]  /*43760*/  STL.64 [R1+0x2e50], R16 ;  /* 0x002e501001007387 */ /* 0x0041e80000100a00 */
[----:B0-----:R-:W2:Y:S04]  /*43770*/  LDL.LU R16, [R1+0x700] ;  /* 0x0007000001107983 */ /* 0x001ea80000300800 */
[----:B------:R-:W2:Y:S04]  /*43780*/  LDL.LU R17, [R1+0x704] ;  /* 0x0007040001117983 */ /* 0x000ea80000300800 */
[----:B------:R-:W2:Y:S04]  /*43790*/  LDL.LU R18, [R1+0x708] ;  /* 0x0007080001127983 */ /* 0x000ea80000300800 */
[----:B------:R-:W2:Y:S04]  /*437a0*/  LDL.LU R19, [R1+0x70c] ;  /* 0x00070c0001137983 */ /* 0x000ea80000300800 */
[----:B------:R0:W-:Y:S02]  /*437b0*/  STL.64 [R1+0x780], R8 ;  /* 0x0007800801007387 */ /* 0x0001e40000100a00 */
[----:B0-----:R-:W-:-:S02]  /*437c0*/  IMAD.MOV.U32 R8, RZ, RZ, R24 ;  /* 0x000000ffff087224 */ /* 0x001fc400078e0018 */
[----:B------:R-:W-:Y:S02]  /*437d0*/  IMAD.MOV.U32 R9, RZ, RZ, R25 ;  /* 0x000000ffff097224 */ /* 0x000fe400078e0019 */
[C---:B------:R-:W-:Y:S01]  /*437e0*/  HMMA.16816.F32 R24, R4.reuse, R26, R20 ;  /* 0x0000001a0418723c */ /* 0x040fe20000001814 */
[----:B------:R0:W-:Y:S04]  /*437f0*/  STL.64 [R1+0x788], R10 ;  /* 0x0007880a01007387 */ /* 0x0001e80000100a00 */
[----:B0-----:R-:W4:Y:S04]  /*43800*/  LDL.LU.64 R10, [R1+0x2ee8] ;  /* 0x002ee800010a7983 */ /* 0x001f280000300a00 */
[----:B------:R-:W3:Y:S04]  /*43810*/  LDL.LU.64 R22, [R1+0x2ee0] ;  /* 0x002ee00001167983 */ /* 0x000ee80000300a00 */
[----:B------:R-:W3:Y:S10]  /*43820*/  LDL.LU.64 R20, [R1+0x2ed8] ;  /* 0x002ed80001147983 */ /* 0x000ef40000300a00 */
[----:B------:R-:W-:Y:S04]  /*43830*/  STL.64 [R1+0x770], R24 ;  /* 0x0007701801007387 */ /* 0x000fe80000100a00 */
[----:B------:R0:W-:Y:S04]  /*43840*/  STL.64 [R1+0x778], R26 ;  /* 0x0007781a01007387 */ /* 0x0001e80000100a00 */
[----:B0-----:R-:W2:Y:S04]  /*43850*/  LDL.LU.64 R26, [R1+0x2ed0] ;  /* 0x002ed000011a7983 */ /* 0x001ea80000300a00 */
[----:B------:R-:W2:Y:S01]  /*43860*/  LDL.LU.64 R24, [R1+0x2ec8] ;  /* 0x002ec80001187983 */ /* 0x000ea20000300a00 */
        /* <DEDUP_REMOVED lines=12> */
[----:B0-----:R-:W3:Y:S04]  /*43930*/  LDL.LU.64 R26, [R1+0x2ea8] ;  /* 0x002ea800011a7983 */ /* 0x001ee80000300a00 */
[----:B------:R-:W2:Y:S04]  /*43940*/  LDL.LU.64 R24, [R1+0x2ea0] ;  /* 0x002ea00001187983 */ /* 0x000ea80000300a00 */
[----:B------:R0:W-:Y:S04]  /*43950*/  STL.64 [R1+0x2db0], R28 ;  /* 0x002db01c01007387 */ /* 0x0001e80000100a00 */
[----:B0-----:R-:W4:Y:S04]  /*43960*/  LDL.LU R28, [R1+0x1d50] ;  /* 0x001d5000011c7983 */ /* 0x001f280000300800 */
        /* <DEDUP_REMOVED lines=33> */
[----:B0-----:R-:W3:Y:S04]  /*43b80*/  LDL.LU R20, [R1+0x6f0] ;  /* 0x0006f00001147983 */ /* 0x001ee80000300800 */
[----:B------:R-:W3:Y:S04]  /*43b90*/  LDL.LU R21, [R1+0x6f4] ;  /* 0x0006f40001157983 */ /* 0x000ee80000300800 */
[----:B------:R-:W3:Y:S04]  /*43ba0*/  LDL.LU R22, [R1+0x6f8] ;  /* 0x0006f80001167983 */ /* 0x000ee80000300800 */
[----:B------:R-:W3:Y:S01]  /*43bb0*/  LDL.LU R23, [R1+0x6fc] ;  /* 0x0006fc0001177983 */ /* 0x000ee20000300800 */
        /* <DEDUP_REMOVED lines=14> */
[----:B----4-:R-:W-:Y:S04]  /*43ca0*/  STL.64 [R1+0x2dc8], R20 ;  /* 0x002dc81401007387 */ /* 0x010fe80000100a00 */
[----:B------:R-:W-:Y:S04]  /*43cb0*/  STL.64 [R1+0x2d88], R14 ;  /* 0x002d880e01007387 */ /* 0x000fe80000100a00 */
[----:B------:R0:W-:Y:S02]  /*43cc0*/  STL.64 [R1+0x2d80], R12 ;  /* 0x002d800c01007387 */ /* 0x0001e40000100a00 */
[----:B0-----:R-:W-:Y:S02]  /*43cd0*/  HMMA.16816.F32 R12, R4, R10, R24 ;  /* 0x0000000a040c723c */ /* 0x001fe40000001818 */
[----:B------:R-:W2:-:S15]  /*43ce0*/  LDL.LU R24, [R1+0x690] ;  /* 0x0006900001187983 */ /* 0x000e9e0000300800 */
[----:B------:R-:W-:-:S06]  /*43cf0*/  NOP ;  /* 0x0000000000007918 */ /* 0x000fcc0000000000 */
[----:B------:R-:W-:Y:S04]  /*43d00*/  STL.64 [R1+0x6e0], R12 ;  /* 0x0006e00c01007387 */ /* 0x000fe80000100a00 */
[----:B------:R-:W-:Y:S04]  /*43d10*/  STL.64 [R1+0x6e8], R14 ;  /* 0x0006e80e01007387 */ /* 0x000fe80000100a00 */
[----:B------:R-:W2:Y:S04]  /*43d20*/  LDL.LU R25, [R1+0x694] ;  /* 0x0006940001197983 */ /* 0x000ea80000300800 */
[----:B------:R-:W4:Y:S04]  /*43d30*/  LDL.LU R26, [R1+0x698] ;  /* 0x00069800011a7983 */ /* 0x000f280000300800 */
[----:B------:R-:W4:Y:S01]  /*43d40*/  LDL.LU R27, [R1+0x69c] ;  /* 0x00069c00011b7983 */ /* 0x000f220000300800 */
[----:B------:R-:W-:-:S02]  /*43d50*/  IMAD.MOV.U32 R22, RZ, RZ, R8 ;  /* 0x000000ffff167224 */ /* 0x000fc400078e0008 */
[----:B------:R-:W-:Y:S01]  /*43d60*/  IMAD.MOV.U32 R23, RZ, RZ, R9 ;  /* 0x000000ffff177224 */ /* 0x000fe200078e0009 */
[----:B----4-:R-:W-:Y:S04]  /*43d70*/  STL.64 [R1+0x2de0], R26 ;  /* 0x002de01a01007387 */ /* 0x010fe80000100a00 */
[----:B--2---:R-:W-:Y:S04]  /*43d80*/  STL.64 [R1+0x2dd8], R24 ;  /* 0x002dd81801007387 */ /* 0x004fe80000100a00 */
[----:B------:R-:W2:Y:S04]  /*43d90*/  LDL.LU R8, [R1+0x2e4c] ;  /* 0x002e4c0001087983 */ /* 0x000ea80000300800 */
[----:B------:R-:W2:Y:S04]  /*43da0*/  LDL.LU R9, [R1+0x2e48] ;  /* 0x002e480001097983 */ /* 0x000ea80000300800 */
[----:B------:R-:W4:Y:S04]  /*43db0*/  LDL.64 R20, [R1+0x18] ;  /* 0x0000180001147983 */ /* 0x000f280000100a00 */
[----:B------:R0:W-:Y:S02]  /*43dc0*/  STL.64 [R1+0x2e00], R22 ;  /* 0x002e001601007387 */ /* 0x0001e40000100a00 */
[----:B0-----:R-:W-:-:S02]  /*43dd0*/  IMAD.MOV.U32 R23, RZ, RZ, R18 ;  /* 0x000000ffff177224 */ /* 0x001fc400078e0012 */
[----:B----4-:R0:W-:Y:S04]  /*43de0*/  STL.64 [R1+0x2df8], R20 ;  /* 0x002df81401007387 */ /* 0x0101e80000100a00 */
[----:B------:R-:W4:Y:S04]  /*43df0*/  LDL.LU R24, [R1+0x6a0] ;  /* 0x0006a00001187983 */ /* 0x000f280000300800 */
[----:B------:R-:W4:Y:S04]  /*43e00*/  LDL.LU R25, [R1+0x6a4] ;  /* 0x0006a40001197983 */ /* 0x000f280000300800 */
[----:B------:R-:W3:Y:S04]  /*43e10*/  LDL.LU R26, [R1+0x6a8] ;  /* 0x0006a800011a7983 */ /* 0x000ee80000300800 */
[----:B------:R-:W3:Y:S04]  /*43e20*/  LDL.LU R27, [R1+0x6ac] ;  /* 0x0006ac00011b7983 */ /* 0x000ee80000300800 */
[----:B------:R-:W2:Y:S04]  /*43e30*/  LDL.LU R15, [R1+0x1d60] ;  /* 0x001d6000010f7983 */ /* 0x000ea80000300800 */
[----:B------:R-:W2:Y:S04]  /*43e40*/  LDL.LU R18, [R1+0x1d5c] ;  /* 0x001d5c0001127983 */ /* 0x000ea80000300800 */
[----:B0-----:R-:W4:Y:S01]  /*43e50*/  LDL.64 R20, [R1+0x20] ;  /* 0x0000200001147983 */ /* 0x001f220000100a00 */
[----:B------:R-:W-:-:S05]  /*43e60*/  IMAD.MOV.U32 R22, RZ, RZ, R19 ;  /* 0x000000ffff167224 */ /* 0x000fca00078e0013 */
[----:B------:R-:W-:Y:S04]  /*43e70*/  STL.64 [R1+0x2e30], R22 ;  /* 0x002e301601007387 */ /* 0x000fe80000100a00 */
[----:B----4-:R-:W-:Y:S04]  /*43e80*/  STL.64 [R1+0x2e28], R20 ;  /* 0x002e281401007387 */ /* 0x010fe80000100a00 */
[----:B---3--:R-:W-:Y:S04]  /*43e90*/  STL.64 [R1+0x2df0], R26 ;  /* 0x002df01a01007387 */ /* 0x008fe80000100a00 */
[----:B------:R0:W-:Y:S04]  /*43ea0*/  STL.64 [R1+0x2de8], R24 ;  /* 0x002de81801007387 */ /* 0x0001e80000100a00 */
[----:B0-----:R-:W3:Y:S04]  /*43eb0*/  LDL.LU R24, [R1+0x6b0] ;  /* 0x0006b00001187983 */ /* 0x001ee80000300800 */
[----:B------:R-:W3:Y:S04]  /*43ec0*/  LDL.LU R25, [R1+0x6b4] ;  /* 0x0006b40001197983 */ /* 0x000ee80000300800 */
[----:B------:R-:W4:Y:S04]  /*43ed0*/  LDL.LU R26, [R1+0x6b8] ;  /* 0x0006b800011a7983 */ /* 0x000f280000300800 */
[----:B------:R-:W4:Y:S04]  /*43ee0*/  LDL.LU R27, [R1+0x6bc] ;  /* 0x0006bc00011b7983 */ /* 0x000f280000300800 */
[----:B------:R-:W2:Y:S04]  /*43ef0*/  LDL.LU R19, [R1+0x1d64] ;  /* 0x001d640001137983 */ /* 0x000ea80000300800 */
[----:B------:R-:W3:Y:S04]  /*43f00*/  LDL.LU R20, [R1+0x8e0] ;  /* 0x0008e00001147983 */ /* 0x000ee80000300800 */
[----:B------:R-:W3:Y:S04]  /*43f10*/  LDL.LU R21, [R1+0x8e4] ;  /* 0x0008e40001157983 */ /* 0x000ee80000300800 */
[----:B------:R-:W4:Y:S04]  /*43f20*/  LDL.LU R22, [R1+0x8e8] ;  /* 0x0008e80001167983 */ /* 0x000f280000300800 */
[----:B------:R-:W4:Y:S04]  /*43f30*/  LDL.LU R23, [R1+0x8ec] ;  /* 0x0008ec0001177983 */ /* 0x000f280000300800 */
[----:B----4-:R-:W-:Y:S04]  /*43f40*/  STL.64 [R1+0x2e40], R22 ;  /* 0x002e401601007387 */ /* 0x010fe80000100a00 */
[----:B---3--:R0:W-:Y:S04]  /*43f50*/  STL.64 [R1+0x2e38], R20 ;  /* 0x002e381401007387 */ /* 0x0081e80000100a00 */
        /* <DEDUP_REMOVED lines=9> */
[----:B------:R-:W4:Y:S01]  /*43ff0*/  LDL.LU R27, [R1+0x6cc] ;  /* 0x0006cc00011b7983 */ /* 0x000f220000300800 */
[----:B------:R-:W-:-:S02]  /*44000*/  IMAD R16, R16, 0x100, R28 ;  /* 0x0000010010107824 */ /* 0x000fc400078e021c */
[----:B------:R-:W-:Y:S02]  /*44010*/  IMAD R17, R17, 0x100, R29 ;  /* 0x0000010011117824 */ /* 0x000fe400078e021d */
[----:B--2---:R-:W-:Y:S01]  /*44020*/  IMAD R18, R18, 0x100, R15 ;  /* 0x0000010012127824 */ /* 0x004fe200078e020f */
[C---:B---3--:R-:W-:Y:S01]  /*44030*/  HMMA.16816.F32 R20, R4.reuse, R8, R20 ;  /* 0x000000080414723c */ /* 0x048fe20000001814 */
[----:B----4-:R-:W-:Y:S04]  /*44040*/  STL.64 [R1+0x2e20], R26 ;  /* 0x002e201a01007387 */ /* 0x010fe80000100a00 */
[----:B------:R0:W-:Y:S04]  /*44050*/  STL.64 [R1+0x2e18], R24 ;  /* 0x002e181801007387 */ /* 0x0001e80000100a00 */
[----:B0-----:R-:W2:Y:S04]  /*44060*/  LDL.LU R24, [R1+0x6d0] ;  /* 0x0006d00001187983 */ /* 0x001ea80000300800 */
[----:B------:R-:W2:Y:S04]  /*44070*/  LDL.LU R25, [R1+0x6d4] ;  /* 0x0006d40001197983 */ /* 0x000ea80000300800 */
[----:B------:R-:W2:Y:S04]  /*44080*/  LDL.LU R26, [R1+0x6d8] ;  /* 0x0006d800011a7983 */ /* 0x000ea80000300800 */
[----:B------:R-:W2:Y:S04]  /*44090*/  LDL.LU R27, [R1+0x6dc] ;  /* 0x0006dc00011b7983 */ /* 0x000ea80000300800 */
[----:B------:R-:W3:Y:S04]  /*440a0*/  LDL.64 R28, [R1+0x8] ;  /* 0x00000800011c7983 */ /* 0x000ee80000100a00 */
[----:B------:R0:W-:Y:S04]  /*440b0*/  STL [R1+0x2d5c], R10 ;  /* 0x002d5c0a01007387 */ /* 0x0001e80000100800 */
[----:B0-----:R-:W4:Y:S04]  /*440c0*/  LDL.LU R10, [R1+0x1d68] ;  /* 0x001d6800010a7983 */ /* 0x001f280000300800 */
[----:B------:R-:W-:Y:S04]  /*440d0*/  STL [R1+0x2d58], R11 ;  /* 0x002d580b01007387 */ /* 0x000fe80000100800 */
[----:B------:R-:W3:Y:S04]  /*440e0*/  LDL.LU R12, [R1+0x660] ;  /* 0x00066000010c7983 */ /* 0x000ee80000300800 */
[----:B------:R-:W3:Y:S04]  /*440f0*/  LDL.LU R13, [R1+0x664] ;  /* 0x00066400010d7983 */ /* 0x000ee80000300800 */
[----:B------:R-:W3:Y:S04]  /*44100*/  LDL.LU R14, [R1+0x668] ;  /* 0x00066800010e7983 */ /* 0x000ee80000300800 */
[----:B------:R-:W3:Y:S04]  /*44110*/  LDL.LU R15, [R1+0x66c] ;  /* 0x00066c00010f7983 */ /* 0x000ee80000300800 */
[----:B------:R-:W-:Y:S04]  /*44120*/  STL.64 [R1+0x870], R20 ;  /* 0x0008701401007387 */ /* 0x000fe80000100a00 */
[----:B------:R0:W-:Y:S04]  /*44130*/  STL.64 [R1+0x878], R22 ;  /* 0x0008781601007387 */ /* 0x0001e80000100a00 */
[----:B0-----:R-:W2:Y:S04]  /*44140*/  LDL.LU.64 R22, [R1+0x2e40] ;  /* 0x002e400001167983 */ /* 0x001ea80000300a00 */
[----:B------:R-:W2:Y:S04]  /*44150*/  LDL.LU.64 R20, [R1+0x2e38] ;  /* 0x002e380001147983 */ /* 0x000ea80000300a00 */
[----:B------:R0:W-:Y:S04]  /*44160*/  STL [R1+0x2d40], R8 ;  /* 0x002d400801007387 */ /* 0x0001e80000100800 */
[----:B------:R-:W-:Y:S04]  /*44170*/  STL [R1+0x2d3c], R9 ;  /* 0x002d3c0901007387 */ /* 0x000fe80000100800 */
[----:B0-----:R-:W3:Y:S01]  /*44180*/  LDL R8, [R1] ;  /* 0x0000000001087983 */ /* 0x001ee20000100800 */
[----:B--2---:R-:W-:-:S15]  /*44190*/  HMMA.16816.F32 R20, R4, R2, R20 ;  /* 0x000000020414723c */ /* 0x004fde0000001814 */
[----:B------:R-:W-:-:S08]  /*441a0*/  NOP ;  /* 0x0000000000007918 */ /* 0x000fd00000000000 */
[----:B------:R-:W-:Y:S04]  /*441b0*/  STL.64 [R1+0x860], R20 ;  /* 0x0008601401007387 */ /* 0x000fe80000100a00 */
[----:B------:R0:W-:Y:S04]  /*441c0*/  STL.64 [R1+0x868], R22 ;  /* 0x0008681601007387 */ /* 0x0001e80000100a00 */
[----:B0-----:R-:W2:Y:S04]  /*441d0*/  LDL.LU.64 R22, [R1+0x2e30] ;  /* 0x002e300001167983 */ /* 0x001ea80000300a00 */
[----:B------:R-:W3:Y:S01]  /*441e0*/  LDL.LU.64 R20, [R1+0x2e28] ;  /* 0x002e280001147983 */ /* 0x000ee20000300a00 */
[----:B----4-:R-:W-:Y:S01]  /*441f0*/  IMAD R19, R19, 0x100, R10 ;  /* 0x0000010013137824 */ /* 0x010fe200078e020a */
[----:B------:R-:W-:-:S02]  /*44200*/  F2FP.F16.E5M2.UNPACK_B R16, R16 ;  /* 0x00000010ff10723e */ /* 0x000fc400020004ff */
[----:B------:R-:W-:Y:S02]  /*44210*/  F2FP.F16.E5M2.UNPACK_B R17, R17 ;  /* 0x00000011ff11723e */ /* 0x000fe400020004ff */
[----:B------:R-:W-:Y:S01]  /*44220*/  F2FP.F16.E5M2.UNPACK_B R18, R18 ;  /* 0x00000012ff12723e */ /* 0x000fe200020004ff */
[----:B---3--:R-:W-:Y:S01]  /*44230*/  HMMA.16816.F32 R4, R4, R20, R24 ;  /* 0x000000140404723c */ /* 0x008fe20000001818 */
[----:B------:R-:W2:Y:S04]  /*44240*/  LDL.LU.64 R26, [R1+0x2e20] ;  /* 0x002e2000011a7983 */ /* 0x000ea80000300a00 */
[----:B------:R-:W2:Y:S01]  /*44250*/  LDL.LU.64 R24, [R1+0x2e18] ;  /* 0x002e180001187983 */ /* 0x000ea20000300a00 */
[----:B------:R-:W-:Y:S01]  /*44260*/  F2FP.F16.E5M2.UNPACK_B R19, R19 ;  /* 0x00000013ff13723e */ /* 0x000fe200020004ff */
[----:B------:R-:W-:-:S02]  /*44270*/  IMAD.MOV.U32 R11, RZ, RZ, R20 ;  /* 0x000000ffff0b7224 */ /* 0x000fc400078e0014 */
[----:B------:R-:W-:-:S14]  /*44280*/  IMAD.MOV.U32 R10, RZ, RZ, R21 ;  /* 0x000000ffff0a7224 */ /* 0x000fdc00078e0015 */
[----:B------:R0:W-:Y:S04]  /*44290*/  STL.64 [R1+0x6d0], R4 ;  /* 0x0006d00401007387 */ /* 0x0001e80000100a00 */
[----:B------:R1:W-:Y:S04]  /*442a0*/  STL.64 [R1+0x6d8], R6 ;  /* 0x0006d80601007387 */ /* 0x0003e80000100a00 */
[----:B0-----:R-:W3:Y:S04]  /*442b0*/  LDL.LU R4, [R1+0x680] ;  /* 0x0006800001047983 */ /* 0x001ee80000300800 */
[----:B------:R-:W3:Y:S04]  /*442c0*/  LDL.LU R5, [R1+0x684] ;  /* 0x0006840001057983 */ /* 0x000ee80000300800 */
[----:B-1----:R-:W3:Y:S04]  /*442d0*/  LDL.LU R6, [R1+0x688] ;  /* 0x0006880001067983 */ /* 0x002ee80000300800 */
[----:B------:R-:W3:Y:S01]  /*442e0*/  LDL.LU R7, [R1+0x68c] ;  /* 0x00068c0001077983 */ /* 0x000ee20000300800 */
[----:B--2---:R-:W-:Y:S03]  /*442f0*/  HMMA.16816.F32 R20, R16, R22, R24 ;  /* 0x000000161014723c */ /* 0x004fe60000001818 */
[----:B------:R-:W2:Y:S04]  /*44300*/  LDL.LU.64 R26, [R1+0x2e10] ;  /* 0x002e1000011a7983 */ /* 0x000ea80000300a00 */
[----:B------:R-:W2:-:S15]  /*44310*/  LDL.LU.64 R24, [R1+0x2e08] ;  /* 0x002e080001187983 */ /* 0x000e9e0000300a00 */
[----:B------:R-:W-:-:S01]  /*44320*/  NOP ;  /* 0x0000000000007918 */ /* 0x000fc20000000000 */
[----:B------:R-:W-:Y:S04]  /*44330*/  STL.64 [R1+0x6c0], R20 ;  /* 0x0006c01401007387 */ /* 0x000fe80000100a00 */
[----:B------:R0:W-:Y:S04]  /*44340*/  STL.64 [R1+0x6c8], R22 ;  /* 0x0006c81601007387 */ /* 0x0001e80000100a00 */
[----:B0-----:R-:W4:Y:S04]  /*44350*/  LDL.LU.64 R22, [R1+0x2e00] ;  /* 0x002e000001167983 */ /* 0x001f280000300a00 */
[----:B------:R-:W2:Y:S02]  /*44360*/  LDL.LU.64 R20, [R1+0x2df8] ;  /* 0x002df80001147983 */ /* 0x000ea40000300a00 */
[----:B--2---:R-:W-:-:S15]  /*44370*/  HMMA.16816.F32 R24, R16, R20, R24 ;  /* 0x000000141018723c */ /* 0x004fde0000001818 */
[----:B------:R-:W-:-:S08]  /*44380*/  NOP ;  /* 0x0000000000007918 */ /* 0x000fd00000000000 */
[----:B------:R-:W-:Y:S04]  /*44390*/  STL.64 [R1+0x6b0], R24 ;  /* 0x0006b01801007387 */ /* 0x000fe80000100a00 */
[----:B------:R0:W-:Y:S04]  /*443a0*/  STL.64 [R1+0x6b8], R26 ;  /* 0x0006b81a01007387 */ /* 0x0001e80000100a00 */
[----:B0-----:R-:W4:Y:S04]  /*443b0*/  LDL.LU.64 R26, [R1+0x2df0] ;  /* 0x002df000011a7983 */ /* 0x001f280000300a00 */
[----:B------:R-:W4:Y:S01]  /*443c0*/  LDL.LU.64 R24, [R1+0x2de8] ;  /* 0x002de80001187983 */ /* 0x000f220000300a00 */
[----:B------:R-:W-:-:S02]  /*443d0*/  IMAD.MOV.U32 R9, RZ, RZ, R0 ;  /* 0x000000ffff097224 */ /* 0x000fc400078e0000 */
[----:B------:R-:W-:-:S05]  /*443e0*/  IMAD.MOV.U32 R0, RZ, RZ, R21 ;  /* 0x000000ffff007224 */ /* 0x000fca00078e0015 */
[----:B------:R0:W-:Y:S01]  /*443f0*/  STL [R1+0x2d38], R0 ;  /* 0x002d380001007387 */ /* 0x0001e20000100800 */
[----:B----4-:R-:W-:Y:S03]  /*44400*/  HMMA.16816.F32 R20, R16, R22, R24 ;  /* 0x000000161014723c */ /* 0x010fe60000001818 */
[----:B------:R-:W2:Y:S04]  /*44410*/  LDL.LU.64 R26, [R1+0x2de0] ;  /* 0x002de000011a7983 */ /* 0x000ea80000300a00 */
[----:B------:R-:W2:Y:S01]  /*44420*/  LDL.LU.64 R24, [R1+0x2dd8] ;  /* 0x002dd80001187983 */ /* 0x000ea20000300a00 */
[----:B0-----:R-:W-:-:S15]  /*44430*/  IMAD.MOV.U32 R0, RZ, RZ, R29 ;  /* 0x000000ffff007224 */ /* 0x001fde00078e001d */
        /* <DEDUP_REMOVED lines=10> */
[----:B------:R-:W4:Y:S01]  /*444e0*/  LDL.LU.64 R28, [R1+0x2db0] ;  /* 0x002db000011c7983 */ /* 0x000f220000300a00 */
[----:B---3--:R-:W-:-:S15]  /*444f0*/  HMMA.16816.F32 R4, R16, R8, R4 ;  /* 0x000000081004723c */ /* 0x008fde0000001804 */
[----:B------:R-:W-:-:S08]  /*44500*/  NOP ;  /* 0x0000000000007918 */ /* 0x000fd00000000000 */
[----:B------:R-:W-:Y:S04]  /*44510*/  STL.64 [R1+0x680], R4 ;  /* 0x0006800401007387 */ /* 0x000fe80000100a00 */
[----:B------:R4:W-:Y:S02]  /*44520*/  STL.64 [R1+0x688], R6 ;  /* 0x0006880601007387 */ /* 0x0009e40000100a00 */
[C---:B----4-:R-:W-:Y:S06]  /*44530*/  HMMA.16816.F32 R4, R16.reuse, R28, R20 ;  /* 0x0000001c1004723c */ /* 0x050fec0000001814 */
[----:B--2---:R-:W-:Y:S01]  /*44540*/  HMMA.16816.F32 R12, R16, R26, R12 ;  /* 0x0000001a100c723c */ /* 0x004fe2000000180c */
[----:B------:R-:W2:-:S15]  /*44550*/  LDL.LU R20, [R1+0x650] ;  /* 0x0006500001147983 */ /* 0x000e9e0000300800 */
[----:B------:R-:W-:-:S01]  /*44560*/  NOP ;  /* 0x0000000000007918 */ /* 0x000fc20000000000 */
[----:B------:R-:W-:Y:S04]  /*44570*/  STL.64 [R1+0x670], R4 ;  /* 0x0006700401007387 */ /* 0x000fe80000100a00 */
[----:B------:R0:W-:Y:S04]  /*44580*/  STL.64 [R1+0x678], R6 ;  /* 0x0006780601007387 */ /* 0x0001e80000100a00 */
[----:B------:R-:W2:Y:S04]  /*44590*/  LDL.LU R21, [R1+0x654] ;  /* 0x0006540001157983 */ /* 0x000ea80000300800 */
[----:B------:R-:W2:Y:S04]  /*445a0*/  LDL.LU R22, [R1+0x658] ;  /* 0x0006580001167983 */ /* 0x000ea80000300800 */
[----:B------:R-:W2:Y:S04]  /*445b0*/  LDL.LU R23, [R1+0x65c] ;  /* 0x00065c0001177983 */ /* 0x000ea80000300800 */
[----:B------:R-:W3:Y:S04]  /*445c0*/  LDL.LU R8, [R1+0x1d80] ;  /* 0x001d800001087983 */ /* 0x000ee80000300800 */
[----:B0-----:R-:W4:Y:S04]  /*445d0*/  LDL.LU R6, [R1+0x1d7c] ;  /* 0x001d7c0001067983 */ /* 0x001f280000300800 */
[----:B------:R-:W3:Y:S04]  /*445e0*/  LDL.LU R9, [R1+0x1d88] ;  /* 0x001d880001097983 */ /* 0x000ee80000300800 */
[----:B------:R-:W4:Y:S04]  /*445f0*/  LDL.LU R7, [R1+0x1d84] ;  /* 0x001d840001077983 */ /* 0x000f280000300800 */
[----:B------:R-:W-:Y:S04]  /*44600*/  STL.64 [R1+0x2cc0], R28 ;  /* 0x002cc01c01007387 */ /* 0x000fe80000100a00 */
[----:B------:R0:W-:Y:S04]  /*44610*/  STL.64 [R1+0x660], R12 ;  /* 0x0006600c01007387 */ /* 0x0001e80000100a00 */
[----:B------:R1:W-:Y:S04]  /*44620*/  STL.64 [R1+0x668], R14 ;  /* 0x0006680e01007387 */ /* 0x0003e80000100a00 */
[----:B0-----:R-:W2:Y:S04]  /*44630*/  LDL.LU R12, [R1+0x630] ;  /* 0x00063000010c7983 */ /* 0x001ea80000300800 */
[----:B------:R-:W2:Y:S04]  /*44640*/  LDL.LU R13, [R1+0x634] ;  /* 0x00063400010d7983 */ /* 0x000ea80000300800 */
[----:B-1----:R-:W3:Y:S04]  /*44650*/  LDL.LU R14, [R1+0x638] ;  /* 0x00063800010e7983 */ /* 0x002ee80000300800 */
[----:B------:R-:W3:Y:S01]  /*44660*/  LDL.LU R15, [R1+0x63c] ;  /* 0x00063c00010f7983 */ /* 0x000ee20000300800 */
        /* <DEDUP_REMOVED lines=9> */
[----:B------:R-:W4:Y:S04]  /*44700*/  LDL.LU R4, [R1+0x1d6c] ;  /* 0x001d6c0001047983 */ /* 0x000f280000300800 */
[----:B------:R-:W3:Y:S01]  /*44710*/  LDL.LU R11, [R1+0x1d78] ;  /* 0x001d7800010b7983 */ /* 0x000ee20000300800 */
[C---:B------:R-:W-:Y:S03]  /*44720*/  HMMA.16816.F32 R20, R16.reuse, R24, R20 ;  /* 0x000000181014723c */ /* 0x040fe60000001814 */
        /* <DEDUP_REMOVED lines=13> */
[----:B------:R-:W-:Y:S04]  /*44800*/  STL.64 [R1+0x650], R20 ;  /* 0x0006501401007387 */ /* 0x000fe80000100a00 */
[----:B------:R0:W-:Y:S04]  /*44810*/  STL.64 [R1+0x658], R22 ;  /* 0x0006581601007387 */ /* 0x0001e80000100a00 */
[----:B0-----:R-:W4:Y:S04]  /*44820*/  LDL.LU.64 R22, [R1+0x2da8] ;  /* 0x002da80001167983 */ /* 0x001f280000300a00 */
[----:B------:R-:W2:Y:S04]  /*44830*/  LDL.LU.64 R20, [R1+0x2da0] ;  /* 0x002da00001147983 */ /* 0x000ea80000300a00 */
[----:B------:R-:W-:Y:S04]  /*44840*/  STL.64 [R1+0x2cb8], R26 ;  /* 0x002cb81a01007387 */ /* 0x000fe80000100a00 */
[----:B------:R0:W-:Y:S04]  /*44850*/  STL.64 [R1+0x2cb0], R24 ;  /* 0x002cb01801007387 */ /* 0x0001e80000100a00 */
[----:B0-----:R-:W3:Y:S04]  /*44860*/  LDL.LU R24, [R1+0x5f0] ;  /* 0x0005f00001187983 */ /* 0x001ee80000300800 */
[----:B------:R-:W3:Y:S04]  /*44870*/  LDL.LU R25, [R1+0x5f4] ;  /* 0x0005f40001197983 */ /* 0x000ee80000300800 */
[----:B------:R-:W2:Y:S04]  /*44880*/  LDL.LU R26, [R1+0x5f8] ;  /* 0x0005f800011a7983 */ /* 0x000ea80000300800 */
[----:B------:R-:W2:Y:S01]  /*44890*/  LDL.LU R27, [R1+0x5fc] ;  /* 0x0005fc00011b7983 */ /* 0x000ea20000300800 */
[C---:B----4-:R-:W-:Y:S03]  /*448a0*/  HMMA.16816.F32 R12, R16.reuse, R22, R12 ;  /* 0x00000016100c723c */ /* 0x050fe6000000180c */
        /* <DEDUP_REMOVED lines=44> */
[----:B----4-:R-:W-:Y:S02]  /*44b70*/  IMAD R6, R6, 0x100, R8 ;  /* 0x0000010006067824 */ /* 0x010fe400078e0208 */
[----:B------:R-:W-:Y:S01]  /*44b80*/  IMAD R7, R7, 0x100, R9 ;  /* 0x0000010007077824 */ /* 0x000fe200078e0209 */
[----:B--2---:R-:W-:-:S15]  /*44b90*/  HMMA.16816.F32 R24, R16, R10, R24 ;  /* 0x0000000a1018723c */ /* 0x004fde0000001818 */
[----:B------:R-:W-:-:S08]  /*44ba0*/  NOP ;  /* 0x0000000000007918 */ /* 0x000fd00000000000 */
[----:B------:R-:W-:Y:S04]  /*44bb0*/  STL.64 [R1+0x600], R24 ;  /* 0x0006001801007387 */ /* 0x000fe80000100a00 */
[----:B------:R0:W-:Y:S04]  /*44bc0*/  STL.64 [R1+0x608], R26 ;  /* 0x0006081a01007387 */ /* 0x0001e80000100a00 */
[----:B0-----:R-:W2:Y:S04]  /*44bd0*/  LDL.LU.64 R26, [R1+0x2d50] ;  /* 0x002d5000011a7983 */ /* 0x001ea80000300a00 */
[----:B------:R-:W2:Y:S04]  /*44be0*/  LDL.LU.64 R24, [R1+0x2d48] ;  /* 0x002d480001187983 */ /* 0x000ea80000300a00 */
[----:B------:R-:W3:Y:S04]  /*44bf0*/  LDL.LU R8, [R1+0x2d40] ;  /* 0x002d400001087983 */ /* 0x000ee80000300800 */
[----:B------:R-:W3:Y:S01]  /*44c00*/  LDL.LU R9, [R1+0x2d3c] ;  /* 0x002d3c0001097983 */ /* 0x000ee20000300800 */
[C---:B------:R-:W-:Y:S06]  /*44c10*/  HMMA.16816.F32 R20, R16.reuse, R2, R20 ;  /* 0x000000021014723c */ /* 0x040fec0000001814 */
[----:B---3--:R-:W-:Y:S06]  /*44c20*/  HMMA.16816.F32 R12, R16, R8, R12 ;  /* 0x00000008100c723c */ /* 0x008fec000000180c */
[----:B------:R-:W-:Y:S04]  /*44c30*/  STL [R1+0x2c58], R9 ;  /* 0x002c580901007387 */ /* 0x000fe80000100800 */
[----:B------:R-:W-:-:S13]  /*44c40*/  STL.64 [R1+0x2cd0], R10 ;  /* 0x002cd00a01007387 */ /* 0x000fda0000100a00 */
[----:B------:R-:W-:Y:S04]  /*44c50*/  STL.64 [R1+0x850], R12 ;  /* 0x0008500c01007387 */ /* 0x000fe80000100a00 */
[----:B------:R2:W-:Y:S02]  /*44c60*/  STL.64 [R1+0x858], R14 ;  /* 0x0008580e01007387 */ /* 0x0005e40000100a00 */
[----:B--2---:R-:W-:Y:S02]  /*44c70*/  HMMA.16816.F32 R12, R16, R28, R24 ;  /* 0x0000001c100c723c */ /* 0x004fe40000001818 */
[----:B------:R0:W-:Y:S04]  /*44c80*/  STL [R1+0x2cc8], R8 ;  /* 0x002cc80801007387 */ /* 0x0001e80000100800 */
[----:B0-----:R-:W2:Y:S04]  /*44c90*/  LDL.LU R8, [R1+0x5a0] ;  /* 0x0005a00001087983 */ /* 0x001ea80000300800 */
[----:B------:R-:W-:Y:S04]  /*44ca0*/  STL.64 [R1+0x840], R20 ;  /* 0x0008401401007387 */ /* 0x000fe80000100a00 */
[----:B------:R-:W-:Y:S09]  /*44cb0*/  STL.64 [R1+0x848], R22 ;  /* 0x0008481601007387 */ /* 0x000ff20000100a00 */
[----:B------:R-:W-:Y:S04]  /*44cc0*/  STL.64 [R1+0x5f0], R12 ;  /* 0x0005f00c01007387 */ /* 0x000fe80000100a00 */
[----:B------:R-:W-:Y:S04]  /*44cd0*/  STL.64 [R1+0x5f8], R14 ;  /* 0x0005f80e01007387 */ /* 0x000fe80000100a00 */
[----:B------:R-:W2:Y:S04]  /*44ce0*/  LDL.LU R9, [R1+0x5a4] ;  /* 0x0005a40001097983 */ /* 0x000ea80000300800 */
[----:B------:R-:W3:Y:S04]  /*44cf0*/  LDL.LU R10, [R1+0x5a8] ;  /* 0x0005a800010a7983 */ /* 0x000ee80000300800 */
[----:B------:R-:W3:Y:S04]  /*44d00*/  LDL.LU R11, [R1+0x5ac] ;  /* 0x0005ac00010b7983 */ /* 0x000ee80000300800 */
[----:B---3--:R0:W-:Y:S04]  /*44d10*/  STL.64 [R1+0x2ce0], R10 ;  /* 0x002ce00a01007387 */ /* 0x0081e80000100a00 */
[----:B0-----:R-:W3:Y:S01]  /*44d20*/  LDL R10, [R1+0x8] ;  /* 0x00000800010a7983 */ /* 0x001ee20000100800 */
[----:B------:R-:W-:-:S03]  /*44d30*/  IMAD.MOV.U32 R11, RZ, RZ, R0 ;  /* 0x000000ffff0b7224 */ /* 0x000fc600078e0000 */
[----:B------:R-:W4:Y:S04]  /*44d40*/  LDL.LU R0, [R1+0x2d38] ;  /* 0x002d380001007983 */ /* 0x000f280000300800 */
[----:B--2---:R0:W-:Y:S04]  /*44d50*/  STL.64 [R1+0x2cd8], R8 ;  /* 0x002cd80801007387 */ /* 0x0041e80000100a00 */
[----:B---3--:R1:W-:Y:S04]  /*44d60*/  STL.64 [R1+0x2cf8], R10 ;  /* 0x002cf80a01007387 */ /* 0x0083e80000100a00 */
[----:B------:R-:W2:Y:S04]  /*44d70*/  LDL.64 R28, [R1] ;  /* 0x00000000011c7983 */ /* 0x000ea80000100a00 */
[----:B------:R-:W3:Y:S04]  /*44d80*/  LDL.LU R20, [R1+0x570] ;  /* 0x0005700001147983 */ /* 0x000ee80000300800 */
[----:B------:R-:W3:Y:S04]  /*44d90*/  LDL.LU R21, [R1+0x574] ;  /* 0x0005740001157983 */ /* 0x000ee80000300800 */
[----:B------:R-:W4:Y:S04]  /*44da0*/  LDL.LU R22, [R1+0x578] ;  /* 0x0005780001167983 */ /* 0x000f280000300800 */
[----:B------:R-:W4:Y:S04]  /*44db0*/  LDL.LU R23, [R1+0x57c] ;  /* 0x00057c0001177983 */ /* 0x000f280000300800 */
[----:B0-----:R-:W2:Y:S04]  /*44dc0*/  LDL R8, [R1+0x10] ;  /* 0x0000100001087983 */ /* 0x001ea80000100800 */
[----:B------:R-:W2:Y:S04]  /*44dd0*/  LDL R9, [R1+0x14] ;  /* 0x0000140001097983 */ /* 0x000ea80000100800 */
[----:B--2---:R-:W-:Y:S04]  /*44de0*/  STL.64 [R1+0x2d10], R8 ;  /* 0x002d100801007387 */ /* 0x004fe80000100a00 */
[----:B------:R-:W2:Y:S04]  /*44df0*/  LDL.LU R24, [R1+0x590] ;  /* 0x0005900001187983 */ /* 0x000ea80000300800 */
[----:B------:R-:W2:Y:S04]  /*44e00*/  LDL.LU R25, [R1+0x594] ;  /* 0x0005940001197983 */ /* 0x000ea80000300800 */
[----:B------:R-:W3:Y:S04]  /*44e10*/  LDL.LU R26, [R1+0x598] ;  /* 0x00059800011a7983 */ /* 0x000ee80000300800 */
[----:B------:R-:W3:Y:S04]  /*44e20*/  LDL.LU R27, [R1+0x59c] ;  /* 0x00059c00011b7983 */ /* 0x000ee80000300800 */
[----:B-1----:R-:W4:Y:S04]  /*44e30*/  LDL R10, [R1+0x18] ;  /* 0x00001800010a7983 */ /* 0x002f280000100800 */
[----:B---3--:R-:W-:Y:S04]  /*44e40*/  STL.64 [R1+0x2cf0], R26 ;  /* 0x002cf01a01007387 */ /* 0x008fe80000100a00 */
[----:B--2---:R0:W-:Y:S04]  /*44e50*/  STL.64 [R1+0x2ce8], R24 ;  /* 0x002ce81801007387 */ /* 0x0041e80000100a00 */
[----:B0-----:R-:W2:Y:S04]  /*44e60*/  LDL.LU R24, [R1+0x5b0] ;  /* 0x0005b00001187983 */ /* 0x001ea80000300800 */
[----:B------:R-:W2:Y:S04]  /*44e70*/  LDL.LU R25, [R1+0x5b4] ;  /* 0x0005b40001197983 */ /* 0x000ea80000300800 */
[----:B------:R-:W3:Y:S04]  /*44e80*/  LDL.LU R26, [R1+0x5b8] ;  /* 0x0005b800011a7983 */ /* 0x000ee80000300800 */
[----:B------:R-:W3:Y:S04]  /*44e90*/  LDL.LU R27, [R1+0x5bc] ;  /* 0x0005bc00011b7983 */ /* 0x000ee80000300800 */
[----:B------:R-:W4:Y:S04]  /*44ea0*/  LDL.64 R8, [R1+0x28] ;  /* 0x0000280001087983 */ /* 0x000f280000100a00 */
        /* <DEDUP_REMOVED lines=16> */
[----:B0-----:R-:W2:Y:S04]  /*44fb0*/  LDL.LU R24, [R1+0x5e0] ;  /* 0x0005e00001187983 */ /* 0x001ea80000300800 */
[----:B------:R-:W2:Y:S04]  /*44fc0*/  LDL.LU R25, [R1+0x5e4] ;  /* 0x0005e40001197983 */ /* 0x000ea80000300800 */
[----:B------:R-:W2:Y:S04]  /*44fd0*/  LDL.LU R26, [R1+0x5e8] ;  /* 0x0005e800011a7983 */ /* 0x000ea80000300800 */
[----:B------:R-:W2:Y:S04]  /*44fe0*/  LDL.LU R27, [R1+0x5ec] ;  /* 0x0005ec00011b7983 */ /* 0x000ea80000300800 */
[----:B----4-:R-:W-:Y:S04]  /*44ff0*/  STL.64 [R1+0x2ca8], R22 ;  /* 0x002ca81601007387 */ /* 0x010fe80000100a00 */
[----:B------:R0:W-:Y:S04]  /*45000*/  STL.64 [R1+0x2ca0], R20 ;  /* 0x002ca01401007387 */ /* 0x0001e80000100a00 */
[----:B0-----:R-:W3:Y:S04]  /*45010*/  LDL.LU R20, [R1+0x580] ;  /* 0x0005800001147983 */ /* 0x001ee80000300800 */
[----:B------:R-:W3:Y:S04]  /*45020*/  LDL.LU R21, [R1+0x584] ;  /* 0x0005840001157983 */ /* 0x000ee80000300800 */
[----:B------:R-:W3:Y:S04]  /*45030*/  LDL.LU R22, [R1+0x588] ;  /* 0x0005880001167983 */ /* 0x000ee80000300800 */
[----:B------:R-:W3:Y:S04]  /*45040*/  LDL.LU R23, [R1+0x58c] ;  /* 0x00058c0001177983 */ /* 0x000ee80000300800 */
[----:B------:R-:W4:Y:S04]  /*45050*/  LDL.LU R12, [R1+0x550] ;  /* 0x00055000010c7983 */ /* 0x000f280000300800 */
[----:B------:R-:W4:Y:S04]  /*45060*/  LDL.LU R13, [R1+0x554] ;  /* 0x00055400010d7983 */ /* 0x000f280000300800 */
[----:B------:R-:W3:Y:S04]  /*45070*/  LDL.LU R14, [R1+0x558] ;  /* 0x00055800010e7983 */ /* 0x000ee80000300800 */
[----:B------:R-:W3:Y:S01]  /*45080*/  LDL.LU R15, [R1+0x55c] ;  /* 0x00055c00010f7983 */ /* 0x000ee20000300800 */
[----:B------:R-:W-:-:S02]  /*45090*/  F2FP.F16.E5M2.UNPACK_B R6, R6 ;  /* 0x00000006ff06723e */ /* 0x000fc400020004ff */
[----:B------:R-:W-:-:S07]  /*450a0*/  F2FP.F16.E5M2.UNPACK_B R7, R7 ;  /* 0x00000007ff07723e */ /* 0x000fce00020004ff */
[----:B--2---:R-:W-:Y:S01]  /*450b0*/  HMMA.16816.F32 R24, R4, R8, R24 ;  /* 0x000000080418723c */ /* 0x004fe20000001818 */
[----:B---3--:R-:W-:Y:S04]  /*450c0*/  STL.64 [R1+0x2c88], R14 ;  /* 0x002c880e01007387 */ /* 0x008fe80000100a00 */
[----:B----4-:R0:W-:Y:S04]  /*450d0*/  STL.64 [R1+0x2c80], R12 ;  /* 0x002c800c01007387 */ /* 0x0101e80000100a00 */
[----:B0-----:R-:W2:Y:S04]  /*450e0*/  LDL.LU R12, [R1+0x560] ;  /* 0x00056000010c7983 */ /* 0x001ea80000300800 */
[----:B------:R-:W2:Y:S04]  /*450f0*/  LDL.LU R13, [R1+0x564] ;  /* 0x00056400010d7983 */ /* 0x000ea80000300800 */
[----:B------:R-:W2:Y:S04]  /*45100*/  LDL.LU R14, [R1+0x568] ;  /* 0x00056800010e7983 */ /* 0x000ea80000300800 */
[----:B------:R-:W2:Y:S04]  /*45110*/  LDL.LU R15, [R1+0x56c] ;  /* 0x00056c00010f7983 */ /* 0x000ea80000300800 */
[----:B------:R-:W3:Y:S04]  /*45120*/  LDL.LU R16, [R1+0x1d8c] ;  /* 0x001d8c0001107983 */ /* 0x000ee80000300800 */
[----:B------:R-:W4:Y:S04]  /*45130*/  LDL.LU R17, [R1+0x1d94] ;  /* 0x001d940001117983 */ /* 0x000f280000300800 */
[----:B------:R-:W-:Y:S04]  /*45140*/  STL.64 [R1+0x5e0], R24 ;  /* 0x0005e01801007387 */ /* 0x000fe80000100a00 */
[----:B------:R0:W-:Y:S04]  /*45150*/  STL.64 [R1+0x5e8], R26 ;  /* 0x0005e81a01007387 */ /* 0x0001e80000100a00 */
[----:B0-----:R-:W2:Y:S04]  /*45160*/  LDL.LU.64 R26, [R1+0x2d30] ;  /* 0x002d3000011a7983 */ /* 0x001ea80000300a00 */
[----:B------:R-:W2:Y:S01]  /*45170*/  LDL.LU.64 R24, [R1+0x2d28] ;  /* 0x002d280001187983 */ /* 0x000ea20000300a00 */
[----:B------:R-:W-:-:S02]  /*45180*/  IMAD.MOV.U32 R11, RZ, RZ, R0 ;  /* 0x000000ffff0b7224 */ /* 0x000fc400078e0000 */
[----:B------:R-:W-:Y:S02]  /*45190*/  IMAD.MOV.U32 R18, RZ, RZ, R8 ;  /* 0x000000ffff127224 */ /* 0x000fe400078e0008 */
[----:B------:R-:W-:-:S03]  /*451a0*/  IMAD.MOV.U32 R0, RZ, RZ, R9 ;  /* 0x000000ffff007224 */ /* 0x000fc600078e0009 */
[----:B--2---:R-:W-:Y:S01]  /*451b0*/  HMMA.16816.F32 R8, R4, R10, R24 ;  /* 0x0000000a0408723c */ /* 0x004fe20000001818 */
[----:B------:R-:W2:Y:S04]  /*451c0*/  LDL.LU.64 R26, [R1+0x2d20] ;  /* 0x002d2000011a7983 */ /* 0x000ea80000300a00 */
[----:B------:R-:W2:-:S15]  /*451d0*/  LDL.LU.64 R24, [R1+0x2d18] ;  /* 0x002d180001187983 */ /* 0x000e9e0000300a00 */
[----:B------:R-:W-:-:S03]  /*451e0*/  NOP ;  /* 0x0000000000007918 */ /* 0x000fc60000000000 */
        /* <DEDUP_REMOVED lines=17> */
[----:B------:R-:W3:Y:S01]  /*45300*/  LDL.LU.64 R8, [R1+0x2cd8] ;  /* 0x002cd80001087983 */ /* 0x000ee20000300a00 */
[----:B------:R-:W-:Y:S01]  /*45310*/  IMAD.MOV.U32 R19, RZ, RZ, R29 ;  /* 0x000000ffff137224 */ /* 0x000fe200078e001d */
[----:B---3--:R-:W-:-:S15]  /*45320*/  HMMA.16816.F32 R8, R4, R28, R8 ;  /* 0x0000001c0408723c */ /* 0x008fde0000001808 */
[----:B------:R-:W-:-:S08]  /*45330*/  NOP ;  /* 0x0000000000007918 */ /* 0x000fd00000000000 */
[----:B------:R0:W-:Y:S04]  /*45340*/  STL.64 [R1+0x5a0], R8 ;  /* 0x0005a00801007387 */ /* 0x0001e80000100a00 */
[----:B------:R1:W-:Y:S01]  /*45350*/  STL.64 [R1+0x5a8], R10 ;  /* 0x0005a80a01007387 */ /* 0x0003e20000100a00 */
[----:B0-----:R-:W-:-:S03]  /*45360*/  IMAD.MOV.U32 R9, RZ, RZ, R28 ;  /* 0x000000ffff097224 */ /* 0x001fc600078e001c */
[----:B-1----:R-:W3:Y:S04]  /*45370*/  LDL.LU.64 R10, [R1+0x2cd0] ;  /* 0x002cd000010a7983 */ /* 0x002ee80000300a00 */
[----:B------:R-:W4:Y:S04]  /*45380*/  LDL.LU R8, [R1+0x2cc8] ;  /* 0x002cc80001087983 */ /* 0x000f280000300800 */
[----:B------:R-:W2:Y:S02]  /*45390*/  LDL.LU.64 R28, [R1+0x2cc0] ;  /* 0x002cc000011c7983 */ /* 0x000ea40000300a00 */
[C---:B--2---:R-:W-:Y:S02]  /*453a0*/  HMMA.16816.F32 R24, R4.reuse, R28, R24 ;  /* 0x0000001c0418723c */ /* 0x044fe40000001818 */
        /* <DEDUP_REMOVED lines=8> */
[----:B0-----:R-:W3:Y:S04]  /*45430*/  LDL.LU.64 R26, [R1+0x2cb8] ;  /* 0x002cb800011a7983 */ /* 0x001ee80000300a00 */
[----:B------:R-:W4:Y:S04]  /*45440*/  LDL.LU.64 R24, [R1+0x2cb0] ;  /* 0x002cb00001187983 */ /* 0x000f280000300a00 */
[----:B------:R0:W-:Y:S04]  /*45450*/  STL.64 [R1+0x2be0], R28 ;  /* 0x002be01c01007387 */ /* 0x0001e80000100a00 */
[----:B0-----:R-:W2:Y:S04]  /*45460*/  LDL.LU R28, [R1+0x1d90] ;  /* 0x001d9000011c7983 */ /* 0x001ea80000300800 */
        /* <DEDUP_REMOVED lines=41> */
[----:B0-----:R-:W2:Y:S04]  /*45700*/  LDL.LU.64 R10, [R1+0x2c68] ;  /* 0x002c6800010a7983 */ /* 0x001ea80000300a00 */
[----:B------:R-:W4:Y:S01]  /*45710*/  LDL.LU.64 R8, [R1+0x2c60] ;  /* 0x002c600001087983 */ /* 0x000f220000300a00 */
[----:B---3--:R-:W-:Y:S03]  /*45720*/  HMMA.16816.F32 R20, R4, R12, R20 ;  /* 0x0000000c0414723c */ /* 0x008fe60000001814 */
[----:B------:R-:W-:Y:S04]  /*45730*/  STL.64 [R1+0x2b78], R14 ;  /* 0x002b780e01007387 */ /* 0x000fe80000100a00 */
[----:B------:R-:W-:-:S15]  /*45740*/  STL.64 [R1+0x2b70], R12 ;  /* 0x002b700c01007387 */ /* 0x000fde0000100a00 */
[----:B------:R-:W-:-:S01]  /*45750*/  NOP ;  /* 0x0000000000007918 */ /* 0x000fc20000000000 */
        /* <DEDUP_REMOVED lines=10> */
[----:B------:R-:W3:Y:S04]  /*45800*/  LDL.LU R24, [R1+0x4b0] ;  /* 0x0004b00001187983 */ /* 0x000ee80000300800 */
[----:B------:R-:W3:Y:S04]  /*45810*/  LDL.LU R25, [R1+0x4b4] ;  /* 0x0004b40001197983 */ /* 0x000ee80000300800 */
[----:B------:R-:W4:Y:S04]  /*45820*/  LDL.LU R26, [R1+0x4b8] ;  /* 0x0004b800011a7983 */ /* 0x000f280000300800 */
[----:B------:R-:W4:Y:S04]  /*45830*/  LDL.LU R27, [R1+0x4bc] ;  /* 0x0004bc00011b7983 */ /* 0x000f280000300800 */
[----:B----4-:R0:W-:Y:S02]  /*45840*/  STL.64 [R1+0x2bb8], R26 ;  /* 0x002bb81a01007387 */ /* 0x0101e40000100a00 */
[----:B0-----:R-:W-:-:S02]  /*45850*/  IMAD.MOV.U32 R26, RZ, RZ, R9 ;  /* 0x000000ffff1a7224 */ /* 0x001fc400078e0009 */
[----:B------:R-:W4:Y:S04]  /*45860*/  LDL.LU R9, [R1+0x2c58] ;  /* 0x002c580001097983 */ /* 0x000f280000300800 */
[----:B---3--:R-:W-:Y:S04]  /*45870*/  STL.64 [R1+0x2bb0], R24 ;  /* 0x002bb01801007387 */ /* 0x008fe80000100a00 */
[----:B--2---:R-:W-:Y:S04]  /*45880*/  STL.64 [R1+0x2b98], R22 ;  /* 0x002b981601007387 */ /* 0x004fe80000100a00 */
[----:B------:R0:W-:Y:S04]  /*45890*/  STL.64 [R1+0x2b90], R20 ;  /* 0x002b901401007387 */ /* 0x0001e80000100a00 */
[----:B0-----:R-:W2:Y:S04]  /*458a0*/  LDL.LU R20, [R1+0x4a0] ;  /* 0x0004a00001147983 */ /* 0x001ea80000300800 */
[----:B------:R-:W2:Y:S04]  /*458b0*/  LDL.LU R21, [R1+0x4a4] ;  /* 0x0004a40001157983 */ /* 0x000ea80000300800 */
[----:B------:R-:W3:Y:S04]  /*458c0*/  LDL.LU R22, [R1+0x4a8] ;  /* 0x0004a80001167983 */ /* 0x000ee80000300800 */
[----:B------:R-:W3:Y:S04]  /*458d0*/  LDL.LU R23, [R1+0x4ac] ;  /* 0x0004ac0001177983 */ /* 0x000ee80000300800 */
[----:B------:R-:W4:Y:S01]  /*458e0*/  LDL.64 R24, [R1+0x8] ;  /* 0x0000080001187983 */ /* 0x000f220000100a00 */
[----:B------:R-:W-:-:S02]  /*458f0*/  IMAD.MOV.U32 R27, RZ, RZ, R19 ;  /* 0x000000ffff1b7224 */ /* 0x000fc400078e0013 */
[----:B------:R-:W-:Y:S02]  /*45900*/  IMAD R16, R16, 0x100, R28 ;  /* 0x0000010010107824 */ /* 0x000fe400078e021c */
[----:B------:R-:W-:Y:S02]  /*45910*/  IMAD R17, R17, 0x100, R29 ;  /* 0x0000010011117824 */ /* 0x000fe400078e021d */
[----:B------:R-:W2:Y:S04]  /*45920*/  LDL.64 R28, [R1+0x10] ;  /* 0x00001000011c7983 */ /* 0x000ea80000100a00 */
[----:B------:R-:W-:Y:S04]  /*45930*/  STL.64 [R1+0x2bf0], R26 ;  /* 0x002bf01a01007387 */ /* 0x000fe80000100a00 */
[----:B----4-:R0:W-:Y:S04]  /*45940*/  STL.64 [R1+0x2be8], R24 ;  /* 0x002be81801007387 */ /* 0x0101e80000100a00 */
[----:B0-----:R-:W4:Y:S04]  /*45950*/  LDL.LU R24, [R1+0x4e0] ;  /* 0x0004e00001187983 */ /* 0x001f280000300800 */
        /* <DEDUP_REMOVED lines=9> */
[----:B----4-:R-:W-:Y:S04]  /*459f0*/  STL.64 [R1+0x2c10], R26 ;  /* 0x002c101a01007387 */ /* 0x010fe80000100a00 */
[----:B---3--:R0:W-:Y:S04]  /*45a00*/  STL.64 [R1+0x2c08], R24 ;  /* 0x002c081801007387 */ /* 0x0081e80000100a00 */
[----:B0-----:R-:W3:Y:S01]  /*45a10*/  LDL.64 R24, [R1+0x20] ;  /* 0x0000200001187983 */ /* 0x001ee20000100a00 */
[----:B------:R-:W-:-:S02]  /*45a20*/  IMAD.MOV.U32 R26, RZ, RZ, R18 ;  /* 0x000000ffff1a7224 */ /* 0x000fc400078e0012 */
[----:B------:R-:W-:-:S05]  /*45a30*/  IMAD.MOV.U32 R27, RZ, RZ, R0 ;  /* 0x000000ffff1b7224 */ /* 0x000fca00078e0000 */
[----:B------:R-:W-:Y:S04]  /*45a40*/  STL.64 [R1+0x2c40], R26 ;  /* 0x002c401a01007387 */ /* 0x000fe80000100a00 */
[----:B---3--:R-:W-:Y:S04]  /*45a50*/  STL.64 [R1+0x2c38], R24 ;  /* 0x002c381801007387 */ /* 0x008fe80000100a00 */
[----:B------:R-:W-:Y:S04]  /*45a60*/  STL.64 [R1+0x2bc8], R22 ;  /* 0x002bc81601007387 */ /* 0x000fe80000100a00 */
        /* <DEDUP_REMOVED lines=11> */
[----:B------:R-:W3:Y:S04]  /*45b20*/  LDL.LU R0, [R1+0x1da4] ;  /* 0x001da40001007983 */ /* 0x000ee80000300800 */
[----:B--2---:R-:W-:Y:S04]  /*45b30*/  STL.64 [R1+0x2c50], R26 ;  /* 0x002c501a01007387 */ /* 0x004fe80000100a00 */
[----:B----4-:R0:W-:Y:S04]  /*45b40*/  STL.64 [R1+0x2c48], R24 ;  /* 0x002c481801007387 */ /* 0x0101e80000100a00 */
[----:B0-----:R-:W2:Y:S04]  /*45b50*/  LDL.LU R24, [R1+0x830] ;  /* 0x0008300001187983 */ /* 0x001ea80000300800 */
[----:B------:R-:W2:Y:S04]  /*45b60*/  LDL.LU R25, [R1+0x834] ;  /* 0x0008340001197983 */ /* 0x000ea80000300800 */
[----:B------:R-:W2:Y:S04]  /*45b70*/  LDL.LU R26, [R1+0x838] ;  /* 0x00083800011a7983 */ /* 0x000ea80000300800 */
[----:B------:R-:W2:Y:S04]  /*45b80*/  LDL.LU R27, [R1+0x83c] ;  /* 0x00083c00011b7983 */ /* 0x000ea80000300800 */
        /* <DEDUP_REMOVED lines=11> */
[----:B------:R-:W4:Y:S01]  /*45c40*/  LDL.LU R23, [R1+0x50c] ;  /* 0x00050c0001177983 */ /* 0x000f220000300800 */
[C---:B--2---:R-:W-:Y:S03]  /*45c50*/  HMMA.16816.F32 R24, R4.reuse, R8, R24 ;  /* 0x000000080418723c */ /* 0x044fe60000001818 */
[----:B----4-:R-:W-:Y:S04]  /*45c60*/  STL.64 [R1+0x2c30], R22 ;  /* 0x002c301601007387 */ /* 0x010fe80000100a00 */
[----:B---3--:R0:W-:Y:S04]  /*45c70*/  STL.64 [R1+0x2c28], R20 ;  /* 0x002c281401007387 */ /* 0x0081e80000100a00 */
        /* <DEDUP_REMOVED lines=8> */
[----:B------:R0:W-:Y:S04]  /*45d00*/  STL [R1+0x2b4c], R10 ;  /* 0x002b4c0a01007387 */ /* 0x0001e80000100800 */
[----:B0-----:R-:W4:Y:S04]  /*45d10*/  LDL.LU R10, [R1+0x1da0] ;  /* 0x001da000010a7983 */ /* 0x001f280000300800 */
[----:B------:R-:W-:Y:S04]  /*45d20*/  STL [R1+0x2b48], R11 ;  /* 0x002b480b01007387 */ /* 0x000fe80000100800 */
[----:B------:R-:W-:Y:S04]  /*45d30*/  STL.64 [R1+0x830], R24 ;  /* 0x0008301801007387 */ /* 0x000fe80000100a00 */
[----:B------:R0:W-:Y:S04]  /*45d40*/  STL.64 [R1+0x838], R26 ;  /* 0x0008381a01007387 */ /* 0x0001e80000100a00 */
[----:B0-----:R-:W2:Y:S04]  /*45d50*/  LDL.LU.64 R26, [R1+0x2c50] ;  /* 0x002c5000011a7983 */ /* 0x001ea80000300a00 */
[----:B------:R-:W2:Y:S04]  /*45d60*/  LDL.LU.64 R24, [R1+0x2c48] ;  /* 0x002c480001187983 */ /* 0x000ea80000300a00 */
[----:B------:R-:W-:Y:S01]  /*45d70*/  STL [R1+0x2b30], R9 ;  /* 0x002b300901007387 */ /* 0x000fe20000100800 */
[----:B--2---:R-:W-:-:S15]  /*45d80*/  HMMA.16816.F32 R24, R4, R2, R24 ;  /* 0x000000020418723c */ /* 0x004fde0000001818 */
[----:B------:R-:W-:-:S08]  /*45d90*/  NOP ;  /* 0x0000000000007918 */ /* 0x000fd00000000000 */
[----:B------:R-:W-:Y:S04]  /*45da0*/  STL.64 [R1+0x820], R24 ;  /* 0x0008201801007387 */ /* 0x000fe80000100a00 */
[----:B------:R0:W-:Y:S04]  /*45db0*/  STL.64 [R1+0x828], R26 ;  /* 0x0008281a01007387 */ /* 0x0001e80000100a00 */
[----:B0-----:R-:W2:Y:S04]  /*45dc0*/  LDL.LU.64 R26, [R1+0x2c40] ;  /* 0x002c4000011a7983 */ /* 0x001ea80000300a00 */
[----:B------:R-:W3:Y:S01]  /*45dd0*/  LDL.LU.64 R24, [R1+0x2c38] ;  /* 0x002c380001187983 */ /* 0x000ee20000300a00 */
[----:B----4-:R-:W-:-:S02]  /*45de0*/  IMAD R18, R18, 0x100, R10 ;  /* 0x0000010012127824 */ /* 0x010fc400078e020a */
[----:B------:R-:W-:Y:S01]  /*45df0*/  IMAD R19, R0, 0x100, R19 ;  /* 0x0000010000137824 */ /* 0x000fe200078e0213 */
[----:B------:R-:W-:Y:S02]  /*45e00*/  F2FP.F16.E5M2.UNPACK_B R16, R16 ;  /* 0x00000010ff10723e */ /* 0x000fe400020004ff */
[----:B------:R-:W-:Y:S01]  /*45e10*/  F2FP.F16.E5M2.UNPACK_B R17, R17 ;  /* 0x00000011ff11723e */ /* 0x000fe200020004ff */
[----:B---3--:R-:W-:Y:S01]  /*45e20*/  HMMA.16816.F32 R4, R4, R24, R20 ;  /* 0x000000180404723c */ /* 0x008fe20000001814 */
[----:B------:R-:W2:Y:S04]  /*45e30*/  LDL.LU.64 R22, [R1+0x2c30] ;  /* 0x002c300001167983 */ /* 0x000ea80000300a00 */
[----:B------:R-:W2:Y:S01]  /*45e40*/  LDL.LU.64 R20, [R1+0x2c28] ;  /* 0x002c280001147983 */ /* 0x000ea20000300a00 */
[----:B------:R-:W-:-:S02]  /*45e50*/  F2FP.F16.E5M2.UNPACK_B R18, R18 ;  /* 0x00000012ff12723e */ /* 0x000fc400020004ff */
[----:B------:R-:W-:Y:S01]  /*45e60*/  F2FP.F16.E5M2.UNPACK_B R19, R19 ;  /* 0x00000013ff13723e */ /* 0x000fe200020004ff */
[----:B------:R-:W-:Y:S02]  /*45e70*/  IMAD.MOV.U32 R10, RZ, RZ, R24 ;  /* 0x000000ffff0a7224 */ /* 0x000fe400078e0018 */
[----:B------:R-:W-:-:S12]  /*45e80*/  IMAD.MOV.U32 R9, RZ, RZ, R25 ;  /* 0x000000ffff097224 */ /* 0x000fd800078e0019 */
[----:B------:R-:W-:Y:S04]  /*45e90*/  STL.64 [R1+0x510], R4 ;  /* 0x0005100401007387 */ /* 0x000fe80000100a00 */
[----:B------:R0:W-:Y:S04]  /*45ea0*/  STL.64 [R1+0x518], R6 ;  /* 0x0005180601007387 */ /* 0x0001e80000100a00 */
[----:B0-----:R-:W3:Y:S01]  /*45eb0*/  LDL.64 R6, [R1+0x18] ;  /* 0x0000180001067983 */ /* 0x001ee20000100a00 */
[----:B--2---:R-:W-:Y:S03]  /*45ec0*/  HMMA.16816.F32 R24, R16, R26, R20 ;  /* 0x0000001a1018723c */ /* 0x004fe60000001814 */
[----:B------:R-:W2:Y:S04]  /*45ed0*/  LDL.LU.64 R22, [R1+0x2c20] ;  /* 0x002c200001167983 */ /* 0x000ea80000300a00 */
[----:B------:R-:W2:-:S15]  /*45ee0*/  LDL.LU.64 R20, [R1+0x2c18] ;  /* 0x002c180001147983 */ /* 0x000e9e0000300a00 */
[----:B------:R-:W-:-:S01]  /*45ef0*/  NOP ;  /* 0x0000000000007918 */ /* 0x000fc20000000000 */
        /* <DEDUP_REMOVED lines=15> */
[----:B------:R-:W2:Y:S01]  /*45ff0*/  LDL.LU.64 R24, [R1+0x2be8] ;  /* 0x002be80001187983 */ /* 0x000ea20000300a00 */
[----:B------:R-:W-:-:S02]  /*46000*/  IMAD.MOV.U32 R5, RZ, RZ, R6 ;  /* 0x000000ffff057224 */ /* 0x000fc400078e0006 */
[----:B------:R-:W-:Y:S02]  /*46010*/  IMAD.MOV.U32 R4, RZ, RZ, R7 ;  /* 0x000000ffff047224 */ /* 0x000fe400078e0007 */
[----:B------:R-:W-:Y:S02]  /*46020*/  IMAD.MOV.U32 R7, RZ, RZ, R28 ;  /* 0x000000ffff077224 */ /* 0x000fe400078e001c */
[----:B------:R-:W-:Y:S02]  /*46030*/  IMAD.MOV.U32 R6, RZ, RZ, R29 ;  /* 0x000000ffff067224 */ /* 0x000fe400078e001d */
[----:B------:R-:W4:Y:S01]  /*46040*/  LDL.LU.64 R28, [R1+0x2be0] ;  /* 0x002be000011c7983 */ /* 0x000f220000300a00 */
[----:B--2---:R-:W-:-:S15]  /*46050*/  HMMA.16816.F32 R20, R16, R24, R20 ;  /* 0x000000181014723c */ /* 0x004fde0000001814 */
[----:B------:R-:W-:-:S08]  /*46060*/  NOP ;  /* 0x0000000000007918 */ /* 0x000fd00000000000 */
[----:B------:R-:W-:Y:S04]  /*46070*/  STL.64 [R1+0x4d0], R20 ;  /* 0x0004d01401007387 */ /* 0x000fe80000100a00 */
[----:B------:R0:W-:Y:S04]  /*46080*/  STL.64 [R1+0x4d8], R22 ;  /* 0x0004d81601007387 */ /* 0x0001e80000100a00 */
[----:B0-----:R-:W3:Y:S04]  /*46090*/  LDL.LU.64 R22, [R1+0x2bd8] ;  /* 0x002bd80001167983 */ /* 0x001ee80000300a00 */
[----:B------:R-:W3:Y:S01]  /*460a0*/  LDL.LU.64 R20, [R1+0x2bd0] ;  /* 0x002bd00001147983 */ /* 0x000ee20000300a00 */
[----:B------:R-:W-:-:S02]  /*460b0*/  IMAD.MOV.U32 R0, RZ, RZ, R25 ;  /* 0x000000ffff007224 */ /* 0x000fc400078e0019 */
[----:B---3--:R-:W-:Y:S01]  /*460c0*/  HMMA.16816.F32 R24, R16, R26, R20 ;  /* 0x0000001a1018723c */ /* 0x008fe20000001814 */
[----:B------:R-:W2:Y:S04]  /*460d0*/  LDL.LU.64 R22, [R1+0x2bc8] ;  /* 0x002bc80001167983 */ /* 0x000ea80000300a00 */
[----:B------:R-:W2:-:S15]  /*460e0*/  LDL.LU.64 R20, [R1+0x2bc0] ;  /* 0x002bc00001147983 */ /* 0x000e9e0000300a00 */
[----:B------:R-:W-:-:S03]  /*460f0*/  NOP ;  /* 0x0000000000007918 */ /* 0x000fc60000000000 */
        /* <DEDUP_REMOVED lines=10> */
[----:B------:R-:W-:Y:S01]  /*461a0*/  STL.64 [R1+0x2af8], R28 ;  /* 0x002af81c01007387 */ /* 0x000fe20000100a00 */
        /* <DEDUP_REMOVED lines=13> */
[----:B------:R1:W-:Y:S01]  /*46280*/  STL.64 [R1+0x2aa0], R24 ;  /* 0x002aa01801007387 */ /* 0x0003e20000100a00 */
[----:B0-----:R-:W-:-:S02]  /*46290*/  IMAD.MOV.U32 R26, RZ, RZ, R7 ;  /* 0x000000ffff1a7224 */ /* 0x001fc400078e0007 */
[----:B------:R-:W-:Y:S02]  /*462a0*/  IMAD.MOV.U32 R27, RZ, RZ, R6 ;  /* 0x000000ffff1b7224 */ /* 0x000fe400078e0006 */
[----:B-1----:R-:W-:Y:S02]  /*462b0*/  IMAD.MOV.U32 R24, RZ, RZ, R5 ;  /* 0x000000ffff187224 */ /* 0x002fe400078e0005 */
[----:B------:R-:W-:Y:S01]  /*462c0*/  IMAD.MOV.U32 R25, RZ, RZ, R4 ;  /* 0x000000ffff197224 */ /* 0x000fe200078e0004 */
[----:B------:R-:W-:Y:S04]  /*462d0*/  STL.64 [R1+0x2af0], R26 ;  /* 0x002af01a01007387 */ /* 0x000fe80000100a00 */
[----:B------:R0:W-:Y:S01]  /*462e0*/  STL.64 [R1+0x2ae8], R24 ;  /* 0x002ae81801007387 */ /* 0x0001e20000100a00 */
[----:B--2---:R-:W-:-:S15]  /*462f0*/  HMMA.16816.F32 R4, R16, R22, R12 ;  /* 0x000000161004723c */ /* 0x004fde000000180c */
[----:B------:R-:W-:-:S08]  /*46300*/  NOP ;  /* 0x0000000000007918 */ /* 0x000fd00000000000 */
[----:B------:R-:W-:Y:S04]  /*46310*/  STL.64 [R1+0x480], R4 ;  /* 0x0004800401007387 */ /* 0x000fe80000100a00 */
[----:B------:R-:W-:Y:S04]  /*46320*/  STL.64 [R1+0x488], R6 ;  /* 0x0004880601007387 */ /* 0x000fe80000100a00 */
[----:B0-----:R-:W2:Y:S04]  /*46330*/  LDL.LU R24, [R1+0x420] ;  /* 0x0004200001187983 */ /* 0x001ea80000300800 */
[----:B------:R-:W2:Y:S04]  /*46340*/  LDL.LU R25, [R1+0x424] ;  /* 0x0004240001197983 */ /* 0x000ea80000300800 */
[----:B------:R-:W4:Y:S04]  /*46350*/  LDL.LU R26, [R1+0x428] ;  /* 0x00042800011a7983 */ /* 0x000f280000300800 */
[----:B------:R-:W4:Y:S01]  /*46360*/  LDL.LU R27, [R1+0x42c] ;  /* 0x00042c00011b7983 */ /* 0x000f220000300800 */
[----:B------:R-:W-:-:S02]  /*46370*/  IMAD.MOV.U32 R28, RZ, RZ, R10 ;  /* 0x000000ffff1c7224 */ /* 0x000fc400078e000a */
[----:B------:R-:W-:Y:S01]  /*46380*/  IMAD.MOV.U32 R29, RZ, RZ, R9 ;  /* 0x000000ffff1d7224 */ /* 0x000fe200078e0009 */
        /* <DEDUP_REMOVED lines=10> */
[----:B------:R-:W2:Y:S04]  /*46430*/  LDL.LU R10, [R1+0x1db0] ;  /* 0x001db000010a7983 */ /* 0x000ea80000300800 */
[----:B------:R-:W3:Y:S04]  /*46440*/  LDL.LU R4, [R1+0x1dac] ;  /* 0x001dac0001047983 */ /* 0x000ee80000300800 */
[----:B------:R-:W2:Y:S04]  /*46450*/  LDL.LU R11, [R1+0x1db8] ;  /* 0x001db800010b7983 */ /* 0x000ea80000300800 */
[----:B------:R-:W3:Y:S04]  /*46460*/  LDL.LU R5, [R1+0x1db4] ;  /* 0x001db40001057983 */ /* 0x000ee80000300800 */
[----:B------:R-:W4:Y:S04]  /*46470*/  LDL.LU R9, [R1+0x1dc0] ;  /* 0x001dc00001097983 */ /* 0x000f280000300800 */
        /* <DEDUP_REMOVED lines=14> */
[----:B------:R-:W-:Y:S04]  /*46560*/  STL.64 [R1+0x2b18], R26 ;  /* 0x002b181a01007387 */ /* 0x000fe80000100a00 */
[----:B------:R0:W-:Y:S04]  /*46570*/  STL.64 [R1+0x2b10], R24 ;  /* 0x002b101801007387 */ /* 0x0001e80000100a00 */
[----:B0-----:R-:W2:Y:S04]  /*46580*/  LDL.LU R24, [R1+0x800] ;  /* 0x0008000001187983 */ /* 0x001ea80000300800 */
[----:B------:R-:W2:Y:S04]  /*46590*/  LDL.LU R25, [R1+0x804] ;  /* 0x0008040001197983 */ /* 0x000ea80000300800 */
[----:B------:R-:W4:Y:S04]  /*465a0*/  LDL.LU R26, [R1+0x808] ;  /* 0x00080800011a7983 */ /* 0x000f280000300800 */
[----:B------:R-:W4:Y:S01]  /*465b0*/  LDL.LU R27, [R1+0x80c] ;  /* 0x00080c00011b7983 */ /* 0x000f220000300800 */
[C---:B---3--:R-:W-:Y:S03]  /*465c0*/  HMMA.16816.F32 R12, R16.reuse, R20, R12 ;  /* 0x00000014100c723c */ /* 0x048fe6000000180c */
[----:B----4-:R-:W-:Y:S04]  /*465d0*/  STL.64 [R1+0x2b28], R26 ;  /* 0x002b281a01007387 */ /* 0x010fe80000100a00 */
        /* <DEDUP_REMOVED lines=50> */
[----:B------:R0:W-:Y:S04]  /*46900*/  STL [R1+0x2a38], R11 ;  /* 0x002a380b01007387 */ /* 0x0001e80000100800 */
[----:B0-----:R-:W3:Y:S04]  /*46910*/  LDL.LU R11, [R1+0x1dc8] ;  /* 0x001dc800010b7983 */ /* 0x001ee80000300800 */
[----:B------:R-:W2:Y:S02]  /*46920*/  LDL.LU R9, [R1+0x2b30] ;  /* 0x002b300001097983 */ /* 0x000ea40000300800 */
        /* <DEDUP_REMOVED lines=14> */
[----:B------:R-:W2:Y:S04]  /*46a10*/  LDL.LU.64 R24, [R1+0x2b00] ;  /* 0x002b000001187983 */ /* 0x000ea80000300a00 */
[----:B------:R-:W4:-:S13]  /*46a20*/  LDL.LU.64 R28, [R1+0x2af8] ;  /* 0x002af800011c7983 */ /* 0x000f1a0000300a00 */
[----:B------:R-:W-:Y:S04]  /*46a30*/  STL.64 [R1+0x430], R16 ;  /* 0x0004301001007387 */ /* 0x000fe80000100a00 */
[----:B------:R0:W-:Y:S04]  /*46a40*/  STL.64 [R1+0x438], R18 ;  /* 0x0004381201007387 */ /* 0x0001e80000100a00 */
[----:B0-----:R-:W2:Y:S04]  /*46a50*/  LDL R18, [R1+0x28] ;  /* 0x0000280001127983 */ /* 0x001ea80000100800 */
[----:B------:R-:W2:Y:S01]  /*46a60*/  LDL R19, [R1+0x2c] ;  /* 0x00002c0001137983 */ /* 0x000ea20000100800 */
[----:B---3--:R-:W-:Y:S01]  /*46a70*/  IMAD R7, R7, 0x100, R11 ;  /* 0x0000010007077824 */ /* 0x008fe200078e020b */
[----:B------:R-:W-:-:S02]  /*46a80*/  F2FP.F16.E5M2.UNPACK_B R4, R4 ;  /* 0x00000004ff04723e */ /* 0x000fc400020004ff */
[----:B------:R-:W-:Y:S02]  /*46a90*/  F2FP.F16.E5M2.UNPACK_B R5, R5 ;  /* 0x00000005ff05723e */ /* 0x000fe400020004ff */
[----:B------:R-:W-:Y:S02]  /*46aa0*/  F2FP.F16.E5M2.UNPACK_B R6, R6 ;  /* 0x00000006ff06723e */ /* 0x000fe400020004ff */
[----:B------:R-:W-:-:S07]  /*46ab0*/  F2FP.F16.E5M2.UNPACK_B R7, R7 ;  /* 0x00000007ff07723e */ /* 0x000fce00020004ff */
[----:B--2---:R-:W-:Y:S01]  /*46ac0*/  HMMA.16816.F32 R16, R4, R18, R24 ;  /* 0x000000120410723c */ /* 0x004fe20000001818 */
[----:B------:R-:W2:Y:S04]  /*46ad0*/  LDL.LU.64 R26, [R1+0x2af0] ;  /* 0x002af000011a7983 */ /* 0x000ea80000300a00 */
[----:B------:R-:W3:-:S15]  /*46ae0*/  LDL.LU.64 R24, [R1+0x2ae8] ;  /* 0x002ae80001187983 */ /* 0x000ede0000300a00 */
[----:B------:R-:W-:-:S03]  /*46af0*/  NOP ;  /* 0x0000000000007918 */ /* 0x000fc60000000000 */
[----:B------:R-:W-:Y:S04]  /*46b00*/  STL.64 [R1+0x420], R16 ;  /* 0x0004201001007387 */ /* 0x000fe80000100a00 */
[----:B------:R2:W-:Y:S01]  /*46b10*/  STL.64 [R1+0x428], R18 ;  /* 0x0004281201007387 */ /* 0x0005e20000100a00 */
[C---:B---3--:R-:W-:Y:S06]  /*46b20*/  HMMA.16816.F32 R12, R4.reuse, R24, R12 ;  /* 0x00000018040c723c */ /* 0x048fec000000180c */
[----:B--2---:R-:W-:-:S15]  /*46b30*/  HMMA.16816.F32 R16, R4, R26, R20 ;  /* 0x0000001a0410723c */ /* 0x004fde0000001814 */
[----:B------:R-:W-:-:S02]  /*46b40*/  NOP ;  /* 0x0000000000007918 */ /* 0x000fc40000000000 */
[----:B------:R0:W-:Y:S04]  /*46b50*/  STL.64 [R1+0x410], R12 ;  /* 0x0004100c01007387 */ /* 0x0001e80000100a00 */
[----:B------:R1:W-:Y:S04]  /*46b60*/  STL.64 [R1+0x418], R14 ;  /* 0x0004180e01007387 */ /* 0x0003e80000100a00 */
[----:B0-----:R-:W2:Y:S04]  /*46b70*/  LDL.LU R12, [R1+0x390] ;  /* 0x00039000010c7983 */ /* 0x001ea80000300800 */
[----:B------:R-:W-:Y:S04]  /*46b80*/  STL.64 [R1+0x400], R16 ;  /* 0x0004001001007387 */ /* 0x000fe80000100a00 */
[----:B------:R-:W-:Y:S04]  /*46b90*/  STL.64 [R1+0x408], R18 ;  /* 0x0004081201007387 */ /* 0x000fe80000100a00 */
[----:B------:R-:W2:Y:S04]  /*46ba0*/  LDL.LU R13, [R1+0x394] ;  /* 0x00039400010d7983 */ /* 0x000ea80000300800 */
[----:B-1----:R-:W3:Y:S04]  /*46bb0*/  LDL.LU R14, [R1+0x398] ;  /* 0x00039800010e7983 */ /* 0x002ee80000300800 */
[----:B------:R-:W3:Y:S04]  /*46bc0*/  LDL.LU R15, [R1+0x39c] ;  /* 0x00039c00010f7983 */ /* 0x000ee80000300800 */
        /* <DEDUP_REMOVED lines=8> */
[----:B----4-:R0:W-:Y:S04]  /*46c50*/  STL.64 [R1+0x2ab8], R26 ;  /* 0x002ab81a01007387 */ /* 0x0101e80000100a00 */
[----:B0-----:R-:W4:Y:S04]  /*46c60*/  LDL R26, [R1] ;  /* 0x00000000011a7983 */ /* 0x001f280000100800 */
[----:B------:R-:W4:Y:S04]  /*46c70*/  LDL R27, [R1+0x4] ;  /* 0x00000400011b7983 */ /* 0x000f280000100800 */
[----:B---3--:R-:W-:Y:S04]  /*46c80*/  STL.64 [R1+0x2ab0], R24 ;  /* 0x002ab01801007387 */ /* 0x008fe80000100a00 */
[----:B----4-:R-:W-:Y:S04]  /*46c90*/  STL.64 [R1+0x2ad0], R26 ;  /* 0x002ad01a01007387 */ /* 0x010fe80000100a00 */
[----:B--2---:R-:W-:Y:S04]  /*46ca0*/  STL.64 [R1+0x2a98], R22 ;  /* 0x002a981601007387 */ /* 0x004fe80000100a00 */
[----:B------:R0:W-:Y:S04]  /*46cb0*/  STL.64 [R1+0x2a90], R20 ;  /* 0x002a901401007387 */ /* 0x0001e80000100a00 */
        /* <DEDUP_REMOVED lines=23> */
[----:B------:R-:W3:Y:S01]  /*46e30*/  LDL.LU R11, [R1+0x1dd0] ;  /* 0x001dd000010b7983 */ /* 0x000ee20000300800 */
[----:B------:R-:W-:-:S03]  /*46e40*/  IMAD.MOV.U32 R25, RZ, RZ, R0 ;  /* 0x000000ffff197224 */ /* 0x000fc600078e0000 */
[----:B---3--:R-:W-:Y:S04]  /*46e50*/  STL.64 [R1+0x2a48], R10 ;  /* 0x002a480a01007387 */ /* 0x008fe80000100a00 */
        /* <DEDUP_REMOVED lines=17> */
[----:B------:R-:W2:Y:S04]  /*46f70*/  LDL.LU.64 R22, [R1+0x2ae0] ;  /* 0x002ae00001167983 */ /* 0x000ea80000300a00 */
[----:B------:R-:W2:Y:S04]  /*46f80*/  LDL.LU.64 R20, [R1+0x2ad8] ;  /* 0x002ad80001147983 */ /* 0x000ea80000300a00 */
        /* <DEDUP_REMOVED lines=74> */
[----:B--2---:R-:W-:-:S03]  /*47430*/  IMAD R16, R16, 0x100, R11 ;  /* 0x0000010010107824 */ /* 0x004fc600078e020b */
[----:B------:R-:W3:Y:S01]  /*47440*/  LDL.LU R11, [R1+0x2a38] ;  /* 0x002a3800010b7983 */ /* 0x000ee20000300800 */
[----:B----4-:R-:W-:-:S03]  /*47450*/  IMAD R17, R17, 0x100, R28 ;  /* 0x0000010011117824 */ /* 0x010fc600078e021c */
[----:B------:R-:W-:Y:S01]  /*47460*/  STL [R1+0x296c], R10 ;  /* 0x00296c0a01007387 */ /* 0x000fe20000100800 */
[----:B------:R-:W-:Y:S02]  /*47470*/  F2FP.F16.E5M2.UNPACK_B R16, R16 ;  /* 0x00000010ff10723e */ /* 0x000fe400020004ff */
[----:B------:R-:W-:Y:S01]  /*47480*/  F2FP.F16.E5M2.UNPACK_B R17, R17 ;  /* 0x00000011ff11723e */ /* 0x000fe200020004ff */
[----:B---3--:R-:W-:Y:S06]  /*47490*/  HMMA.16816.F32 R12, R4, R10, R12 ;  /* 0x0000000a040c723c */ /* 0x008fec000000180c */
[----:B------:R-:W-:-:S15]  /*474a0*/  STL [R1+0x2968], R11 ;  /* 0x0029680b01007387 */ /* 0x000fde0000100800 */
[----:B------:R-:W-:-:S02]  /*474b0*/  NOP ;  /* 0x0000000000007918 */ /* 0x000fc40000000000 */
[----:B------:R-:W-:Y:S04]  /*474c0*/  STL.64 [R1+0x360], R12 ;  /* 0x0003600c01007387 */ /* 0x000fe80000100a00 */
[----:B------:R0:W-:Y:S04]  /*474d0*/  STL.64 [R1+0x368], R14 ;  /* 0x0003680e01007387 */ /* 0x0001e80000100a00 */
[----:B------:R-:W-:Y:S04]  /*474e0*/  STL.64 [R1+0x2a28], R16 ;  /* 0x002a281001007387 */ /* 0x000fe80000100a00 */
[----:B------:R-:W-:Y:S04]  /*474f0*/  STL [R1+0x2970], R8 ;  /* 0x0029700801007387 */ /* 0x000fe80000100800 */
[----:B------:R1:W-:Y:S01]  /*47500*/  STL [R1+0x2950], R9 ;  /* 0x0029500901007387 */ /* 0x0003e20000100800 */
[C---:B0-----:R-:W-:Y:S06]  /*47510*/  HMMA.16816.F32 R12, R4.reuse, R8, R20 ;  /* 0x00000008040c723c */ /* 0x041fec0000001814 */
[----:B-1----:R-:W-:-:S15]  /*47520*/  HMMA.16816.F32 R8, R4, R2, R24 ;  /* 0x000000020408723c */ /* 0x002fde0000001818 */
[----:B------:R-:W-:-:S02]  /*47530*/  NOP ;  /* 0x0000000000007918 */ /* 0x000fc40000000000 */
[----:B------:R-:W-:Y:S04]  /*47540*/  STL.64 [R1+0x7f0], R12 ;  /* 0x0007f00c01007387 */ /* 0x000fe80000100a00 */
[----:B------:R-:W-:Y:S04]  /*47550*/  STL.64 [R1+0x7f8], R14 ;  /* 0x0007f80e01007387 */ /* 0x000fe80000100a00 */
[----:B------:R-:W2:Y:S04]  /*47560*/  LDL.LU R20, [R1+0x2d0] ;  /* 0x0002d00001147983 */ /* 0x000ea80000300800 */
        /* <DEDUP_REMOVED lines=23> */
[----:B------:R-:W4:Y:S04]  /*476e0*/  LDL.LU.64 R10, [R1+0x18] ;  /* 0x00001800010a7983 */ /* 0x000f280000300a00 */
[----:B----4-:R-:W-:Y:S04]  /*476f0*/  STL.64 [R1+0x2a30], R10 ;  /* 0x002a300a01007387 */ /* 0x010fe80000100a00 */
        /* <DEDUP_REMOVED lines=10> */
[----:B------:R-:W4:Y:S04]  /*477a0*/  LDL.64 R16, [R1+0x20] ;  /* 0x0000200001107983 */ /* 0x000f280000100a00 */
[----:B---3--:R-:W-:Y:S04]  /*477b0*/  STL.64 [R1+0x2a10], R22 ;  /* 0x002a101601007387 */ /* 0x008fe80000100a00 */
[----:B--2---:R0:W-:Y:S04]  /*477c0*/  STL.64 [R1+0x2a08], R20 ;  /* 0x002a081401007387 */ /* 0x0041e80000100a00 */
[----:B0-----:R-:W2:Y:S04]  /*477d0*/  LDL.LU R20, [R1+0x330] ;  /* 0x0003300001147983 */ /* 0x001ea80000300800 */
[----:B------:R-:W2:Y:S04]  /*477e0*/  LDL.LU R21, [R1+0x334] ;  /* 0x0003340001157983 */ /* 0x000ea80000300800 */
[----:B------:R-:W3:Y:S04]  /*477f0*/  LDL.LU R22, [R1+0x338] ;  /* 0x0003380001167983 */ /* 0x000ee80000300800 */
[----:B------:R-:W3:Y:S01]  /*47800*/  LDL.LU R23, [R1+0x33c] ;  /* 0x00033c0001177983 */ /* 0x000ee20000300800 */
[----:B------:R-:W-:-:S03]  /*47810*/  IMAD R18, R18, 0x100, R29 ;  /* 0x0000010012127824 */ /* 0x000fc600078e021d */
[----:B---3--:R-:W-:Y:S04]  /*47820*/  STL.64 [R1+0x2a20], R22 ;  /* 0x002a201601007387 */ /* 0x008fe80000100a00 */
[----:B--2---:R0:W-:Y:S04]  /*47830*/  STL.64 [R1+0x2a18], R20 ;  /* 0x002a181401007387 */ /* 0x0041e80000100a00 */
[----:B0-----:R-:W2:Y:S04]  /*47840*/  LDL.LU R20, [R1+0x340] ;  /* 0x0003400001147983 */ /* 0x001ea80000300800 */
[----:B------:R-:W2:Y:S04]  /*47850*/  LDL.LU R21, [R1+0x344] ;  /* 0x0003440001157983 */ /* 0x000ea80000300800 */
[----:B------:R-:W2:Y:S04]  /*47860*/  LDL.LU R22, [R1+0x348] ;  /* 0x0003480001167983 */ /* 0x000ea80000300800 */
[----:B------:R-:W2:Y:S04]  /*47870*/  LDL.LU R23, [R1+0x34c] ;  /* 0x00034c0001177983 */ /* 0x000ea80000300800 */
[----:B------:R-:W3:Y:S04]  /*47880*/  LDL.LU.64 R28, [R1] ;  /* 0x00000000011c7983 */ /* 0x000ee80000300a00 */
[----:B------:R-:W3:Y:S04]  /*47890*/  LDL.LU R24, [R1+0x2f0] ;  /* 0x0002f00001187983 */ /* 0x000ee80000300800 */
[----:B------:R-:W3:Y:S04]  /*478a0*/  LDL.LU R25, [R1+0x2f4] ;  /* 0x0002f40001197983 */ /* 0x000ee80000300800 */
[----:B------:R-:W3:Y:S04]  /*478b0*/  LDL.LU R26, [R1+0x2f8] ;  /* 0x0002f800011a7983 */ /* 0x000ee80000300800 */
[----:B------:R-:W3:Y:S04]  /*478c0*/  LDL.LU R27, [R1+0x2fc] ;  /* 0x0002fc00011b7983 */ /* 0x000ee80000300800 */
[----:B------:R-:W2:Y:S04]  /*478d0*/  LDL.LU R12, [R1+0x2b0] ;  /* 0x0002b000010c7983 */ /* 0x000ea80000300800 */
[----:B------:R-:W2:Y:S04]  /*478e0*/  LDL.LU R13, [R1+0x2b4] ;  /* 0x0002b400010d7983 */ /* 0x000ea80000300800 */
[----:B------:R-:W3:Y:S04]  /*478f0*/  LDL.LU R14, [R1+0x2b8] ;  /* 0x0002b800010e7983 */ /* 0x000ee80000300800 */
[----:B------:R-:W3:Y:S01]  /*47900*/  LDL.LU R15, [R1+0x2bc] ;  /* 0x0002bc00010f7983 */ /* 0x000ee20000300800 */
[----:B----4-:R-:W-:Y:S01]  /*47910*/  HMMA.16816.F32 R4, R4, R16, R8 ;  /* 0x000000100404723c */ /* 0x010fe20000001808 */
[----:B------:R-:W-:-:S05]  /*47920*/  IMAD R19, R0, 0x100, R19 ;  /* 0x0000010000137824 */ /* 0x000fca00078e0213 */
[----:B------:R-:W-:Y:S02]  /*47930*/  IMAD.MOV.U32 R0, RZ, RZ, R17 ;  /* 0x000000ffff007224 */ /* 0x000fe400078e0011 */
[----:B------:R-:W-:Y:S01]  /*47940*/  IMAD.MOV.U32 R9, RZ, RZ, R16 ;  /* 0x000000ffff097224 */ /* 0x000fe200078e0010 */
[----:B---3--:R-:W-:Y:S04]  /*47950*/  STL.64 [R1+0x2998], R14 ;  /* 0x0029980e01007387 */ /* 0x008fe80000100a00 */
[----:B--2---:R0:W-:Y:S04]  /*47960*/  STL.64 [R1+0x2990], R12 ;  /* 0x0029900c01007387 */ /* 0x0041e80000100a00 */
[----:B0-----:R-:W2:Y:S04]  /*47970*/  LDL.LU R12, [R1+0x2c0] ;  /* 0x0002c000010c7983 */ /* 0x001ea80000300800 */
[----:B------:R-:W2:Y:S04]  /*47980*/  LDL.LU R13, [R1+0x2c4] ;  /* 0x0002c400010d7983 */ /* 0x000ea80000300800 */
[----:B------:R-:W2:Y:S04]  /*47990*/  LDL.LU R14, [R1+0x2c8] ;  /* 0x0002c800010e7983 */ /* 0x000ea80000300800 */
[----:B------:R-:W2:Y:S04]  /*479a0*/  LDL.LU R15, [R1+0x2cc] ;  /* 0x0002cc00010f7983 */ /* 0x000ea80000300800 */
[----:B------:R-:W-:Y:S04]  /*479b0*/  STL [R1+0x2978], R2 ;  /* 0x0029780201007387 */ /* 0x000fe80000100800 */
[----:B------:R0:W-:Y:S04]  /*479c0*/  STL [R1+0x2974], R3 ;  /* 0x0029740301007387 */ /* 0x0001e80000100800 */
[----:B0-----:R-:W3:Y:S04]  /*479d0*/  LDL.LU.64 R2, [R1+0x10] ;  /* 0x0000100001027983 */ /* 0x001ee80000300a00 */
[----:B------:R-:W4:Y:S04]  /*479e0*/  LDL.LU.64 R10, [R1+0x2a30] ;  /* 0x002a3000010a7983 */ /* 0x000f280000300a00 */
[----:B------:R-:W-:Y:S04]  /*479f0*/  STL.64 [R1+0x350], R4 ;  /* 0x0003500401007387 */ /* 0x000fe80000100a00 */
[----:B------:R0:W-:Y:S04]  /*47a00*/  STL.64 [R1+0x358], R6 ;  /* 0x0003580601007387 */ /* 0x0001e80000100a00 */
[----:B------:R-:W2:Y:S04]  /*47a10*/  LDL.LU.64 R16, [R1+0x2a28] ;  /* 0x002a280001107983 */ /* 0x000ea80000300a00 */
[----:B0-----:R-:W2:Y:S01]  /*47a20*/  LDL.LU.64 R6, [R1+0x28] ;  /* 0x0000280001067983 */ /* 0x001ea20000300a00 */
[----:B------:R-:W-:-:S02]  /*47a30*/  F2FP.F16.E5M2.UNPACK_B R18, R18 ;  /* 0x00000012ff12723e */ /* 0x000fc400020004ff */
[----:B------:R-:W-:Y:S01]  /*47a40*/  F2FP.F16.E5M2.UNPACK_B R19, R19 ;  /* 0x00000013ff13723e */ /* 0x000fe200020004ff */
[----:B------:R0:W-:Y:S04]  /*47a50*/  STL [R1+0x297c], R9 ;  /* 0x00297c0901007387 */ /* 0x0001e80000100800 */
[----:B0-----:R-:W3:Y:S02]  /*47a60*/  LDL.LU.64 R8, [R1+0x8] ;  /* 0x0000080001087983 */ /* 0x001ee40000300a00 */
        /* <DEDUP_REMOVED lines=77> */
[----:B------:R-:W-:Y:S04]  /*47f40*/  STL.64 [R1+0x28b8], R22 ;  /* 0x0028b81601007387 */ /* 0x000fe80000100a00 */
        /* <DEDUP_REMOVED lines=11> */
[----:B------:R-:W-:Y:S01]  /*48000*/  IMAD.MOV.U32 R27, RZ, RZ, R2 ;  /* 0x000000ffff1b7224 */ /* 0x000fe200078e0002 */
[----:B------:R-:W2:-:S13]  /*48010*/  LDL.LU R9, [R1+0x297c] ;  /* 0x00297c0001097983 */ /* 0x000e9a0000300800 */
[----:B------:R0:W-:Y:S04]  /*48020*/  STL.64 [R1+0x290], R20 ;  /* 0x0002901401007387 */ /* 0x0001e80000100a00 */
[----:B------:R1:W-:Y:S04]  /*48030*/  STL.64 [R1+0x298], R22 ;  /* 0x0002981601007387 */ /* 0x0003e80000100a00 */
[----:B------:R-:W3:Y:S04]  /*48040*/  LDL.LU R2, [R1+0x2978] ;  /* 0x0029780001027983 */ /* 0x000ee80000300800 */
[----:B------:R-:W-:Y:S04]  /*48050*/  STL.64 [R1+0x28c0], R26 ;  /* 0x0028c01a01007387 */ /* 0x000fe80000100a00 */
[----:B0-----:R-:W4:Y:S04]  /*48060*/  LDL.LU R20, [R1+0x1b0] ;  /* 0x0001b00001147983 */ /* 0x001f280000300800 */
[----:B------:R-:W4:Y:S04]  /*48070*/  LDL.LU R21, [R1+0x1b4] ;  /* 0x0001b40001157983 */ /* 0x000f280000300800 */
[----:B-1----:R-:W2:Y:S04]  /*48080*/  LDL.LU R22, [R1+0x1b8] ;  /* 0x0001b80001167983 */ /* 0x002ea80000300800 */
[----:B------:R-:W2:Y:S01]  /*48090*/  LDL.LU R23, [R1+0x1bc] ;  /* 0x0001bc0001177983 */ /* 0x000ea20000300800 */
[----:B------:R-:W-:-:S02]  /*480a0*/  IMAD.MOV.U32 R24, RZ, RZ, R3 ;  /* 0x000000ffff187224 */ /* 0x000fc400078e0003 */
[----:B------:R-:W-:Y:S01]  /*480b0*/  IMAD.MOV.U32 R25, RZ, RZ, R8 ;  /* 0x000000ffff197224 */ /* 0x000fe200078e0008 */
[----:B--2---:R-:W-:Y:S04]  /*480c0*/  STL.64 [R1+0x28d0], R22 ;  /* 0x0028d01601007387 */ /* 0x004fe80000100a00 */
[----:B----4-:R0:W-:Y:S04]  /*480d0*/  STL.64 [R1+0x28c8], R20 ;  /* 0x0028c81401007387 */ /* 0x0101e80000100a00 */
[----:B------:R-:W3:Y:S04]  /*480e0*/  LDL.LU R3, [R1+0x2974] ;  /* 0x0029740001037983 */ /* 0x000ee80000300800 */
[----:B------:R-:W2:Y:S04]  /*480f0*/  LDL.LU R8, [R1+0x2970] ;  /* 0x0029700001087983 */ /* 0x000ea80000300800 */
[----:B------:R1:W-:Y:S04]  /*48100*/  STL.64 [R1+0x28d8], R24 ;  /* 0x0028d81801007387 */ /* 0x0003e80000100a00 */
[----:B0-----:R-:W4:Y:S04]  /*48110*/  LDL.LU R20, [R1+0x1d0] ;  /* 0x0001d00001147983 */ /* 0x001f280000300800 */
[----:B------:R-:W4:Y:S04]  /*48120*/  LDL.LU R21, [R1+0x1d4] ;  /* 0x0001d40001157983 */ /* 0x000f280000300800 */
[----:B------:R-:W3:Y:S04]  /*48130*/  LDL.LU R22, [R1+0x1d8] ;  /* 0x0001d80001167983 */ /* 0x000ee80000300800 */
[----:B------:R-:W3:Y:S01]  /*48140*/  LDL.LU R23, [R1+0x1dc] ;  /* 0x0001dc0001177983 */ /* 0x000ee20000300800 */
[----:B------:R-:W-:-:S02]  /*48150*/  IMAD.MOV.U32 R26, RZ, RZ, R11 ;  /* 0x000000ffff1a7224 */ /* 0x000fc400078e000b */
[----:B------:R-:W-:Y:S02]  /*48160*/  IMAD.MOV.U32 R27, RZ, RZ, R10 ;  /* 0x000000ffff1b7224 */ /* 0x000fe400078e000a */
[----:B-1----:R-:W-:Y:S02]  /*48170*/  IMAD.MOV.U32 R24, RZ, RZ, R7 ;  /* 0x000000ffff187224 */ /* 0x002fe400078e0007 */
[----:B------:R-:W-:Y:S01]  /*48180*/  IMAD.MOV.U32 R25, RZ, RZ, R6 ;  /* 0x000000ffff197224 */ /* 0x000fe200078e0006 */
[----:B---3--:R-:W-:Y:S04]  /*48190*/  STL.64 [R1+0x28e8], R22 ;  /* 0x0028e81601007387 */ /* 0x008fe80000100a00 */
[----:B----4-:R0:W-:Y:S04]  /*481a0*/  STL.64 [R1+0x28e0], R20 ;  /* 0x0028e01401007387 */ /* 0x0101e80000100a00 */
[----:B------:R1:W-:Y:S04]  /*481b0*/  STL.64 [R1+0x28f0], R26 ;  /* 0x0028f01a01007387 */ /* 0x0003e80000100a00 */
[----:B------:R3:W-:Y:S04]  /*481c0*/  STL.64 [R1+0x2908], R24 ;  /* 0x0029081801007387 */ /* 0x0007e80000100a00 */
[----:B0-----:R-:W4:Y:S04]  /*481d0*/  LDL.LU R20, [R1+0x200] ;  /* 0x0002000001147983 */ /* 0x001f280000300800 */
[----:B------:R-:W4:Y:S04]  /*481e0*/  LDL.LU R21, [R1+0x204] ;  /* 0x0002040001157983 */ /* 0x000f280000300800 */
[----:B------:R-:W2:Y:S04]  /*481f0*/  LDL.LU R22, [R1+0x208] ;  /* 0x0002080001167983 */ /* 0x000ea80000300800 */
[----:B------:R-:W2:Y:S01]  /*48200*/  LDL.LU R23, [R1+0x20c] ;  /* 0x00020c0001177983 */ /* 0x000ea20000300800 */
[----:B-1----:R-:W-:-:S02]  /*48210*/  IMAD.MOV.U32 R26, RZ, RZ, R5 ;  /* 0x000000ffff1a7224 */ /* 0x002fc400078e0005 */
[----:B------:R-:W-:Y:S02]  /*48220*/  IMAD.MOV.U32 R27, RZ, RZ, R4 ;  /* 0x000000ffff1b7224 */ /* 0x000fe400078e0004 */
[----:B---3--:R-:W-:Y:S02]  /*48230*/  IMAD.MOV.U32 R24, RZ, RZ, R9 ;  /* 0x000000ffff187224 */ /* 0x008fe400078e0009 */
[----:B------:R-:W-:Y:S01]  /*48240*/  IMAD.MOV.U32 R25, RZ, RZ, R0 ;  /* 0x000000ffff197224 */ /* 0x000fe200078e0000 */
[----:B------:R-:W-:Y:S04]  /*48250*/  STL.64 [R1+0x2938], R26 ;  /* 0x0029381a01007387 */ /* 0x000fe80000100a00 */
[----:B------:R-:W-:Y:S04]  /*48260*/  STL.64 [R1+0x2930], R24 ;  /* 0x0029301801007387 */ /* 0x000fe80000100a00 */
[----:B--2---:R-:W-:Y:S04]  /*48270*/  STL.64 [R1+0x2900], R22 ;  /* 0x0029001601007387 */ /* 0x004fe80000100a00 */
[----:B----4-:R0:W-:Y:S04]  /*48280*/  STL.64 [R1+0x28f8], R20 ;  /* 0x0028f81401007387 */ /* 0x0101e80000100a00 */
        /* <DEDUP_REMOVED lines=48> */
[----:B------:R-:W4:Y:S04]  /*48590*/  LDL.LU R10, [R1+0x296c] ;  /* 0x00296c00010a7983 */ /* 0x000f280000300800 */
[----:B------:R-:W4:Y:S01]  /*485a0*/  LDL.LU R11, [R1+0x2968] ;  /* 0x00296800010b7983 */ /* 0x000f220000300800 */
[----:B------:R-:W-:Y:S01]  /*485b0*/  IMAD R6, R6, 0x100, R9 ;  /* 0x0000010006067824 */ /* 0x000fe200078e0209 */
[----:B----4-:R-:W-:-:S15]  /*485c0*/  HMMA.16816.F32 R24, R16, R10, R24 ;  /* 0x0000000a1018723c */ /* 0x010fde0000001818 */
[----:B------:R-:W-:-:S08]  /*485d0*/  NOP ;  /* 0x0000000000007918 */ /* 0x000fd00000000000 */
[----:B------:R-:W-:Y:S04]  /*485e0*/  STL.64 [R1+0x280], R24 ;  /* 0x0002801801007387 */ /* 0x000fe80000100a00 */
[----:B------:R0:W-:Y:S04]  /*485f0*/  STL.64 [R1+0x288], R26 ;  /* 0x0002881a01007387 */ /* 0x0001e80000100a00 */
[----:B0-----:R-:W4:Y:S04]  /*48600*/  LDL.LU.64 R26, [R1+0x2960] ;  /* 0x00296000011a7983 */ /* 0x001f280000300a00 */
[----:B------:R-:W4:Y:S04]  /*48610*/  LDL.LU.64 R24, [R1+0x2958] ;  /* 0x0029580001187983 */ /* 0x000f280000300a00 */
[----:B------:R-:W4:Y:S02]  /*48620*/  LDL.LU R9, [R1+0x2950] ;  /* 0x0029500001097983 */ /* 0x000f240000300800 */
[----:B----4-:R-:W-:-:S15]  /*48630*/  HMMA.16816.F32 R24, R16, R8, R24 ;  /* 0x000000081018723c */ /* 0x010fde0000001818 */
[----:B------:R-:W-:-:S08]  /*48640*/  NOP ;  /* 0x0000000000007918 */ /* 0x000fd00000000000 */
        /* <DEDUP_REMOVED lines=10> */
[----:B----4-:R-:W-:-:S15]  /*486f0*/  HMMA.16816.F32 R24, R16, R2, R24 ;  /* 0x000000021018723c */ /* 0x010fde0000001818 */
[----:B------:R-:W-:-:S08]  /*48700*/  NOP ;  /* 0x0000000000007918 */ /* 0x000fd00000000000 */
[----:B------:R-:W-:Y:S04]  /*48710*/  STL.64 [R1+0x7c0], R24 ;  /* 0x0007c01801007387 */ /* 0x000fe80000100a00 */
[----:B------:R0:W-:Y:S04]  /*48720*/  STL.64 [R1+0x7c8], R26 ;  /* 0x0007c81a01007387 */ /* 0x0001e80000100a00 */
[----:B0-----:R-:W4:Y:S04]  /*48730*/  LDL.LU.64 R26, [R1+0x2938] ;  /* 0x00293800011a7983 */ /* 0x001f280000300a00 */
[----:B------:R-:W2:Y:S01]  /*48740*/  LDL.LU.64 R24, [R1+0x2930] ;  /* 0x0029300001187983 */ /* 0x000ea20000300a00 */
        /* <DEDUP_REMOVED lines=10> */
[----:B------:R1:W-:Y:S04]  /*487f0*/  STL.64 [R1+0x278], R18 ;  /* 0x0002781201007387 */ /* 0x0003e80000100a00 */
[----:B0-----:R-:W2:Y:S04]  /*48800*/  LDL.LU R16, [R1+0x180] ;  /* 0x0001800001107983 */ /* 0x001ea80000300800 */
[----:B------:R-:W2:Y:S04]  /*48810*/  LDL.LU R17, [R1+0x184] ;  /* 0x0001840001117983 */ /* 0x000ea80000300800 */
[----:B-1----:R-:W2:Y:S04]  /*48820*/  LDL.LU R18, [R1+0x188] ;  /* 0x0001880001127983 */ /* 0x002ea80000300800 */
[----:B------:R-:W2:Y:S01]  /*48830*/  LDL.LU R19, [R1+0x18c] ;  /* 0x00018c0001137983 */ /* 0x000ea20000300800 */
        /* <DEDUP_REMOVED lines=35> */
[----:B------:R-:W4:Y:S01]  /*48a70*/  LDL.LU.64 R24, [R1+0x28a0] ;  /* 0x0028a00001187983 */ /* 0x000f220000300a00 */
[----:B--2---:R-:W-:-:S15]  /*48a80*/  HMMA.16816.F32 R16, R4, R28, R16 ;  /* 0x0000001c0410723c */ /* 0x004fde0000001810 */
[----:B------:R-:W-:-:S08]  /*48a90*/  NOP ;  /* 0x0000000000007918 */ /* 0x000fd00000000000 */
[----:B------:R0:W-:Y:S04]  /*48aa0*/  STL.64 [R1+0x180], R16 ;  /* 0x0001801001007387 */ /* 0x0001e80000100a00 */
[----:B------:R1:W-:Y:S04]  /*48ab0*/  STL.64 [R1+0x188], R18 ;  /* 0x0001881201007387 */ /* 0x0003e80000100a00 */
[----:B0-----:R-:W2:Y:S04]  /*48ac0*/  LDL.LU R17, [R1+0x1e14] ;  /* 0x001e140001117983 */ /* 0x001ea80000300800 */
[----:B-1----:R-:W2:Y:S04]  /*48ad0*/  LDL.LU R18, [R1+0x1e1c] ;  /* 0x001e1c0001127983 */ /* 0x002ea80000300800 */
[----:B------:R-:W2:Y:S04]  /*48ae0*/  LDL.LU R19, [R1+0x1e24] ;  /* 0x001e240001137983 */ /* 0x000ea80000300800 */
[----:B------:R-:W2:Y:S04]  /*48af0*/  LDL.LU R28, [R1+0x938] ;  /* 0x00093800011c7983 */ /* 0x000ea80000300800 */
[----:B------:R-:W2:Y:S01]  /*48b00*/  LDL.LU R29, [R1+0x93c] ;  /* 0x00093c00011d7983 */ /* 0x000ea20000300800 */
[C---:B---3--:R-:W-:Y:S06]  /*48b10*/  HMMA.16816.F32 R8, R4.reuse, R26, R8 ;  /* 0x0000001a0408723c */ /* 0x048fec0000001808 */
[----:B----4-:R-:W-:-:S15]  /*48b20*/  HMMA.16816.F32 R12, R4, R24, R12 ;  /* 0x00000018040c723c */ /* 0x010fde000000180c */
[----:B------:R-:W-:-:S02]  /*48b30*/  NOP ;  /* 0x0000000000007918 */ /* 0x000fc40000000000 */
[----:B------:R0:W-:Y:S04]  /*48b40*/  STL.64 [R1+0x160], R8 ;  /* 0x0001600801007387 */ /* 0x0001e80000100a00 */
[----:B------:R1:W-:Y:S04]  /*48b50*/  STL.64 [R1+0x168], R10 ;  /* 0x0001680a01007387 */ /* 0x0003e80000100a00 */
[----:B0-----:R-:W3:Y:S04]  /*48b60*/  LDL.LU R8, [R1+0x130] ;  /* 0x0001300001087983 */ /* 0x001ee80000300800 */
[----:B------:R0:W-:Y:S04]  /*48b70*/  STL.64 [R1+0x140], R12 ;  /* 0x0001400c01007387 */ /* 0x0001e80000100a00 */
[----:B------:R4:W-:Y:S04]  /*48b80*/  STL.64 [R1+0x148], R14 ;  /* 0x0001480e01007387 */ /* 0x0009e80000100a00 */
[----:B------:R-:W3:Y:S04]  /*48b90*/  LDL.LU R9, [R1+0x134] ;  /* 0x0001340001097983 */ /* 0x000ee80000300800 */
[----:B-1----:R-:W2:Y:S04]  /*48ba0*/  LDL.LU R10, [R1+0x138] ;  /* 0x00013800010a7983 */ /* 0x002ea80000300800 */
[----:B------:R-:W2:Y:S04]  /*48bb0*/  LDL.LU R11, [R1+0x13c] ;  /* 0x00013c00010b7983 */ /* 0x000ea80000300800 */
[----:B0-----:R-:W3:Y:S04]  /*48bc0*/  LDL.LU R12, [R1+0x1f0] ;  /* 0x0001f000010c7983 */ /* 0x001ee80000300800 */
[----:B------:R-:W3:Y:S04]  /*48bd0*/  LDL.LU R13, [R1+0x1f4] ;  /* 0x0001f400010d7983 */ /* 0x000ee80000300800 */
[----:B----4-:R-:W4:Y:S04]  /*48be0*/  LDL.LU R14, [R1+0x1f8] ;  /* 0x0001f800010e7983 */ /* 0x010f280000300800 */
[----:B------:R-:W4:Y:S04]  /*48bf0*/  LDL.LU R15, [R1+0x1fc] ;  /* 0x0001fc00010f7983 */ /* 0x000f280000300800 */
[----:B----4-:R-:W-:Y:S04]  /*48c00*/  STL.64 [R1+0x2898], R14 ;  /* 0x0028980e01007387 */ /* 0x010fe80000100a00 */
[----:B---3--:R0:W-:Y:S04]  /*48c10*/  STL.64 [R1+0x2890], R12 ;  /* 0x0028900c01007387 */ /* 0x0081e80000100a00 */
[----:B0-----:R-:W3:Y:S04]  /*48c20*/  LDL.LU R12, [R1+0x220] ;  /* 0x00022000010c7983 */ /* 0x001ee80000300800 */
[----:B------:R-:W3:Y:S04]  /*48c30*/  LDL.LU R13, [R1+0x224] ;  /* 0x00022400010d7983 */ /* 0x000ee80000300800 */
[----:B------:R-:W3:Y:S04]  /*48c40*/  LDL.LU R14, [R1+0x228] ;  /* 0x00022800010e7983 */ /* 0x000ee80000300800 */
[----:B------:R-:W3:Y:S04]  /*48c50*/  LDL.LU R15, [R1+0x22c] ;  /* 0x00022c00010f7983 */ /* 0x000ee80000300800 */
[----:B--2---:R-:W-:Y:S04]  /*48c60*/  STL.64 [R1+0x2878], R10 ;  /* 0x0028780a01007387 */ /* 0x004fe80000100a00 */
[----:B------:R0:W-:Y:S04]  /*48c70*/  STL.64 [R1+0x2870], R8 ;  /* 0x0028700801007387 */ /* 0x0001e80000100a00 */
[----:B0-----:R-:W2:Y:S04]  /*48c80*/  LDL.LU R8, [R1+0x1a0] ;  /* 0x0001a00001087983 */ /* 0x001ea80000300800 */
[----:B------:R-:W2:Y:S04]  /*48c90*/  LDL.LU R9, [R1+0x1a4] ;  /* 0x0001a40001097983 */ /* 0x000ea80000300800 */
[----:B------:R-:W2:Y:S04]  /*48ca0*/  LDL.LU R10, [R1+0x1a8] ;  /* 0x0001a800010a7983 */ /* 0x000ea80000300800 */
[----:B------:R-:W2:Y:S04]  /*48cb0*/  LDL.LU R11, [R1+0x1ac] ;  /* 0x0001ac00010b7983 */ /* 0x000ea80000300800 */
[----:B------:R-:W4:Y:S04]  /*48cc0*/  LDL.LU R0, [R1+0x1e10] ;  /* 0x001e100001007983 */ /* 0x000f280000300800 */
[----:B------:R-:W3:Y:S04]  /*48cd0*/  LDL.LU R16, [R1+0x1e0c] ;  /* 0x001e0c0001107983 */ /* 0x000ee80000300800 */
[----:B------:R-:W-:Y:S04]  /*48ce0*/  STL.64 [R1+0x2858], R18 ;  /* 0x0028581201007387 */ /* 0x000fe80000100a00 */
[----:B---3--:R0:W-:Y:S04]  /*48cf0*/  STL.64 [R1+0x2850], R16 ;  /* 0x0028501001007387 */ /* 0x0081e80000100a00 */
[----:B0-----:R-:W3:Y:S04]  /*48d00*/  LDL.LU R16, [R1+0x80] ;  /* 0x0000800001107983 */ /* 0x001ee80000300800 */
[----:B------:R-:W3:Y:S04]  /*48d10*/  LDL.LU R17, [R1+0x84] ;  /* 0x0000840001117983 */ /* 0x000ee80000300800 */
[----:B------:R-:W3:Y:S04]  /*48d20*/  LDL.LU R18, [R1+0x88] ;  /* 0x0000880001127983 */ /* 0x000ee80000300800 */
[----:B------:R-:W3:Y:S04]  /*48d30*/  LDL.LU R19, [R1+0x8c] ;  /* 0x00008c0001137983 */ /* 0x000ee80000300800 */
[----:B------:R-:W2:Y:S04]  /*48d40*/  LDL.LU R24, [R1+0x40] ;  /* 0x0000400001187983 */ /* 0x000ea80000300800 */
[----:B------:R-:W2:Y:S04]  /*48d50*/  LDL.LU R25, [R1+0x44] ;  /* 0x0000440001197983 */ /* 0x000ea80000300800 */
[----:B------:R-:W4:Y:S04]  /*48d60*/  LDL.LU R26, [R1+0x48] ;  /* 0x00004800011a7983 */ /* 0x000f280000300800 */
[----:B------:R-:W4:Y:S01]  /*48d70*/  LDL.LU R27, [R1+0x4c] ;  /* 0x00004c00011b7983 */ /* 0x000f220000300800 */
[C---:B------:R-:W-:Y:S03]  /*48d80*/  HMMA.16816.F32 R12, R4.reuse, R22, R12 ;  /* 0x00000016040c723c */ /* 0x040fe6000000180c */
        /* <DEDUP_REMOVED lines=12> */
[----:B------:R-:W-:Y:S04]  /*48e50*/  STL.64 [R1+0x110], R12 ;  /* 0x0001100c01007387 */ /* 0x000fe80000100a00 */
[----:B------:R0:W-:Y:S04]  /*48e60*/  STL.64 [R1+0x118], R14 ;  /* 0x0001180e01007387 */ /* 0x0001e80000100a00 */
[----:B0-----:R-:W4:Y:S04]  /*48e70*/  LDL.LU.64 R14, [R1+0x2898] ;  /* 0x00289800010e7983 */ /* 0x001f280000300a00 */
[----:B------:R-:W4:Y:S04]  /*48e80*/  LDL.LU.64 R12, [R1+0x2890] ;  /* 0x00289000010c7983 */ /* 0x000f280000300a00 */
[----:B------:R-:W2:Y:S04]  /*48e90*/  LDL.LU R22, [R1+0x20] ;  /* 0x0000200001167983 */ /* 0x000ea80000300800 */
[----:B------:R-:W2:Y:S01]  /*48ea0*/  LDL.LU R23, [R1+0x24] ;  /* 0x0000240001177983 */ /* 0x000ea20000300800 */
[----:B----4-:R-:W-:-:S15]  /*48eb0*/  HMMA.16816.F32 R12, R4, R20, R12 ;  /* 0x00000014040c723c */ /* 0x010fde000000180c */
[----:B------:R-:W-:-:S08]  /*48ec0*/  NOP ;  /* 0x0000000000007918 */ /* 0x000fd00000000000 */
[----:B------:R-:W-:Y:S04]  /*48ed0*/  STL.64 [R1+0xf0], R12 ;  /* 0x0000f00c01007387 */ /* 0x000fe80000100a00 */
[----:B------:R0:W-:Y:S04]  /*48ee0*/  STL.64 [R1+0xf8], R14 ;  /* 0x0000f80e01007387 */ /* 0x0001e80000100a00 */
[----:B0-----:R-:W4:Y:S04]  /*48ef0*/  LDL.LU.64 R14, [R1+0x2888] ;  /* 0x00288800010e7983 */ /* 0x001f280000300a00 */
[----:B------:R-:W3:Y:S04]  /*48f00*/  LDL.LU.64 R12, [R1+0x2880] ;  /* 0x00288000010c7983 */ /* 0x000ee80000300a00 */
[----:B------:R-:W2:Y:S04]  /*48f10*/  LDL.LU R20, [R1+0x1e28] ;  /* 0x001e280001147983 */ /* 0x000ea80000300800 */
[----:B------:R-:W2:Y:S01]  /*48f20*/  LDL.LU R21, [R1+0x928] ;  /* 0x0009280001157983 */ /* 0x000ea20000300800 */
[----:B----4-:R-:W-:-:S15]  /*48f30*/  HMMA.16816.F32 R8, R4, R14, R8 ;  /* 0x0000000e0408723c */ /* 0x010fde0000001808 */
[----:B------:R-:W-:-:S08]  /*48f40*/  NOP ;  /* 0x0000000000007918 */ /* 0x000fd00000000000 */
[----:B------:R-:W-:Y:S04]  /*48f50*/  STL.64 [R1+0xd0], R8 ;  /* 0x0000d00801007387 */ /* 0x000fe80000100a00 */
[----:B------:R0:W-:Y:S04]  /*48f60*/  STL.64 [R1+0xd8], R10 ;  /* 0x0000d80a01007387 */ /* 0x0001e80000100a00 */
[----:B0-----:R-:W3:Y:S04]  /*48f70*/  LDL.LU.64 R10, [R1+0x2878] ;  /* 0x00287800010a7983 */ /* 0x001ee80000300a00 */
[----:B------:R-:W3:Y:S02]  /*48f80*/  LDL.LU.64 R8, [R1+0x2870] ;  /* 0x0028700001087983 */ /* 0x000ee40000300a00 */
[----:B---3--:R-:W-:Y:S02]  /*48f90*/  HMMA.16816.F32 R12, R4, R12, R8 ;  /* 0x0000000c040c723c */ /* 0x008fe40000001808 */
[----:B------:R-:W3:Y:S04]  /*48fa0*/  LDL.LU.64 R10, [R1+0x2868] ;  /* 0x00286800010a7983 */ /* 0x000ee80000300a00 */
[----:B------:R-:W2:-:S15]  /*48fb0*/  LDL.LU.64 R8, [R1+0x2860] ;  /* 0x0028600001087983 */ /* 0x000e9e0000300a00 */
[----:B------:R-:W-:-:S02]  /*48fc0*/  NOP ;  /* 0x0000000000007918 */ /* 0x000fc40000000000 */
[----:B------:R0:W-:Y:S04]  /*48fd0*/  STL.64 [R1+0xa0], R12 ;  /* 0x0000a00c01007387 */ /* 0x0001e80000100a00 */
[----:B------:R1:W-:Y:S04]  /*48fe0*/  STL.64 [R1+0xa8], R14 ;  /* 0x0000a80e01007387 */ /* 0x0003e80000100a00 */
[----:B0-----:R-:W4:Y:S04]  /*48ff0*/  LDL.LU R12, [R1+0x30] ;  /* 0x00003000010c7983 */ /* 0x001f280000300800 */
[----:B------:R-:W4:Y:S04]  /*49000*/  LDL.LU R13, [R1+0x34] ;  /* 0x00003400010d7983 */ /* 0x000f280000300800 */
[----:B-1----:R-:W4:Y:S04]  /*49010*/  LDL.LU R14, [R1+0x38] ;  /* 0x00003800010e7983 */ /* 0x002f280000300800 */
[----:B------:R-:W4:Y:S01]  /*49020*/  LDL.LU R15, [R1+0x3c] ;  /* 0x00003c00010f7983 */ /* 0x000f220000300800 */
[----:B---3--:R-:W-:-:S15]  /*49030*/  HMMA.16816.F32 R16, R4, R10, R16 ;  /* 0x0000000a0410723c */ /* 0x008fde0000001810 */
[----:B------:R-:W-:-:S08]  /*49040*/  NOP ;  /* 0x0000000000007918 */ /* 0x000fd00000000000 */
[----:B------:R-:W-:Y:S04]  /*49050*/  STL.64 [R1+0x80], R16 ;  /* 0x0000801001007387 */ /* 0x000fe80000100a00 */
[----:B------:R0:W-:Y:S04]  /*49060*/  STL.64 [R1+0x88], R18 ;  /* 0x0000881201007387 */ /* 0x0001e80000100a00 */
[----:B0-----:R-:W3:Y:S04]  /*49070*/  LDL.LU.64 R18, [R1+0x2858] ;  /* 0x0028580001127983 */ /* 0x001ee80000300a00 */
[----:B------:R-:W4:Y:S01]  /*49080*/  LDL.LU.64 R16, [R1+0x2850] ;  /* 0x0028500001107983 */ /* 0x000f220000300a00 */
[----:B--2---:R-:W-:Y:S03]  /*49090*/  HMMA.16816.F32 R24, R4, R8, R24 ;  /* 0x000000080418723c */ /* 0x004fe60000001818 */
[----:B------:R-:W2:Y:S04]  /*490a0*/  LDL.LU R10, [R1+0x1e18] ;  /* 0x001e1800010a7983 */ /* 0x000ea80000300800 */
[----:B------:R-:W3:Y:S01]  /*490b0*/  LDL.LU R11, [R1+0x1e20] ;  /* 0x001e2000010b7983 */ /* 0x000ee20000300800 */
[----:B----4-:R-:W-:-:S03]  /*490c0*/  IMAD R16, R16, 0x100, R0 ;  /* 0x0000010010107824 */ /* 0x010fc600078e0200 */
[----:B------:R-:W4:-:S12]  /*490d0*/  LDL.LU R0, [R1+0x2848] ;  /* 0x0028480001007983 */ /* 0x000f180000300800 */
        /* <DEDUP_REMOVED lines=10> */
[----:B------:R-:W-:-:S02]  /*49180*/  IMAD R17, R17, 0x100, R10 ;  /* 0x0000010011117824 */ /* 0x000fc400078e020a */
[----:B---3--:R-:W-:Y:S02]  /*49190*/  IMAD R18, R18, 0x100, R11 ;  /* 0x0000010012127824 */ /* 0x008fe400078e020b */
[----:B------:R-:W-:Y:S01]  /*491a0*/  IMAD R19, R19, 0x100, R20 ;  /* 0x0000010013137824 */ /* 0x000fe200078e0214 */
[----:B------:R-:W-:Y:S01]  /*491b0*/  HMMA.16816.F32 R12, R4, R22, R12 ;  /* 0x00000016040c723c */ /* 0x000fe2000000180c */
[----:B------:R-:W-:Y:S02]  /*491c0*/  F2FP.F16.E5M2.UNPACK_B R8, R21.H1 ;  /* 0x00000015ff08723e */ /* 0x000fe400030004ff */
[----:B----4-:R-:W-:Y:S02]  /*491d0*/  F2FP.F16.E5M2.UNPACK_B R9, R0.H1 ;  /* 0x00000000ff09723e */ /* 0x010fe400030004ff */
[----:B------:R-:W-:Y:S02]  /*491e0*/  F2FP.F16.E5M2.UNPACK_B R16, R16 ;  /* 0x00000010ff10723e */ /* 0x000fe400020004ff */
[----:B------:R-:W-:-:S02]  /*491f0*/  F2FP.F16.E5M2.UNPACK_B R17, R17 ;  /* 0x00000011ff11723e */ /* 0x000fc400020004ff */
[----:B------:R-:W-:Y:S02]  /*49200*/  F2FP.F16.E5M2.UNPACK_B R18, R18 ;  /* 0x00000012ff12723e */ /* 0x000fe400020004ff */
[----:B------:R-:W-:Y:S01]  /*49210*/  F2FP.F16.E5M2.UNPACK_B R19, R19 ;  /* 0x00000013ff13723e */ /* 0x000fe200020004ff */
[----:B------:R-:W-:Y:S01]  /*49220*/  STL [R1+0x28], R8 ;  /* 0x0000280801007387 */ /* 0x000fe20000100800 */
[----:B------:R-:W-:-:S03]  /*49230*/  F2FP.F16.E5M2.UNPACK_B R3, R28.H1 ;  /* 0x0000001cff03723e */ /* 0x000fc600030004ff */
[----:B------:R-:W-:Y:S01]  /*49240*/  STL [R1+0x2c], R9 ;  /* 0x00002c0901007387 */ /* 0x000fe20000100800 */
[----:B------:R-:W-:-:S07]  /*49250*/  F2FP.F16.E5M2.UNPACK_B R2, R29.H1 ;  /* 0x0000001dff02723e */ /* 0x000fce00030004ff */
[----:B------:R-:W-:Y:S01]  /*49260*/  IMAD.MOV.U32 R0, RZ, RZ, R15 ;  /* 0x000000ffff007224 */ /* 0x000fe200078e000f */
[----:B------:R-:W-:Y:S04]  /*49270*/  STL.64 [R1+0x30], R12 ;  /* 0x0000300c01007387 */ /* 0x000fe80000100a00 */
[----:B------:R-:W-:Y:S04]  /*49280*/  STL [R1+0x38], R14 ;  /* 0x0000380e01007387 */ /* 0x000fe80000100800 */
[----:B------:R0:W-:Y:S04]  /*49290*/  STL [R1+0x2138], R0 ;  /* 0x0021380001007387 */ /* 0x0001e80000100800 */
[----:B------:R-:W-:Y:S01]  /*492a0*/  STL [R1+0x20], R3 ;  /* 0x0000200301007387 */ /* 0x000fe20000100800 */
[----:B0-----:R-:W-:Y:S01]  /*492b0*/  IMAD.MOV.U32 R0, RZ, RZ, R9 ;  /* 0x000000ffff007224 */ /* 0x001fe200078e0009 */
[----:B--2---:R-:W-:-:S15]  /*492c0*/  HMMA.16816.F32 R4, R16, R8, R24 ;  /* 0x000000081004723c */ /* 0x004fde0000001818 */
[----:B------:R-:W-:-:S08]  /*492d0*/  NOP ;  /* 0x0000000000007918 */ /* 0x000fd00000000000 */
[----:B------:R-:W-:Y:S04]  /*492e0*/  STL.64 [R1+0x70], R4 ;  /* 0x0000700401007387 */ /* 0x000fe80000100a00 */
[----:B------:R-:W-:Y:S04]  /*492f0*/  STL.64 [R1+0x78], R6 ;  /* 0x0000780601007387 */ /* 0x000fe80000100a00 */
[----:B------:R-:W2:Y:S04]  /*49300*/  LDL.LU R8, [R1+0x170] ;  /* 0x0001700001087983 */ /* 0x000ea80000300800 */
[----:B------:R-:W-:Y:S04]  /*49310*/  STL [R1+0x24], R2 ;  /* 0x0000240201007387 */ /* 0x000fe80000100800 */
        /* <DEDUP_REMOVED lines=11> */
[----:B---3--:R0:W-:Y:S04]  /*493d0*/  STL.64 [R1+0x27d8], R10 ;  /* 0x0027d80a01007387 */ /* 0x0081e80000100a00 */
[----:B0-----:R-:W3:Y:S04]  /*493e0*/  LDL.LU R10, [R1+0x968] ;  /* 0x00096800010a7983 */ /* 0x001ee80000300800 */
[----:B------:R-:W3:Y:S04]  /*493f0*/  LDL.LU R11, [R1+0x96c] ;  /* 0x00096c00010b7983 */ /* 0x000ee80000300800 */
[----:B--2---:R0:W-:Y:S04]  /*49400*/  STL.64 [R1+0x27d0], R8 ;  /* 0x0027d00801007387 */ /* 0x0041e80000100a00 */
[----:B---3--:R1:W-:Y:S04]  /*49410*/  STL.64 [R1+0x2800], R10 ;  /* 0x0028000a01007387 */ /* 0x0083e80000100a00 */
[----:B------:R-:W2:Y:S04]  /*49420*/  LDL.LU R28, [R1+0x988] ;  /* 0x00098800011c7983 */ /* 0x000ea80000300800 */
[----:B------:R-:W3:Y:S04]  /*49430*/  LDL.LU R29, [R1+0x98c] ;  /* 0x00098c00011d7983 */ /* 0x000ee80000300800 */
[----:B------:R-:W3:Y:S04]  /*49440*/  LDL.LU R26, [R1+0x998] ;  /* 0x00099800011a7983 */ /* 0x000ee80000300800 */
[----:B------:R-:W3:Y:S04]  /*49450*/  LDL.LU R27, [R1+0x99c] ;  /* 0x00099c00011b7983 */ /* 0x000ee80000300800 */
[----:B------:R-:W4:Y:S04]  /*49460*/  LDL.LU R4, [R1+0x150] ;  /* 0x0001500001047983 */ /* 0x000f280000300800 */
[----:B------:R-:W4:Y:S04]  /*49470*/  LDL.LU R5, [R1+0x154] ;  /* 0x0001540001057983 */ /* 0x000f280000300800 */
[----:B------:R-:W2:Y:S04]  /*49480*/  LDL.LU R6, [R1+0x158] ;  /* 0x0001580001067983 */ /* 0x000ea80000300800 */
[----:B------:R-:W2:Y:S04]  /*49490*/  LDL.LU R7, [R1+0x15c] ;  /* 0x00015c0001077983 */ /* 0x000ea80000300800 */
[----:B0-----:R-:W3:Y:S01]  /*494a0*/  LDL.LU R8, [R1+0x948] ;  /* 0x0009480001087983 */ /* 0x001ee20000300800 */
[----:B-1----:R-:W-:-:S03]  /*494b0*/  IMAD.MOV.U32 R11, RZ, RZ, R2 ;  /* 0x000000ffff0b7224 */ /* 0x002fc600078e0002 */
[----:B------:R-:W3:Y:S01]  /*494c0*/  LDL.LU R9, [R1+0x94c] ;  /* 0x00094c0001097983 */ /* 0x000ee20000300800 */
[----:B------:R-:W-:-:S03]  /*494d0*/  IMAD.MOV.U32 R10, RZ, RZ, R3 ;  /* 0x000000ffff0a7224 */ /* 0x000fc600078e0003 */
        /* <DEDUP_REMOVED lines=34> */
[----:B------:R-:W-:Y:S01]  /*49700*/  STL [R1+0x2770], R0 ;  /* 0x0027700001007387 */ /* 0x000fe20000100800 */
[----:B--2---:R-:W-:-:S15]  /*49710*/  HMMA.16816.F32 R4, R16, R10, R4 ;  /* 0x0000000a1004723c */ /* 0x004fde0000001804 */
[----:B------:R-:W-:-:S08]  /*49720*/  NOP ;  /* 0x0000000000007918 */ /* 0x000fd00000000000 */
[----:B------:R-:W-:Y:S04]  /*49730*/  STL.64 [R1+0x90], R4 ;  /* 0x0000900401007387 */ /* 0x000fe80000100a00 */
[----:B------:R0:W-:Y:S04]  /*49740*/  STL.64 [R1+0x98], R6 ;  /* 0x0000980601007387 */ /* 0x0001e80000100a00 */
[----:B0-----:R-:W2:Y:S04]  /*49750*/  LDL.LU.64 R6, [R1+0x2820] ;  /* 0x0028200001067983 */ /* 0x001ea80000300a00 */
[----:B------:R-:W2:Y:S01]  /*49760*/  LDL.LU.64 R4, [R1+0x2818] ;  /* 0x0028180001047983 */ /* 0x000ea20000300a00 */
[----:B---3--:R-:W-:-:S02]  /*49770*/  F2FP.F16.E5M2.UNPACK_B R8, R8.H1 ;  /* 0x00000008ff08723e */ /* 0x008fc400030004ff */
[----:B------:R-:W-:-:S03]  /*49780*/  F2FP.F16.E5M2.UNPACK_B R9, R9.H1 ;  /* 0x00000009ff09723e */ /* 0x000fc600030004ff */
[----:B------:R-:W-:Y:S04]  /*49790*/  STL [R1+0x18], R8 ;  /* 0x0000180801007387 */ /* 0x000fe80000100800 */
[----:B------:R2:W-:Y:S02]  /*497a0*/  STL [R1+0x1c], R9 ;  /* 0x00001c0901007387 */ /* 0x0005e40000100800 */
[----:B--2---:R-:W-:Y:S02]  /*497b0*/  HMMA.16816.F32 R8, R16, R8, R4 ;  /* 0x000000081008723c */ /* 0x004fe40000001804 */
[----:B------:R-:W2:Y:S04]  /*497c0*/  LDL.LU.64 R6, [R1+0x2810] ;  /* 0x0028100001067983 */ /* 0x000ea80000300a00 */
[----:B------:R-:W2:Y:S01]  /*497d0*/  LDL.LU.64 R4, [R1+0x2808] ;  /* 0x0028080001047983 */ /* 0x000ea20000300a00 */
[----:B------:R-:W-:-:S02]  /*497e0*/  F2FP.F16.E5M2.UNPACK_B R2, R2.H1 ;  /* 0x00000002ff02723e */ /* 0x000fc400030004ff */
[----:B------:R-:W-:-:S14]  /*497f0*/  F2FP.F16.E5M2.UNPACK_B R3, R3.H1 ;  /* 0x00000003ff03723e */ /* 0x000fdc00030004ff */
[----:B------:R-:W-:Y:S04]  /*49800*/  STL.64 [R1+0x130], R8 ;  /* 0x0001300801007387 */ /* 0x000fe80000100a00 */
[----:B------:R0:W-:Y:S04]  /*49810*/  STL.64 [R1+0x138], R10 ;  /* 0x0001380a01007387 */ /* 0x0001e80000100a00 */
[----:B0-----:R-:W3:Y:S04]  /*49820*/  LDL.LU.64 R10, [R1+0x2800] ;  /* 0x00280000010a7983 */ /* 0x001ee80000300a00 */
        /* <DEDUP_REMOVED lines=9> */
[----:B------:R-:W-:Y:S01]  /*498c0*/  F2FP.F16.E5M2.UNPACK_B R9, R11.H1 ;  /* 0x0000000bff09723e */ /* 0x000fe200030004ff */
[----:B------:R-:W-:Y:S02]  /*498d0*/  IMAD.MOV.U32 R0, RZ, RZ, R3 ;  /* 0x000000ffff007224 */ /* 0x000fe400078e0003 */
[----:B------:R-:W-:Y:S04]  /*498e0*/  STL [R1+0x8], R8 ;  /* 0x0000080801007387 */ /* 0x000fe80000100800 */
[----:B------:R-:W-:Y:S04]  /*498f0*/  STL [R1+0x2774], R0 ;  /* 0x0027740001007387 */ /* 0x000fe80000100800 */
[----:B------:R2:W-:Y:S02]  /*49900*/  STL [R1+0xc], R9 ;  /* 0x00000c0901007387 */ /* 0x0005e40000100800 */
        /* <DEDUP_REMOVED lines=8> */
[----:B------:R-:W-:-:S02]  /*49990*/  F2FP.F16.E5M2.UNPACK_B R2, R20.H1 ;  /* 0x00000014ff02723e */ /* 0x000fc400030004ff */
[----:B------:R-:W-:-:S03]  /*499a0*/  F2FP.F16.E5M2.UNPACK_B R3, R21.H1 ;  /* 0x00000015ff03723e */ /* 0x000fc600030004ff */
[----:B------:R-:W-:Y:S04]  /*499b0*/  STL [R1], R2 ;  /* 0x0000000201007387 */ /* 0x000fe80000100800 */
[----:B------:R-:W-:Y:S01]  /*499c0*/  STL [R1+0x4], R3 ;  /* 0x0000040301007387 */ /* 0x000fe20000100800 */
[----:B---3--:R-:W-:-:S15]  /*499d0*/  HMMA.16816.F32 R8, R16, R2, R8 ;  /* 0x000000021008723c */ /* 0x008fde0000001808 */
[----:B------:R-:W-:-:S08]  /*499e0*/  NOP ;  /* 0x0000000000007918 */ /* 0x000fd00000000000 */
[----:B------:R-:W-:Y:S04]  /*499f0*/  STL.64 [R1+0x220], R8 ;  /* 0x0002200801007387 */ /* 0x000fe80000100a00 */
[----:B------:R0:W-:Y:S04]  /*49a00*/  STL.64 [R1+0x228], R10 ;  /* 0x0002280a01007387 */ /* 0x0001e80000100a00 */
[----:B0-----:R-:W3:Y:S04]  /*49a10*/  LDL.LU.64 R10, [R1+0x27c8] ;  /* 0x0027c800010a7983 */ /* 0x001ee80000300a00 */
[----:B------:R-:W3:Y:S01]  /*49a20*/  LDL.LU.64 R8, [R1+0x27c0] ;  /* 0x0027c00001087983 */ /* 0x000ee20000300a00 */
[----:B------:R-:W-:-:S02]  /*49a30*/  F2FP.F16.E5M2.UNPACK_B R28, R28.H1 ;  /* 0x0000001cff1c723e */ /* 0x000fc400030004ff */
[----:B------:R-:W-:-:S07]  /*49a40*/  F2FP.F16.E5M2.UNPACK_B R29, R29.H1 ;  /* 0x0000001dff1d723e */ /* 0x000fce00030004ff */
[----:B--2---:R-:W-:Y:S01]  /*49a50*/  HMMA.16816.F32 R4, R16, R28, R4 ;  /* 0x0000001c1004723c */ /* 0x004fe20000001804 */
[----:B------:R-:W-:Y:S01]  /*49a60*/  IMAD.MOV.U32 R0, RZ, RZ, R3 ;  /* 0x000000ffff007224 */ /* 0x000fe200078e0003 */
[----:B------:R-:W-:Y:S02]  /*49a70*/  F2FP.F16.E5M2.UNPACK_B R26, R26.H1 ;  /* 0x0000001aff1a723e */ /* 0x000fe400030004ff */
[----:B------:R-:W-:Y:S02]  /*49a80*/  F2FP.F16.E5M2.UNPACK_B R27, R27.H1 ;  /* 0x0000001bff1b723e */ /* 0x000fe400030004ff */
[----:B------:R-:W-:Y:S04]  /*49a90*/  STL [R1+0x2778], R0 ;  /* 0x0027780001007387 */ /* 0x000fe80000100800 */
[----:B------:R-:W-:Y:S04]  /*49aa0*/  STL [R1+0x2794], R28 ;  /* 0x0027941c01007387 */ /* 0x000fe80000100800 */
[----:B------:R-:W-:Y:S09]  /*49ab0*/  STL [R1+0x2790], R29 ;  /* 0x0027901d01007387 */ /* 0x000ff20000100800 */
[----:B------:R-:W-:Y:S04]  /*49ac0*/  STL.64 [R1+0x150], R4 ;  /* 0x0001500401007387 */ /* 0x000fe80000100a00 */
[----:B------:R3:W-:Y:S01]  /*49ad0*/  STL.64 [R1+0x158], R6 ;  /* 0x0001580601007387 */ /* 0x0007e20000100a00 */
[----:B----4-:R-:W-:-:S02]  /*49ae0*/  F2FP.F16.E5M2.UNPACK_B R24, R24.H1 ;  /* 0x00000018ff18723e */ /* 0x010fc400030004ff */
[----:B------:R-:W-:Y:S01]  /*49af0*/  F2FP.F16.E5M2.UNPACK_B R25, R25.H1 ;  /* 0x00000019ff19723e */ /* 0x000fe200030004ff */
[----:B---3--:R-:W-:-:S15]  /*49b00*/  HMMA.16816.F32 R4, R16, R26, R8 ;  /* 0x0000001a1004723c */ /* 0x008fde0000001808 */
[----:B------:R-:W-:-:S08]  /*49b10*/  NOP ;  /* 0x0000000000007918 */ /* 0x000fd00000000000 */
[----:B------:R-:W-:Y:S04]  /*49b20*/  STL.64 [R1+0x170], R4 ;  /* 0x0001700401007387 */ /* 0x000fe80000100a00 */
[----:B------:R0:W-:Y:S04]  /*49b30*/  STL.64 [R1+0x178], R6 ;  /* 0x0001780601007387 */ /* 0x0001e80000100a00 */
[----:B------:R-:W2:Y:S04]  /*49b40*/  LDL.LU R20, [R1+0x9c8] ;  /* 0x0009c80001147983 */ /* 0x000ea80000300800 */
[----:B------:R-:W3:Y:S01]  /*49b50*/  LDL.LU R21, [R1+0x9cc] ;  /* 0x0009cc0001157983 */ /* 0x000ee20000300800 */
[----:B0-----:R-:W-:-:S15]  /*49b60*/  HMMA.16816.F32 R4, R16, R24, R12 ;  /* 0x000000181004723c */ /* 0x001fde000000180c */
[----:B------:R-:W-:-:S08]  /*49b70*/  NOP ;  /* 0x0000000000007918 */ /* 0x000fd00000000000 */
[----:B------:R-:W-:Y:S04]  /*49b80*/  STL.64 [R1+0x190], R4 ;  /* 0x0001900401007387 */ /* 0x000fe80000100a00 */
[----:B------:R-:W-:Y:S04]  /*49b90*/  STL.64 [R1+0x198], R6 ;  /* 0x0001980601007387 */ /* 0x000fe80000100a00 */
[----:B------:R-:W4:Y:S04]  /*49ba0*/  LDL.LU R10, [R1+0x9d8] ;  /* 0x0009d800010a7983 */ /* 0x000f280000300800 */
[----:B------:R-:W4:Y:S04]  /*49bb0*/  LDL.LU R11, [R1+0x9dc] ;  /* 0x0009dc00010b7983 */ /* 0x000f280000300800 */
[----:B------:R-:W2:Y:S04]  /*49bc0*/  LDL.LU R12, [R1+0x1e2c] ;  /* 0x001e2c00010c7983 */ /* 0x000ea80000300800 */
[----:B------:R-:W3:Y:S04]  /*49bd0*/  LDL.LU R28, [R1+0x1e38] ;  /* 0x001e3800011c7983 */ /* 0x000ee80000300800 */
[----:B---3--:R0:W-:Y:S04]  /*49be0*/  STL [R1+0x2798], R28 ;  /* 0x0027981c01007387 */ /* 0x0081e80000100800 */
[----:B0-----:R-:W3:Y:S04]  /*49bf0*/  LDL.LU R28, [R1+0x1e30] ;  /* 0x001e3000011c7983 */ /* 0x001ee80000300800 */
[----:B------:R-:W2:Y:S04]  /*49c00*/  LDL.LU R13, [R1+0x1e34] ;  /* 0x001e3400010d7983 */ /* 0x000ea80000300800 */
[----:B------:R-:W3:Y:S04]  /*49c10*/  LDL.LU R29, [R1+0x1e40] ;  /* 0x001e4000011d7983 */ /* 0x000ee80000300800 */
[----:B------:R-:W2:Y:S04]  /*49c20*/  LDL.LU R14, [R1+0x1e3c] ;  /* 0x001e3c00010e7983 */ /* 0x000ea80000300800 */
[----:B------:R-:W3:Y:S04]  /*49c30*/  LDL.LU R8, [R1+0x9e8] ;  /* 0x0009e80001087983 */ /* 0x000ee80000300800 */
[----:B------:R-:W3:Y:S04]  /*49c40*/  LDL.LU R9, [R1+0x9ec] ;  /* 0x0009ec0001097983 */ /* 0x000ee80000300800 */
[----:B----4-:R-:W-:Y:S04]  /*49c50*/  STL.64 [R1+0x27b8], R10 ;  /* 0x0027b80a01007387 */ /* 0x010fe80000100a00 */
[----:B---3--:R0:W-:Y:S04]  /*49c60*/  STL.64 [R1+0x27b0], R8 ;  /* 0x0027b00801007387 */ /* 0x0081e80000100a00 */
[----:B0-----:R-:W3:Y:S04]  /*49c70*/  LDL.LU R8, [R1+0x1c0] ;  /* 0x0001c00001087983 */ /* 0x001ee80000300800 */
[----:B------:R-:W3:Y:S04]  /*49c80*/  LDL.LU R9, [R1+0x1c4] ;  /* 0x0001c40001097983 */ /* 0x000ee80000300800 */
[----:B------:R-:W3:Y:S04]  /*49c90*/  LDL.LU R10, [R1+0x1c8] ;  /* 0x0001c800010a7983 */ /* 0x000ee80000300800 */
[----:B------:R-:W3:Y:S04]  /*49ca0*/  LDL.LU R11, [R1+0x1cc] ;  /* 0x0001cc00010b7983 */ /* 0x000ee80000300800 */
[----:B------:R-:W4:Y:S04]  /*49cb0*/  LDL.LU R0, [R1+0x1e48] ;  /* 0x001e480001007983 */ /* 0x000f280000300800 */
[----:B------:R-:W2:Y:S01]  /*49cc0*/  LDL.LU R15, [R1+0x1e44] ;  /* 0x001e4400010f7983 */ /* 0x000ea20000300800 */
[----:B------:R-:W-:-:S02]  /*49cd0*/  F2FP.F16.E5M2.UNPACK_B R22, R22.H1 ;  /* 0x00000016ff16723e */ /* 0x000fc400030004ff */
[----:B------:R-:W-:Y:S01]  /*49ce0*/  F2FP.F16.E5M2.UNPACK_B R23, R23.H1 ;  /* 0x00000017ff17723e */ /* 0x000fe200030004ff */
[----:B--2---:R-:W-:Y:S04]  /*49cf0*/  STL.64 [R1+0x27a8], R14 ;  /* 0x0027a80e01007387 */ /* 0x004fe80000100a00 */
[----:B------:R0:W-:Y:S04]  /*49d00*/  STL.64 [R1+0x27a0], R12 ;  /* 0x0027a00c01007387 */ /* 0x0001e80000100a00 */
[----:B0-----:R-:W2:Y:S04]  /*49d10*/  LDL.LU R12, [R1+0x1e0] ;  /* 0x0001e000010c7983 */ /* 0x001ea80000300800 */
[----:B------:R-:W2:Y:S04]  /*49d20*/  LDL.LU R13, [R1+0x1e4] ;  /* 0x0001e400010d7983 */ /* 0x000ea80000300800 */
[----:B------:R-:W2:Y:S04]  /*49d30*/  LDL.LU R14, [R1+0x1e8] ;  /* 0x0001e800010e7983 */ /* 0x000ea80000300800 */
[----:B------:R-:W2:Y:S04]  /*49d40*/  LDL.LU R15, [R1+0x1ec] ;  /* 0x0001ec00010f7983 */ /* 0x000ea80000300800 */
[----:B------:R-:W4:Y:S04]  /*49d50*/  LDL.LU R6, [R1+0x9f8] ;  /* 0x0009f80001067983 */ /* 0x000f280000300800 */
[----:B------:R-:W4:Y:S04]  /*49d60*/  LDL.LU R7, [R1+0x9fc] ;  /* 0x0009fc0001077983 */ /* 0x000f280000300800 */
[----:B------:R-:W4:Y:S04]  /*49d70*/  LDL.LU R4, [R1+0xa08] ;  /* 0x000a080001047983 */ /* 0x000f280000300800 */
[----:B------:R-:W4:Y:S01]  /*49d80*/  LDL.LU R5, [R1+0xa0c] ;  /* 0x000a0c0001057983 */ /* 0x000f220000300800 */
[----:B------:R-:W-:-:S02]  /*49d90*/  F2FP.F16.E5M2.UNPACK_B R20, R20.H1 ;  /* 0x00000014ff14723e */ /* 0x000fc400030004ff */
[----:B------:R-:W-:Y:S01]  /*49da0*/  F2FP.F16.E5M2.UNPACK_B R21, R21.H1 ;  /* 0x00000015ff15723e */ /* 0x000fe200030004ff */
[C---:B---3--:R-:W-:Y:S06]  /*49db0*/  HMMA.16816.F32 R8, R16.reuse, R22, R8 ;  /* 0x000000161008723c */ /* 0x048fec0000001808 */
[----:B--2---:R-:W-:Y:S01]  /*49dc0*/  HMMA.16816.F32 R12, R16, R20, R12 ;  /* 0x00000014100c723c */ /* 0x004fe2000000180c */
[----:B----4-:R-:W-:Y:S04]  /*49dd0*/  STL.64 [R1+0x2788], R6 ;  /* 0x0027880601007387 */ /* 0x010fe80000100a00 */
[----:B------:R0:W-:Y:S04]  /*49de0*/  STL.64 [R1+0x2780], R4 ;  /* 0x0027800401007387 */ /* 0x0001e80000100a00 */
        /* <DEDUP_REMOVED lines=14> */
[----:B0-----:R-:W2:Y:S04]  /*49ed0*/  LDL.LU.64 R10, [R1+0x27b8] ;  /* 0x0027b800010a7983 */ /* 0x001ea80000300a00 */
[----:B------:R-:W4:Y:S04]  /*49ee0*/  LDL.LU.64 R8, [R1+0x27b0] ;  /* 0x0027b00001087983 */ /* 0x000f280000300a00 */
        /* <DEDUP_REMOVED lines=10> */
[----:B--2---:R-:W-:-:S03]  /*49f90*/  IMAD R12, R12, 0x100, R28 ;  /* 0x000001000c0c7824 */ /* 0x004fc600078e021c */
[----:B------:R-:W2:Y:S01]  /*49fa0*/  LDL.LU R28, [R1+0x2798] ;  /* 0x00279800011c7983 */ /* 0x000ea20000300800 */
[----:B------:R-:W-:Y:S02]  /*49fb0*/  F2FP.F16.E5M2.UNPACK_B R10, R10.H1 ;  /* 0x0000000aff0a723e */ /* 0x000fe400030004ff */
[----:B------:R-:W-:-:S07]  /*49fc0*/  F2FP.F16.E5M2.UNPACK_B R11, R11.H1 ;  /* 0x0000000bff0b723e */ /* 0x000fce00030004ff */
[----:B------:R-:W-:Y:S01]  /*49fd0*/  HMMA.16816.F32 R4, R16, R10, R4 ;  /* 0x0000000a1004723c */ /* 0x000fe20000001804 */
[----:B---3--:R-:W-:Y:S01]  /*49fe0*/  IMAD R14, R14, 0x100, R29 ;  /* 0x000001000e0e7824 */ /* 0x008fe200078e021d */
[----:B----4-:R-:W-:Y:S02]  /*49ff0*/  F2FP.F16.E5M2.UNPACK_B R8, R8.H1 ;  /* 0x00000008ff08723e */ /* 0x010fe400030004ff */
[----:B------:R-:W-:Y:S01]  /*4a000*/  F2FP.F16.E5M2.UNPACK_B R9, R9.H1 ;  /* 0x00000009ff09723e */ /* 0x000fe200030004ff */
[----:B--2---:R-:W-:Y:S02]  /*4a010*/  IMAD R13, R13, 0x100, R28 ;  /* 0x000001000d0d7824 */ /* 0x004fe400078e021c */
[----:B------:R-:W2:Y:S04]  /*4a020*/  LDL.LU R28, [R1+0x2794] ;  /* 0x00279400011c7983 */ /* 0x000ea80000300800 */
[----:B------:R-:W2:-:S12]  /*4a030*/  LDL.LU R29, [R1+0x2790] ;  /* 0x00279000011d7983 */ /* 0x000e980000300800 */
[----:B------:R-:W-:Y:S04]  /*4a040*/  STL.64 [R1+0x210], R4 ;  /* 0x0002100401007387 */ /* 0x000fe80000100a00 */
[----:B------:R0:W-:Y:S04]  /*4a050*/  STL.64 [R1+0x218], R6 ;  /* 0x0002180601007387 */ /* 0x0001e80000100a00 */
[----:B0-----:R-:W3:Y:S01]  /*4a060*/  LDL.LU.64 R6, [R1+0x2788] ;  /* 0x0027880001067983 */ /* 0x001ee20000300a00 */
[----:B------:R-:W-:Y:S03]  /*4a070*/  HMMA.16816.F32 R20, R16, R8, R20 ;  /* 0x000000081014723c */ /* 0x000fe60000001814 */
[----:B------:R-:W4:Y:S01]  /*4a080*/  LDL.LU.64 R4, [R1+0x2780] ;  /* 0x0027800001047983 */ /* 0x000f220000300a00 */
[----:B------:R-:W-:-:S03]  /*4a090*/  IMAD R15, R15, 0x100, R0 ;  /* 0x000001000f0f7824 */ /* 0x000fc600078e0200 */
[----:B------:R-:W2:Y:S04]  /*4a0a0*/  LDL.LU R0, [R1+0x2778] ;  /* 0x0027780001007983 */ /* 0x000ea80000300800 */
[----:B------:R-:W-:Y:S04]  /*4a0b0*/  STL [R1+0x267c], R8 ;  /* 0x00267c0801007387 */ /* 0x000fe80000100800 */
[----:B------:R-:W-:Y:S08]  /*4a0c0*/  STL [R1+0x2678], R9 ;  /* 0x0026780901007387 */ /* 0x000ff00000100800 */
[----:B------:R0:W-:Y:S04]  /*4a0d0*/  STL.64 [R1+0x250], R20 ;  /* 0x0002501401007387 */ /* 0x0001e80000100a00 */
[----:B------:R-:W-:Y:S04]  /*4a0e0*/  STL.64 [R1+0x258], R22 ;  /* 0x0002581601007387 */ /* 0x000fe80000100a00 */
[----:B------:R1:W-:Y:S04]  /*4a0f0*/  STL.64 [R1+0x26f0], R10 ;  /* 0x0026f00a01007387 */ /* 0x0003e80000100a00 */
[----:B0-----:R-:W4:Y:S01]  /*4a100*/  LDL.LU R20, [R1+0x720] ;  /* 0x0007200001147983 */ /* 0x001f220000300800 */
[----:B---3--:R-:W-:-:S02]  /*4a110*/  F2FP.F16.E5M2.UNPACK_B R6, R6.H1 ;  /* 0x00000006ff06723e */ /* 0x008fc400030004ff */
[----:B------:R-:W-:-:S07]  /*4a120*/  F2FP.F16.E5M2.UNPACK_B R7, R7.H1 ;  /* 0x00000007ff07723e */ /* 0x000fce00030004ff */
[----:B-1----:R-:W-:-:S15]  /*4a130*/  HMMA.16816.F32 R8, R16, R6, R24 ;  /* 0x000000061008723c */ /* 0x002fde0000001818 */
[----:B------:R-:W-:-:S08]  /*4a140*/  NOP ;  /* 0x0000000000007918 */ /* 0x000fd00000000000 */
[----:B------:R-:W-:Y:S04]  /*4a150*/  STL.64 [R1+0xf80], R8 ;  /* 0x000f800801007387 */ /* 0x000fe80000100a00 */
[----:B------:R-:W-:Y:S04]  /*4a160*/  STL.64 [R1+0xf88], R10 ;  /* 0x000f880a01007387 */ /* 0x000fe80000100a00 */
        /* <DEDUP_REMOVED lines=10> */
[----:B0-----:R-:W4:Y:S01]  /*4a210*/  LDL R22, [R1] ;  /* 0x0000000001167983 */ /* 0x001f220000100800 */
[----:B--2---:R-:W-:-:S03]  /*4a220*/  IMAD.MOV.U32 R23, RZ, RZ, R0 ;  /* 0x000000ffff177224 */ /* 0x004fc600078e0000 */
[----:B------:R-:W2:Y:S04]  /*4a230*/  LDL.LU R0, [R1+0x2774] ;  /* 0x0027740001007983 */ /* 0x000ea80000300800 */
[----:B---3--:R-:W-:Y:S04]  /*4a240*/  STL.64 [R1+0x26d0], R20 ;  /* 0x0026d01401007387 */ /* 0x008fe80000100a00 */
[----:B------:R-:W3:Y:S04]  /*4a250*/  LDL.LU R24, [R1+0x740] ;  /* 0x0007400001187983 */ /* 0x000ee80000300800 */
[----:B------:R-:W3:Y:S04]  /*4a260*/  LDL.LU R25, [R1+0x744] ;  /* 0x0007440001197983 */ /* 0x000ee80000300800 */
[----:B------:R-:W3:Y:S04]  /*4a270*/  LDL.LU R26, [R1+0x748] ;  /* 0x00074800011a7983 */ /* 0x000ee80000300800 */
[----:B------:R-:W3:Y:S04]  /*4a280*/  LDL.LU R27, [R1+0x74c] ;  /* 0x00074c00011b7983 */ /* 0x000ee80000300800 */
[----:B------:R-:W4:Y:S04]  /*4a290*/  LDL.LU R8, [R1+0x760] ;  /* 0x0007600001087983 */ /* 0x000f280000300800 */
[----:B------:R-:W4:Y:S04]  /*4a2a0*/  LDL.LU R9, [R1+0x764] ;  /* 0x0007640001097983 */ /* 0x000f280000300800 */
[----:B------:R-:W2:Y:S04]  /*4a2b0*/  LDL.LU R10, [R1+0x768] ;  /* 0x00076800010a7983 */ /* 0x000ea80000300800 */
[----:B------:R-:W2:Y:S04]  /*4a2c0*/  LDL.LU R11, [R1+0x76c] ;  /* 0x00076c00010b7983 */ /* 0x000ea80000300800 */
[----:B--2---:R0:W-:Y:S04]  /*4a2d0*/  STL.64 [R1+0x2700], R10 ;  /* 0x0027000a01007387 */ /* 0x0041e80000100a00 */
[----:B0-----:R-:W2:Y:S01]  /*4a2e0*/  LDL R10, [R1+0x10] ;  /* 0x00001000010a7983 */ /* 0x001ea20000100800 */
[----:B------:R-:W-:-:S03]  /*4a2f0*/  IMAD.MOV.U32 R11, RZ, RZ, R0 ;  /* 0x000000ffff0b7224 */ /* 0x000fc600078e0000 */
[----:B------:R-:W3:Y:S04]  /*4a300*/  LDL.LU R0, [R1+0x2770] ;  /* 0x0027700001007983 */ /* 0x000ee80000300800 */
[----:B----4-:R0:W-:Y:S04]  /*4a310*/  STL.64 [R1+0x26f8], R8 ;  /* 0x0026f80801007387 */ /* 0x0101e80000100a00 */
[----:B0-----:R-:W4:Y:S04]  /*4a320*/  LDL.64 R8, [R1+0x18] ;  /* 0x0000180001087983 */ /* 0x001f280000100a00 */
[----:B--2---:R-:W-:Y:S04]  /*4a330*/  STL.64 [R1+0x2730], R10 ;  /* 0x0027300a01007387 */ /* 0x004fe80000100a00 */
[----:B----4-:R0:W-:Y:S04]  /*4a340*/  STL.64 [R1+0x2728], R8 ;  /* 0x0027280801007387 */ /* 0x0101e80000100a00 */
[----:B0-----:R-:W2:Y:S04]  /*4a350*/  LDL.LU R8, [R1+0x790] ;  /* 0x0007900001087983 */ /* 0x001ea80000300800 */
[----:B------:R-:W2:Y:S04]  /*4a360*/  LDL.LU R9, [R1+0x794] ;  /* 0x0007940001097983 */ /* 0x000ea80000300800 */
[----:B------:R-:W4:Y:S04]  /*4a370*/  LDL.LU R10, [R1+0x798] ;  /* 0x00079800010a7983 */ /* 0x000f280000300800 */
[----:B------:R-:W4:Y:S04]  /*4a380*/  LDL.LU R11, [R1+0x79c] ;  /* 0x00079c00010b7983 */ /* 0x000f280000300800 */
[----:B----4-:R0:W-:Y:S04]  /*4a390*/  STL.64 [R1+0x2740], R10 ;  /* 0x0027400a01007387 */ /* 0x0101e80000100a00 */
[----:B0-----:R-:W4:Y:S01]  /*4a3a0*/  LDL R10, [R1+0x28] ;  /* 0x00002800010a7983 */ /* 0x001f220000100800 */
[----:B---3--:R-:W-:-:S03]  /*4a3b0*/  IMAD.MOV.U32 R11, RZ, RZ, R0 ;  /* 0x000000ffff0b7224 */ /* 0x008fc600078e0000 */
[----:B--2---:R0:W-:Y:S04]  /*4a3c0*/  STL.64 [R1+0x2738], R8 ;  /* 0x0027380801007387 */ /* 0x0041e80000100a00 */
[----:B----4-:R1:W-:Y:S04]  /*4a3d0*/  STL.64 [R1+0x2758], R10 ;  /* 0x0027580a01007387 */ /* 0x0103e80000100a00 */
[----:B0-----:R-:W2:Y:S04]  /*4a3e0*/  LDL.LU R8, [R1+0x7b0] ;  /* 0x0007b00001087983 */ /* 0x001ea80000300800 */
[----:B------:R-:W2:Y:S04]  /*4a3f0*/  LDL.LU R9, [R1+0x7b4] ;  /* 0x0007b40001097983 */ /* 0x000ea80000300800 */
[----:B-1----:R-:W3:Y:S04]  /*4a400*/  LDL.LU R10, [R1+0x7b8] ;  /* 0x0007b800010a7983 */ /* 0x002ee80000300800 */
[----:B------:R-:W3:Y:S04]  /*4a410*/  LDL.LU R11, [R1+0x7bc] ;  /* 0x0007bc00010b7983 */ /* 0x000ee80000300800 */
[----:B---3--:R-:W-:Y:S04]  /*4a420*/  STL.64 [R1+0x2768], R10 ;  /* 0x0027680a01007387 */ /* 0x008fe80000100a00 */
[----:B--2---:R0:W-:Y:S04]  /*4a430*/  STL.64 [R1+0x2760], R8 ;  /* 0x0027600801007387 */ /* 0x0041e80000100a00 */
[----:B0-----:R-:W2:Y:S04]  /*4a440*/  LDL.LU R8, [R1+0x880] ;  /* 0x0008800001087983 */ /* 0x001ea80000300800 */
[----:B------:R-:W2:Y:S04]  /*4a450*/  LDL.LU R9, [R1+0x884] ;  /* 0x0008840001097983 */ /* 0x000ea80000300800 */
[----:B------:R-:W2:Y:S04]  /*4a460*/  LDL.LU R10, [R1+0x888] ;  /* 0x00088800010a7983 */ /* 0x000ea80000300800 */
[----:B------:R-:W2:Y:S04]  /*4a470*/  LDL.LU R11, [R1+0x88c] ;  /* 0x00088c00010b7983 */ /* 0x000ea80000300800 */
[----:B------:R-:W3:Y:S04]  /*4a480*/  LDL.64 R20, [R1+0x8] ;  /* 0x0000080001147983 */ /* 0x000ee80000100a00 */
[----:B------:R-:W-:Y:S04]  /*4a490*/  STL.64 [R1+0x2710], R22 ;  /* 0x0027101601007387 */ /* 0x000fe80000100a00 */
[----:B---3--:R0:W-:Y:S04]  /*4a4a0*/  STL.64 [R1+0x2708], R20 ;  /* 0x0027081401007387 */ /* 0x0081e80000100a00 */
[----:B0-----:R-:W3:Y:S04]  /*4a4b0*/  LDL.LU R20, [R1+0x770] ;  /* 0x0007700001147983 */ /* 0x001ee80000300800 */
[----:B------:R-:W3:Y:S04]  /*4a4c0*/  LDL.LU R21, [R1+0x774] ;  /* 0x0007740001157983 */ /* 0x000ee80000300800 */
[----:B------:R-:W4:Y:S04]  /*4a4d0*/  LDL.LU R22, [R1+0x778] ;  /* 0x0007780001167983 */ /* 0x000f280000300800 */
[----:B------:R-:W4:Y:S01]  /*4a4e0*/  LDL.LU R23, [R1+0x77c] ;  /* 0x00077c0001177983 */ /* 0x000f220000300800 */
[----:B------:R-:W-:-:S02]  /*4a4f0*/  F2FP.F16.E5M2.UNPACK_B R4, R4.H1 ;  /* 0x00000004ff04723e */ /* 0x000fc400030004ff */
[----:B------:R-:W-:Y:S01]  /*4a500*/  F2FP.F16.E5M2.UNPACK_B R5, R5.H1 ;  /* 0x00000005ff05723e */ /* 0x000fe200030004ff */
[----:B----4-:R-:W-:Y:S04]  /*4a510*/  STL.64 [R1+0x2720], R22 ;  /* 0x0027201601007387 */ /* 0x010fe80000100a00 */
[----:B---3--:R0:W-:Y:S04]  /*4a520*/  STL.64 [R1+0x2718], R20 ;  /* 0x0027181401007387 */ /* 0x0081e80000100a00 */
        /* <DEDUP_REMOVED lines=18> */
[----:B------:R-:W-:Y:S04]  /*4a650*/  STL.64 [R1+0xf70], R8 ;  /* 0x000f700801007387 */ /* 0x000fe80000100a00 */
[----:B------:R0:W-:Y:S04]  /*4a660*/  STL.64 [R1+0xf78], R10 ;  /* 0x000f780a01007387 */ /* 0x0001e80000100a00 */
[----:B0-----:R-:W4:Y:S04]  /*4a670*/  LDL.LU.64 R10, [R1+0x2768] ;  /* 0x00276800010a7983 */ /* 0x001f280000300a00 */
[----:B------:R-:W4:Y:S01]  /*4a680*/  LDL.LU.64 R8, [R1+0x2760] ;  /* 0x0027600001087983 */ /* 0x000f220000300a00 */
[----:B------:R-:W-:-:S02]  /*4a690*/  F2FP.F16.E5M2.UNPACK_B R2, R2.H1 ;  /* 0x00000002ff02723e */ /* 0x000fc400030004ff */
[----:B------:R-:W-:Y:S02]  /*4a6a0*/  F2FP.F16.E5M2.UNPACK_B R3, R3.H1 ;  /* 0x00000003ff03723e */ /* 0x000fe400030004ff */
[----:B------:R-:W-:Y:S02]  /*4a6b0*/  F2FP.F16.E5M2.UNPACK_B R12, R12 ;  /* 0x0000000cff0c723e */ /* 0x000fe400020004ff */
[----:B------:R-:W-:Y:S02]  /*4a6c0*/  F2FP.F16.E5M2.UNPACK_B R13, R13 ;  /* 0x0000000dff0d723e */ /* 0x000fe400020004ff */
[----:B------:R-:W-:Y:S02]  /*4a6d0*/  F2FP.F16.E5M2.UNPACK_B R14, R14 ;  /* 0x0000000eff0e723e */ /* 0x000fe400020004ff */
[----:B------:R-:W-:Y:S01]  /*4a6e0*/  F2FP.F16.E5M2.UNPACK_B R15, R15 ;  /* 0x0000000fff0f723e */ /* 0x000fe200020004ff */
[----:B----4-:R-:W-:Y:S01]  /*4a6f0*/  HMMA.16816.F32 R16, R16, R2, R8 ;  /* 0x000000021010723c */ /* 0x010fe20000001808 */
[----:B------:R-:W2:-:S15]  /*4a700*/  LDL.LU.64 R10, [R1+0x2758] ;  /* 0x00275800010a7983 */ /* 0x000e9e0000300a00 */
[----:B------:R-:W-:-:S07]  /*4a710*/  NOP ;  /* 0x0000000000007918 */ /* 0x000fce0000000000 */
[----:B------:R-:W-:Y:S04]  /*4a720*/  STL.64 [R1+0xea0], R16 ;  /* 0x000ea01001007387 */ /* 0x000fe80000100a00 */
[----:B------:R0:W-:Y:S04]  /*4a730*/  STL.64 [R1+0xea8], R18 ;  /* 0x000ea81201007387 */ /* 0x0001e80000100a00 */
[----:B0-----:R-:W4:Y:S04]  /*4a740*/  LDL.64 R18, [R1+0x20] ;  /* 0x0000200001127983 */ /* 0x001f280000100a00 */
[----:B------:R-:W3:Y:S04]  /*4a750*/  LDL.LU R16, [R1+0x1e4c] ;  /* 0x001e4c0001107983 */ /* 0x000ee80000300800 */
[----:B------:R-:W3:Y:S01]  /*4a760*/  LDL.LU R17, [R1+0x1e54] ;  /* 0x001e540001117983 */ /* 0x000ee20000300800 */
        /* <DEDUP_REMOVED lines=8> */
[----:B----4-:R-:W-:Y:S01]  /*4a7f0*/  IMAD.MOV.U32 R7, RZ, RZ, R18 ;  /* 0x000000ffff077224 */ /* 0x010fe200078e0012 */
[----:B---3--:R-:W-:-:S15]  /*4a800*/  HMMA.16816.F32 R8, R12, R18, R8 ;  /* 0x000000120c08723c */ /* 0x008fde0000001808 */
        /* <DEDUP_REMOVED lines=21> */
[----:B------:R-:W3:Y:S01]  /*4a960*/  LDL.LU.64 R20, [R1+0x2718] ;  /* 0x0027180001147983 */ /* 0x000ee20000300a00 */
[----:B------:R-:W-:-:S02]  /*4a970*/  IMAD.MOV.U32 R0, RZ, RZ, R19 ;  /* 0x000000ffff007224 */ /* 0x000fc400078e0013 */
[----:B------:R-:W-:Y:S02]  /*4a980*/  IMAD.MOV.U32 R19, RZ, RZ, R8 ;  /* 0x000000ffff137224 */ /* 0x000fe400078e0008 */
[----:B------:R-:W-:Y:S02]  /*4a990*/  IMAD.MOV.U32 R18, RZ, RZ, R9 ;  /* 0x000000ffff127224 */ /* 0x000fe400078e0009 */
[----:B---3--:R-:W-:Y:S01]  /*4a9a0*/  HMMA.16816.F32 R8, R12, R10, R20 ;  /* 0x0000000a0c08723c */ /* 0x008fe20000001814 */
[----:B------:R-:W3:Y:S04]  /*4a9b0*/  LDL.LU.64 R22, [R1+0x2710] ;  /* 0x0027100001167983 */ /* 0x000ee80000300a00 */
[----:B------:R-:W4:-:S15]  /*4a9c0*/  LDL.LU.64 R20, [R1+0x2708] ;  /* 0x0027080001147983 */ /* 0x000f1e0000300a00 */
[----:B------:R-:W-:-:S03]  /*4a9d0*/  NOP ;  /* 0x0000000000007918 */ /* 0x000fc60000000000 */
[----:B------:R-:W-:Y:S04]  /*4a9e0*/  STL.64 [R1+0xe60], R8 ;  /* 0x000e600801007387 */ /* 0x000fe80000100a00 */
[----:B------:R0:W-:Y:S04]  /*4a9f0*/  STL.64 [R1+0xe68], R10 ;  /* 0x000e680a01007387 */ /* 0x0001e80000100a00 */
[----:B0-----:R-:W4:Y:S04]  /*4aa00*/  LDL.LU.64 R10, [R1+0x2700] ;  /* 0x00270000010a7983 */ /* 0x001f280000300a00 */
[----:B------:R-:W4:Y:S02]  /*4aa10*/  LDL.LU.64 R8, [R1+0x26f8] ;  /* 0x0026f80001087983 */ /* 0x000f240000300a00 */
[----:B----4-:R-:W-:-:S15]  /*4aa20*/  HMMA.16816.F32 R8, R12, R20, R8 ;  /* 0x000000140c08723c */ /* 0x010fde0000001808 */
[----:B------:R-:W-:-:S08]  /*4aa30*/  NOP ;  /* 0x0000000000007918 */ /* 0x000fd00000000000 */
[----:B------:R0:W-:Y:S04]  /*4aa40*/  STL.64 [R1+0xe50], R8 ;  /* 0x000e500801007387 */ /* 0x0001e80000100a00 */
[----:B------:R1:W-:Y:S01]  /*4aa50*/  STL.64 [R1+0xe58], R10 ;  /* 0x000e580a01007387 */ /* 0x0003e20000100a00 */
[----:B0-----:R-:W-:Y:S02]  /*4aa60*/  IMAD.MOV.U32 R8, RZ, RZ, R20 ;  /* 0x000000ffff087224 */ /* 0x001fe400078e0014 */
[----:B------:R-:W-:Y:S01]  /*4aa70*/  IMAD.MOV.U32 R9, RZ, RZ, R21 ;  /* 0x000000ffff097224 */ /* 0x000fe200078e0015 */
[----:B-1----:R-:W4:Y:S01]  /*4aa80*/  LDL.LU.64 R10, [R1+0x26f0] ;  /* 0x0026f000010a7983 */ /* 0x002f220000300a00 */
[----:B---3--:R-:W-:Y:S03]  /*4aa90*/  HMMA.16816.F32 R20, R12, R22, R24 ;  /* 0x000000160c14723c */ /* 0x008fe60000001818 */
[----:B------:R-:W3:Y:S04]  /*4aaa0*/  LDL.LU.64 R26, [R1+0x26e8] ;  /* 0x0026e800011a7983 */ /* 0x000ee80000300a00 */
[----:B------:R-:W3:-:S15]  /*4aab0*/  LDL.LU.64 R24, [R1+0x26e0] ;  /* 0x0026e00001187983 */ /* 0x000ede0000300a00 */
[----:B------:R-:W-:-:S01]  /*4aac0*/  NOP ;  /* 0x0000000000007918 */ /* 0x000fc20000000000 */
[----:B------:R-:W-:Y:S04]  /*4aad0*/  STL.64 [R1+0xe40], R20 ;  /* 0x000e401401007387 */ /* 0x000fe80000100a00 */
[----:B------:R0:W-:Y:S04]  /*4aae0*/  STL.64 [R1+0xe48], R22 ;  /* 0x000e481601007387 */ /* 0x0001e80000100a00 */
[----:B0-----:R-:W2:Y:S04]  /*4aaf0*/  LDL.LU.64 R22, [R1+0x26d8] ;  /* 0x0026d80001167983 */ /* 0x001ea80000300a00 */
[----:B------:R-:W2:Y:S01]  /*4ab00*/  LDL.LU.64 R20, [R1+0x26d0] ;  /* 0x0026d00001147983 */ /* 0x000ea20000300a00 */
        /* <DEDUP_REMOVED lines=20> */
[----:B------:R-:W4:Y:S04]  /*4ac50*/  LDL.LU R27, [R1+0x1e58] ;  /* 0x001e5800011b7983 */ /* 0x000f280000300800 */
        /* <DEDUP_REMOVED lines=15> */
[----:B0-----:R-:W2:Y:S04]  /*4ad50*/  LDL.LU R20, [R1+0x6f0] ;  /* 0x0006f00001147983 */ /* 0x001ea80000300800 */
[----:B------:R-:W2:Y:S04]  /*4ad60*/  LDL.LU R21, [R1+0x6f4] ;  /* 0x0006f40001157983 */ /* 0x000ea80000300800 */
[----:B------:R-:W2:Y:S04]  /*4ad70*/  LDL.LU R22, [R1+0x6f8] ;  /* 0x0006f80001167983 */ /* 0x000ea80000300800 */
[----:B------:R-:W2:Y:S01]  /*4ad80*/  LDL.LU R23, [R1+0x6fc] ;  /* 0x0006fc0001177983 */ /* 0x000ea20000300800 */
[----:B----4-:R-:W-:-:S02]  /*4ad90*/  IMAD R16, R16, 0x100, R26 ;  /* 0x0000010010107824 */ /* 0x010fc400078e021a */
[----:B------:R-:W-:Y:S01]  /*4ada0*/  IMAD R17, R17, 0x100, R27 ;  /* 0x0000010011117824 */ /* 0x000fe200078e021b */
[----:B--2---:R-:W-:-:S15]  /*4adb0*/  HMMA.16816.F32 R20, R12, R10, R20 ;  /* 0x0000000a0c14723c */ /* 0x004fde0000001814 */
[----:B------:R-:W-:-:S08]  /*4adc0*/  NOP ;  /* 0x0000000000007918 */ /* 0x000fd00000000000 */
[----:B------:R-:W-:Y:S04]  /*4add0*/  STL.64 [R1+0xde0], R20 ;  /* 0x000de01401007387 */ /* 0x000fe80000100a00 */
[----:B------:R-:W-:Y:S04]  /*4ade0*/  STL.64 [R1+0xde8], R22 ;  /* 0x000de81601007387 */ /* 0x000fe80000100a00 */
[----:B------:R-:W2:Y:S04]  /*4adf0*/  LDL.LU R24, [R1+0x660] ;  /* 0x0006600001187983 */ /* 0x000ea80000300800 */
        /* <DEDUP_REMOVED lines=9> */
[----:B----4-:R0:W-:Y:S02]  /*4ae90*/  STL.64 [R1+0x25c0], R26 ;  /* 0x0025c01a01007387 */ /* 0x0101e40000100a00 */
[----:B0-----:R-:W-:-:S02]  /*4aea0*/  IMAD.MOV.U32 R26, RZ, RZ, R8 ;  /* 0x000000ffff1a7224 */ /* 0x001fc400078e0008 */
[----:B------:R-:W-:Y:S01]  /*4aeb0*/  IMAD.MOV.U32 R27, RZ, RZ, R9 ;  /* 0x000000ffff1b7224 */ /* 0x000fe200078e0009 */
[----:B------:R-:W4:Y:S04]  /*4aec0*/  LDL.LU R8, [R1+0x267c] ;  /* 0x00267c0001087983 */ /* 0x000f280000300800 */
[----:B------:R-:W4:Y:S04]  /*4aed0*/  LDL.LU R9, [R1+0x2678] ;  /* 0x0026780001097983 */ /* 0x000f280000300800 */
[----:B--2---:R0:W-:Y:S04]  /*4aee0*/  STL.64 [R1+0x25b8], R24 ;  /* 0x0025b81801007387 */ /* 0x0041e80000100a00 */
[----:B------:R-:W2:Y:S04]  /*4aef0*/  LDL.LU R20, [R1+0x650] ;  /* 0x0006500001147983 */ /* 0x000ea80000300800 */
[----:B------:R-:W2:Y:S04]  /*4af00*/  LDL.LU R21, [R1+0x654] ;  /* 0x0006540001157983 */ /* 0x000ea80000300800 */
[----:B------:R-:W3:Y:S04]  /*4af10*/  LDL.LU R22, [R1+0x658] ;  /* 0x0006580001167983 */ /* 0x000ee80000300800 */
[----:B------:R-:W3:Y:S04]  /*4af20*/  LDL.LU R23, [R1+0x65c] ;  /* 0x00065c0001177983 */ /* 0x000ee80000300800 */
[----:B0-----:R-:W4:Y:S04]  /*4af30*/  LDL.64 R24, [R1+0x10] ;  /* 0x0000100001187983 */ /* 0x001f280000100a00 */
[----:B------:R0:W-:Y:S02]  /*4af40*/  STL.64 [R1+0x25f0], R26 ;  /* 0x0025f01a01007387 */ /* 0x0001e40000100a00 */
[----:B0-----:R-:W-:-:S02]  /*4af50*/  IMAD.MOV.U32 R26, RZ, RZ, R19 ;  /* 0x000000ffff1a7224 */ /* 0x001fc400078e0013 */
[----:B------:R-:W-:Y:S01]  /*4af60*/  IMAD.MOV.U32 R27, RZ, RZ, R18 ;  /* 0x000000ffff1b7224 */ /* 0x000fe200078e0012 */
[----:B----4-:R-:W-:Y:S04]  /*4af70*/  STL.64 [R1+0x25e8], R24 ;  /* 0x0025e81801007387 */ /* 0x010fe80000100a00 */
[----:B------:R-:W-:Y:S04]  /*4af80*/  STL.64 [R1+0x2608], R26 ;  /* 0x0026081a01007387 */ /* 0x000fe80000100a00 */
        /* <DEDUP_REMOVED lines=12> */
[----:B------:R-:W4:Y:S01]  /*4b050*/  LDL.64 R26, [R1+0x28] ;  /* 0x00002800011a7983 */ /* 0x000f220000100a00 */
[----:B------:R-:W-:-:S02]  /*4b060*/  IMAD.MOV.U32 R24, RZ, RZ, R7 ;  /* 0x000000ffff187224 */ /* 0x000fc400078e0007 */
[----:B------:R-:W-:Y:S01]  /*4b070*/  IMAD.MOV.U32 R25, RZ, RZ, R0 ;  /* 0x000000ffff197224 */ /* 0x000fe200078e0000 */
[----:B----4-:R-:W-:Y:S04]  /*4b080*/  STL.64 [R1+0x2638], R26 ;  /* 0x0026381a01007387 */ /* 0x010fe80000100a00 */
[----:B------:R0:W-:Y:S04]  /*4b090*/  STL.64 [R1+0x2630], R24 ;  /* 0x0026301801007387 */ /* 0x0001e80000100a00 */
[----:B0-----:R-:W4:Y:S04]  /*4b0a0*/  LDL.LU R24, [R1+0x6d0] ;  /* 0x0006d00001187983 */ /* 0x001f280000300800 */
[----:B------:R-:W4:Y:S04]  /*4b0b0*/  LDL.LU R25, [R1+0x6d4] ;  /* 0x0006d40001197983 */ /* 0x000f280000300800 */
[----:B------:R-:W2:Y:S04]  /*4b0c0*/  LDL.LU R26, [R1+0x6d8] ;  /* 0x0006d800011a7983 */ /* 0x000ea80000300800 */
[----:B------:R-:W2:Y:S04]  /*4b0d0*/  LDL.LU R27, [R1+0x6dc] ;  /* 0x0006dc00011b7983 */ /* 0x000ea80000300800 */
[----:B------:R-:W3:Y:S04]  /*4b0e0*/  LDL.LU R7, [R1+0x1e60] ;  /* 0x001e600001077983 */ /* 0x000ee80000300800 */
[----:B---3--:R-:W-:Y:S04]  /*4b0f0*/  STL.64 [R1+0x2670], R6 ;  /* 0x0026700601007387 */ /* 0x008fe80000100a00 */
[----:B------:R0:W-:Y:S04]  /*4b100*/  STL.64 [R1+0x2668], R4 ;  /* 0x0026680401007387 */ /* 0x0001e80000100a00 */
[----:B0-----:R-:W3:Y:S04]  /*4b110*/  LDL.LU R4, [R1+0x6e0] ;  /* 0x0006e00001047983 */ /* 0x001ee80000300800 */
[----:B------:R-:W3:Y:S04]  /*4b120*/  LDL.LU R5, [R1+0x6e4] ;  /* 0x0006e40001057983 */ /* 0x000ee80000300800 */
[----:B------:R-:W3:Y:S04]  /*4b130*/  LDL.LU R6, [R1+0x6e8] ;  /* 0x0006e80001067983 */ /* 0x000ee80000300800 */
[----:B------:R-:W3:Y:S04]  /*4b140*/  LDL.LU R7, [R1+0x6ec] ;  /* 0x0006ec0001077983 */ /* 0x000ee80000300800 */
[----:B------:R-:W3:Y:S04]  /*4b150*/  LDL.LU R18, [R1+0x1e5c] ;  /* 0x001e5c0001127983 */ /* 0x000ee80000300800 */
        /* <DEDUP_REMOVED lines=16> */
[----:B0-----:R-:W4:Y:S04]  /*4b260*/  LDL.LU R20, [R1+0x6a0] ;  /* 0x0006a00001147983 */ /* 0x001f280000300800 */
[----:B------:R-:W4:Y:S04]  /*4b270*/  LDL.LU R21, [R1+0x6a4] ;  /* 0x0006a40001157983 */ /* 0x000f280000300800 */
[----:B------:R-:W2:Y:S04]  /*4b280*/  LDL.LU R22, [R1+0x6a8] ;  /* 0x0006a80001167983 */ /* 0x000ea80000300800 */
[----:B------:R-:W2:Y:S01]  /*4b290*/  LDL.LU R23, [R1+0x6ac] ;  /* 0x0006ac0001177983 */ /* 0x000ea20000300800 */
[----:B---3--:R-:W-:Y:S03]  /*4b2a0*/  HMMA.16816.F32 R4, R12, R8, R4 ;  /* 0x000000080c04723c */ /* 0x008fe60000001804 */
[----:B--2---:R-:W-:Y:S04]  /*4b2b0*/  STL.64 [R1+0x2618], R22 ;  /* 0x0026181601007387 */ /* 0x004fe80000100a00 */
[----:B----4-:R0:W-:Y:S04]  /*4b2c0*/  STL.64 [R1+0x2610], R20 ;  /* 0x0026101401007387 */ /* 0x0101e80000100a00 */
        /* <DEDUP_REMOVED lines=14> */
[----:B------:R-:W-:Y:S04]  /*4b3b0*/  STL [R1+0x2554], R8 ;  /* 0x0025540801007387 */ /* 0x000fe80000100800 */
[----:B------:R0:W-:Y:S04]  /*4b3c0*/  STL [R1+0x2550], R9 ;  /* 0x0025500901007387 */ /* 0x0001e80000100800 */
[----:B0-----:R-:W2:Y:S01]  /*4b3d0*/  LDL.64 R8, [R1] ;  /* 0x0000000001087983 */ /* 0x001ea20000100a00 */
[----:B---3--:R-:W-:-:S03]  /*4b3e0*/  IMAD R18, R18, 0x100, R7 ;  /* 0x0000010012127824 */ /* 0x008fc600078e0207 */
[----:B------:R-:W3:Y:S02]  /*4b3f0*/  LDL.LU R7, [R1+0x2660] ;  /* 0x0026600001077983 */ /* 0x000ee40000300800 */
[----:B---3--:R-:W-:-:S15]  /*4b400*/  HMMA.16816.F32 R24, R12, R6, R24 ;  /* 0x000000060c18723c */ /* 0x008fde0000001818 */
[----:B------:R-:W-:-:S08]  /*4b410*/  NOP ;  /* 0x0000000000007918 */ /* 0x000fd00000000000 */
[----:B------:R-:W-:Y:S04]  /*4b420*/  STL.64 [R1+0xf60], R24 ;  /* 0x000f601801007387 */ /* 0x000fe80000100a00 */
[----:B------:R0:W-:Y:S04]  /*4b430*/  STL.64 [R1+0xf68], R26 ;  /* 0x000f681a01007387 */ /* 0x0001e80000100a00 */
[----:B0-----:R-:W4:Y:S04]  /*4b440*/  LDL.LU.64 R26, [R1+0x2658] ;  /* 0x00265800011a7983 */ /* 0x001f280000300a00 */
[----:B------:R-:W4:Y:S04]  /*4b450*/  LDL.LU.64 R24, [R1+0x2650] ;  /* 0x0026500001187983 */ /* 0x000f280000300a00 */
        /* <DEDUP_REMOVED lines=8> */
[----:B------:R-:W-:Y:S01]  /*4b4e0*/  IMAD R19, R0, 0x100, R19 ;  /* 0x0000010000137824 */ /* 0x000fe200078e0213 */
[----:B------:R-:W-:-:S02]  /*4b4f0*/  F2FP.F16.E5M2.UNPACK_B R16, R16 ;  /* 0x00000010ff10723e */ /* 0x000fc400020004ff */
[----:B------:R-:W-:Y:S02]  /*4b500*/  F2FP.F16.E5M2.UNPACK_B R17, R17 ;  /* 0x00000011ff11723e */ /* 0x000fe400020004ff */
[----:B------:R-:W-:Y:S02]  /*4b510*/  F2FP.F16.E5M2.UNPACK_B R18, R18 ;  /* 0x00000012ff12723e */ /* 0x000fe400020004ff */
[----:B------:R-:W-:Y:S01]  /*4b520*/  F2FP.F16.E5M2.UNPACK_B R19, R19 ;  /* 0x00000013ff13723e */ /* 0x000fe200020004ff */
[----:B---3--:R-:W-:Y:S01]  /*4b530*/  HMMA.16816.F32 R12, R12, R2, R24 ;  /* 0x000000020c0c723c */ /* 0x008fe20000001818 */
[----:B------:R-:W2:Y:S04]  /*4b540*/  LDL.LU.64 R26, [R1+0x2638] ;  /* 0x00263800011a7983 */ /* 0x000ea80000300a00 */
[----:B------:R-:W3:-:S15]  /*4b550*/  LDL.LU.64 R24, [R1+0x2630] ;  /* 0x0026300001187983 */ /* 0x000ede0000300a00 */
[----:B------:R-:W-:-:S03]  /*4b560*/  NOP ;  /* 0x0000000000007918 */ /* 0x000fc60000000000 */
        /* <DEDUP_REMOVED lines=11> */
[----:B------:R-:W3:Y:S01]  /*4b620*/  LDL.LU.64 R20, [R1+0x2620] ;  /* 0x0026200001147983 */ /* 0x000ee20000300a00 */
[----:B------:R-:W-:-:S02]  /*4b630*/  IMAD.MOV.U32 R7, RZ, RZ, R26 ;  /* 0x000000ffff077224 */ /* 0x000fc400078e001a */
[----:B------:R-:W-:Y:S02]  /*4b640*/  IMAD.MOV.U32 R6, RZ, RZ, R27 ;  /* 0x000000ffff067224 */ /* 0x000fe400078e001b */
[----:B---3--:R-:W-:Y:S01]  /*4b650*/  HMMA.16816.F32 R24, R16, R24, R20 ;  /* 0x000000181018723c */ /* 0x008fe20000001814 */
[----:B------:R-:W2:Y:S04]  /*4b660*/  LDL.LU.64 R22, [R1+0x2618] ;  /* 0x0026180001167983 */ /* 0x000ea80000300a00 */
[----:B------:R-:W2:-:S15]  /*4b670*/  LDL.LU.64 R20, [R1+0x2610] ;  /* 0x0026100001147983 */ /* 0x000e9e0000300a00 */
[----:B------:R-:W-:-:S03]  /*4b680*/  NOP ;  /* 0x0000000000007918 */ /* 0x000fc60000000000 */
        /* <DEDUP_REMOVED lines=10> */
[----:B------:R-:W2:Y:S02]  /*4b730*/  LDL.LU.64 R24, [R1+0x25e8] ;  /* 0x0025e80001187983 */ /* 0x000ea40000300a00 */
[----:B--2---:R-:W-:-:S15]  /*4b740*/  HMMA.16816.F32 R20, R16, R24, R20 ;  /* 0x000000181014723c */ /* 0x004fde0000001814 */
[----:B------:R-:W-:-:S08]  /*4b750*/  NOP ;  /* 0x0000000000007918 */ /* 0x000fd00000000000 */
[----:B------:R-:W-:Y:S04]  /*4b760*/  STL.64 [R1+0xd80], R20 ;  /* 0x000d801401007387 */ /* 0x000fe80000100a00 */
[----:B------:R0:W-:Y:S04]  /*4b770*/  STL.64 [R1+0xd88], R22 ;  /* 0x000d881601007387 */ /* 0x0001e80000100a00 */
[----:B0-----:R-:W3:Y:S04]  /*4b780*/  LDL.LU.64 R22, [R1+0x25e0] ;  /* 0x0025e00001167983 */ /* 0x001ee80000300a00 */
[----:B------:R-:W3:Y:S01]  /*4b790*/  LDL.LU.64 R20, [R1+0x25d8] ;  /* 0x0025d80001147983 */ /* 0x000ee20000300a00 */
[----:B------:R-:W-:-:S05]  /*4b7a0*/  IMAD.MOV.U32 R0, RZ, RZ, R25 ;  /* 0x000000ffff007224 */ /* 0x000fca00078e0019 */
[----:B------:R-:W-:Y:S01]  /*4b7b0*/  STL [R1+0x2518], R0 ;  /* 0x0025180001007387 */ /* 0x000fe20000100800 */
[----:B---3--:R-:W-:Y:S03]  /*4b7c0*/  HMMA.16816.F32 R24, R16, R26, R20 ;  /* 0x0000001a1018723c */ /* 0x008fe60000001814 */
        /* <DEDUP_REMOVED lines=18> */
[----:B------:R-:W4:Y:S01]  /*4b8f0*/  LDL.LU.64 R24, [R1+0x2598] ;  /* 0x0025980001187983 */ /* 0x000f220000300a00 */
[----:B------:R-:W-:Y:S01]  /*4b900*/  IMAD.MOV.U32 R0, RZ, RZ, R9 ;  /* 0x000000ffff007224 */ /* 0x000fe200078e0009 */
[C---:B--2---:R-:W-:Y:S06]  /*4b910*/  HMMA.16816.F32 R20, R16.reuse, R26, R20 ;  /* 0x0000001a1014723c */ /* 0x044fec0000001814 */
[----:B----4-:R-:W-:-:S15]  /*4b920*/  HMMA.16816.F32 R12, R16, R24, R12 ;  /* 0x00000018100c723c */ /* 0x010fde000000180c */
[----:B------:R-:W-:-:S02]  /*4b930*/  NOP ;  /* 0x0000000000007918 */ /* 0x000fc40000000000 */
[----:B------:R-:W-:Y:S04]  /*4b940*/  STL.64 [R1+0xd40], R20 ;  /* 0x000d401401007387 */ /* 0x000fe80000100a00 */
[----:B------:R0:W-:Y:S04]  /*4b950*/  STL.64 [R1+0xd48], R22 ;  /* 0x000d481601007387 */ /* 0x0001e80000100a00 */
[----:B0-----:R-:W2:Y:S04]  /*4b960*/  LDL.LU.64 R22, [R1+0x2590] ;  /* 0x0025900001167983 */ /* 0x001ea80000300a00 */
[----:B------:R-:W3:Y:S04]  /*4b970*/  LDL.LU.64 R20, [R1+0x2588] ;  /* 0x0025880001147983 */ /* 0x000ee80000300a00 */
[----:B------:R-:W-:Y:S04]  /*4b980*/  STL.64 [R1+0x24a8], R26 ;  /* 0x0024a81a01007387 */ /* 0x000fe80000100a00 */
[----:B------:R0:W-:Y:S04]  /*4b990*/  STL.64 [R1+0xd30], R12 ;  /* 0x000d300c01007387 */ /* 0x0001e80000100a00 */
[----:B------:R-:W-:Y:S04]  /*4b9a0*/  STL.64 [R1+0xd38], R14 ;  /* 0x000d380e01007387 */ /* 0x000fe80000100a00 */
[----:B------:R-:W4:Y:S04]  /*4b9b0*/  LDL.LU R8, [R1+0x1e70] ;  /* 0x001e700001087983 */ /* 0x000f280000300800 */
[----:B0-----:R-:W3:Y:S04]  /*4b9c0*/  LDL.LU R12, [R1+0x1e6c] ;  /* 0x001e6c00010c7983 */ /* 0x001ee80000300800 */
[----:B------:R-:W4:Y:S04]  /*4b9d0*/  LDL.LU R9, [R1+0x1e78] ;  /* 0x001e780001097983 */ /* 0x000f280000300800 */
[----:B------:R-:W-:Y:S04]  /*4b9e0*/  STL.64 [R1+0x2570], R10 ;  /* 0x0025700a01007387 */ /* 0x000fe80000100a00 */
[----:B----4-:R0:W-:Y:S04]  /*4b9f0*/  STL.64 [R1+0x2568], R8 ;  /* 0x0025680801007387 */ /* 0x0101e80000100a00 */
        /* <DEDUP_REMOVED lines=15> */
[----:B------:R-:W3:Y:S04]  /*4baf0*/  LDL.LU R7, [R1+0x1e88] ;  /* 0x001e880001077983 */ /* 0x000ee80000300800 */
[----:B---3--:R-:W-:Y:S04]  /*4bb00*/  STL.64 [R1+0x2548], R6 ;  /* 0x0025480601007387 */ /* 0x008fe80000100a00 */
[----:B------:R0:W-:Y:S04]  /*4bb10*/  STL.64 [R1+0x2540], R4 ;  /* 0x0025400401007387 */ /* 0x0001e80000100a00 */
        /* <DEDUP_REMOVED lines=32> */
[----:B0-----:R-:W4:Y:S04]  /*4bd20*/  LDL.LU.64 R10, [R1+0x2570] ;  /* 0x00257000010a7983 */ /* 0x001f280000300a00 */
[----:B------:R-:W3:Y:S04]  /*4bd30*/  LDL.LU.64 R8, [R1+0x2568] ;  /* 0x0025680001087983 */ /* 0x000ee80000300a00 */
[----:B------:R-:W-:Y:S04]  /*4bd40*/  STL.64 [R1+0x2488], R22 ;  /* 0x0024881601007387 */ /* 0x000fe80000100a00 */
[----:B------:R0:W-:Y:S04]  /*4bd50*/  STL.64 [R1+0x2480], R20 ;  /* 0x0024801401007387 */ /* 0x0001e80000100a00 */
[----:B0-----:R-:W2:Y:S04]  /*4bd60*/  LDL.LU R20, [R1+0x5e0] ;  /* 0x0005e00001147983 */ /* 0x001ea80000300800 */
[----:B------:R-:W2:Y:S04]  /*4bd70*/  LDL.LU R21, [R1+0x5e4] ;  /* 0x0005e40001157983 */ /* 0x000ea80000300800 */
[----:B------:R-:W2:Y:S04]  /*4bd80*/  LDL.LU R22, [R1+0x5e8] ;  /* 0x0005e80001167983 */ /* 0x000ea80000300800 */
[----:B------:R-:W2:Y:S01]  /*4bd90*/  LDL.LU R23, [R1+0x5ec] ;  /* 0x0005ec0001177983 */ /* 0x000ea20000300800 */
[----:B----4-:R-:W-:Y:S01]  /*4bda0*/  HMMA.16816.F32 R4, R16, R10, R4 ;  /* 0x0000000a1004723c */ /* 0x010fe20000001804 */
[----:B---3--:R-:W-:-:S02]  /*4bdb0*/  IMAD R12, R12, 0x100, R8 ;  /* 0x000001000c0c7824 */ /* 0x008fc400078e0208 */
[----:B------:R-:W-:-:S15]  /*4bdc0*/  IMAD R13, R13, 0x100, R9 ;  /* 0x000001000d0d7824 */ /* 0x000fde00078e0209 */
[----:B------:R-:W-:-:S05]  /*4bdd0*/  NOP ;  /* 0x0000000000007918 */ /* 0x000fca0000000000 */
[----:B------:R-:W-:Y:S04]  /*4bde0*/  STL.64 [R1+0xd00], R4 ;  /* 0x000d000401007387 */ /* 0x000fe80000100a00 */
[----:B------:R0:W-:Y:S04]  /*4bdf0*/  STL.64 [R1+0xd08], R6 ;  /* 0x000d080601007387 */ /* 0x0001e80000100a00 */
[----:B0-----:R-:W3:Y:S04]  /*4be00*/  LDL.LU.64 R6, [R1+0x2560] ;  /* 0x0025600001067983 */ /* 0x001ee80000300a00 */
[----:B------:R-:W3:Y:S04]  /*4be10*/  LDL.LU.64 R4, [R1+0x2558] ;  /* 0x0025580001047983 */ /* 0x000ee80000300a00 */
[----:B------:R-:W3:Y:S04]  /*4be20*/  LDL.LU R8, [R1+0x2554] ;  /* 0x0025540001087983 */ /* 0x000ee80000300800 */
[----:B------:R-:W3:Y:S02]  /*4be30*/  LDL.LU R9, [R1+0x2550] ;  /* 0x0025500001097983 */ /* 0x000ee40000300800 */
        /* <DEDUP_REMOVED lines=8> */
[----:B0-----:R-:W4:Y:S04]  /*4bec0*/  LDL.LU R8, [R1+0x5f0] ;  /* 0x0005f00001087983 */ /* 0x001f280000300800 */
[----:B------:R-:W4:Y:S04]  /*4bed0*/  LDL.LU R9, [R1+0x5f4] ;  /* 0x0005f40001097983 */ /* 0x000f280000300800 */
[----:B------:R-:W4:Y:S04]  /*4bee0*/  LDL.LU R10, [R1+0x5f8] ;  /* 0x0005f800010a7983 */ /* 0x000f280000300800 */
[----:B------:R-:W4:Y:S01]  /*4bef0*/  LDL.LU R11, [R1+0x5fc] ;  /* 0x0005fc00010b7983 */ /* 0x000f220000300800 */
[----:B---3--:R-:W-:-:S02]  /*4bf00*/  IMAD R14, R14, 0x100, R6 ;  /* 0x000001000e0e7824 */ /* 0x008fc400078e0206 */
[----:B------:R-:W-:Y:S01]  /*4bf10*/  IMAD R15, R15, 0x100, R7 ;  /* 0x000001000f0f7824 */ /* 0x000fe200078e0207 */
[----:B------:R-:W2:Y:S04]  /*4bf20*/  LDL.LU R6, [R1+0x253c] ;  /* 0x00253c0001067983 */ /* 0x000ea80000300800 */
[----:B------:R-:W2:Y:S02]  /*4bf30*/  LDL.LU R7, [R1+0x2538] ;  /* 0x0025380001077983 */ /* 0x000ea40000300800 */
[----:B--2---:R-:W-:-:S15]  /*4bf40*/  HMMA.16816.F32 R24, R16, R6, R24 ;  /* 0x000000061018723c */ /* 0x004fde0000001818 */
        /* <DEDUP_REMOVED lines=11> */
[----:B0-----:R-:W2:Y:S04]  /*4c000*/  LDL.LU.64 R26, [R1+0x2520] ;  /* 0x00252000011a7983 */ /* 0x001ea80000300a00 */
[----:B------:R0:W-:Y:S02]  /*4c010*/  STL.64 [R1+0x24d0], R4 ;  /* 0x0024d00401007387 */ /* 0x0001e40000100a00 */
[----:B0-----:R-:W-:Y:S02]  /*4c020*/  HMMA.16816.F32 R4, R16, R2, R8 ;  /* 0x000000021004723c */ /* 0x001fe40000001808 */
[----:B------:R-:W3:Y:S04]  /*4c030*/  LDL.LU R16, [R1+0x1e8c] ;  /* 0x001e8c0001107983 */ /* 0x000ee80000300800 */
[----:B------:R-:W3:-:S15]  /*4c040*/  LDL.LU R17, [R1+0x1e94] ;  /* 0x001e940001117983 */ /* 0x000ede0000300800 */
[----:B------:R-:W-:-:S02]  /*4c050*/  NOP ;  /* 0x0000000000007918 */ /* 0x000fc40000000000 */
[----:B------:R-:W-:Y:S04]  /*4c060*/  STL.64 [R1+0xce0], R4 ;  /* 0x000ce00401007387 */ /* 0x000fe80000100a00 */
[----:B------:R2:W-:Y:S04]  /*4c070*/  STL.64 [R1+0xce8], R6 ;  /* 0x000ce80601007387 */ /* 0x0005e80000100a00 */
[----:B------:R-:W4:Y:S01]  /*4c080*/  LDL.LU R18, [R1+0x1e9c] ;  /* 0x001e9c0001127983 */ /* 0x000f220000300800 */
[----:B------:R-:W-:Y:S02]  /*4c090*/  F2FP.F16.E5M2.UNPACK_B R12, R12 ;  /* 0x0000000cff0c723e */ /* 0x000fe400020004ff */
[----:B------:R-:W-:-:S02]  /*4c0a0*/  F2FP.F16.E5M2.UNPACK_B R13, R13 ;  /* 0x0000000dff0d723e */ /* 0x000fc400020004ff */
[----:B------:R-:W-:Y:S02]  /*4c0b0*/  F2FP.F16.E5M2.UNPACK_B R14, R14 ;  /* 0x0000000eff0e723e */ /* 0x000fe400020004ff */
[----:B------:R-:W-:-:S07]  /*4c0c0*/  F2FP.F16.E5M2.UNPACK_B R15, R15 ;  /* 0x0000000fff0f723e */ /* 0x000fce00020004ff */
[----:B--2---:R-:W-:Y:S01]  /*4c0d0*/  HMMA.16816.F32 R4, R12, R26, R20 ;  /* 0x0000001a0c04723c */ /* 0x004fe20000001814 */
[----:B----4-:R-:W-:Y:S04]  /*4c0e0*/  STL [R1+0x2500], R18 ;  /* 0x0025001201007387 */ /* 0x010fe80000100800 */
[----:B---3--:R-:W-:Y:S04]  /*4c0f0*/  STL.64 [R1+0x24f8], R16 ;  /* 0x0024f81001007387 */ /* 0x008fe80000100a00 */
[----:B------:R-:W2:-:S14]  /*4c100*/  LDL.LU R20, [R1+0x560] ;  /* 0x0005600001147983 */ /* 0x000e9c0000300800 */
[----:B------:R-:W-:Y:S04]  /*4c110*/  STL.64 [R1+0xcd0], R4 ;  /* 0x000cd00401007387 */ /* 0x000fe80000100a00 */
[----:B------:R-:W-:Y:S04]  /*4c120*/  STL.64 [R1+0xcd8], R6 ;  /* 0x000cd80601007387 */ /* 0x000fe80000100a00 */
[----:B------:R-:W2:Y:S04]  /*4c130*/  LDL.LU R21, [R1+0x564] ;  /* 0x0005640001157983 */ /* 0x000ea80000300800 */
[----:B------:R-:W3:Y:S04]  /*4c140*/  LDL.LU R22, [R1+0x568] ;  /* 0x0005680001167983 */ /* 0x000ee80000300800 */
[----:B------:R-:W3:Y:S04]  /*4c150*/  LDL.LU R23, [R1+0x56c] ;  /* 0x00056c0001177983 */ /* 0x000ee80000300800 */
[----:B------:R-:W4:Y:S04]  /*4c160*/  LDL.LU R24, [R1+0x580] ;  /* 0x0005800001187983 */ /* 0x000f280000300800 */
[----:B------:R-:W4:Y:S04]  /*4c170*/  LDL.LU R25, [R1+0x584] ;  /* 0x0005840001197983 */ /* 0x000f280000300800 */
[----:B------:R-:W2:Y:S04]  /*4c180*/  LDL.LU R26, [R1+0x588] ;  /* 0x00058800011a7983 */ /* 0x000ea80000300800 */
[----:B------:R-:W2:Y:S04]  /*4c190*/  LDL.LU R27, [R1+0x58c] ;  /* 0x00058c00011b7983 */ /* 0x000ea80000300800 */
[----:B--2---:R0:W-:Y:S04]  /*4c1a0*/  STL.64 [R1+0x24b8], R26 ;  /* 0x0024b81a01007387 */ /* 0x0041e80000100a00 */
[----:B0-----:R-:W2:Y:S01]  /*4c1b0*/  LDL R26, [R1] ;  /* 0x00000000011a7983 */ /* 0x001ea20000100800 */
[----:B------:R-:W-:-:S03]  /*4c1c0*/  IMAD.MOV.U32 R27, RZ, RZ, R0 ;  /* 0x000000ffff1b7224 */ /* 0x000fc600078e0000 */
[----:B------:R-:W3:Y:S04]  /*4c1d0*/  LDL.LU R0, [R1+0x2518] ;  /* 0x0025180001007983 */ /* 0x000ee80000300800 */
[----:B------:R-:W3:Y:S04]  /*4c1e0*/  LDL R10, [R1+0x20] ;  /* 0x00002000010a7983 */ /* 0x000ee80000100800 */
[----:B------:R-:W3:Y:S04]  /*4c1f0*/  LDL R11, [R1+0x24] ;  /* 0x00002400010b7983 */ /* 0x000ee80000100800 */
[----:B------:R-:W4:Y:S04]  /*4c200*/  LDL.LU R4, [R1+0x5a0] ;  /* 0x0005a00001047983 */ /* 0x000f280000300800 */
[----:B------:R-:W4:Y:S04]  /*4c210*/  LDL.LU R5, [R1+0x5a4] ;  /* 0x0005a40001057983 */ /* 0x000f280000300800 */
[----:B------:R-:W2:Y:S04]  /*4c220*/  LDL.LU R6, [R1+0x5a8] ;  /* 0x0005a80001067983 */ /* 0x000ea80000300800 */
[----:B------:R-:W2:Y:S04]  /*4c230*/  LDL.LU R7, [R1+0x5ac] ;  /* 0x0005ac0001077983 */ /* 0x000ea80000300800 */
[----:B--2---:R0:W-:Y:S04]  /*4c240*/  STL.64 [R1+0x24e0], R6 ;  /* 0x0024e00601007387 */ /* 0x0041e80000100a00 */
[----:B0-----:R-:W2:Y:S04]  /*4c250*/  LDL R6, [R1+0x10] ;  /* 0x0000100001067983 */ /* 0x001ea80000100800 */
        /* <DEDUP_REMOVED lines=10> */
[----:B------:R0:W-:Y:S04]  /*4c300*/  STL.64 [R1+0x24d8], R4 ;  /* 0x0024d80401007387 */ /* 0x0001e80000100a00 */
[----:B0-----:R-:W4:Y:S04]  /*4c310*/  LDL.64 R4, [R1+0x18] ;  /* 0x0000180001047983 */ /* 0x001f280000100a00 */
[----:B------:R0:W-:Y:S04]  /*4c320*/  STL.64 [R1+0x24b0], R24 ;  /* 0x0024b01801007387 */ /* 0x0001e80000100a00 */
[----:B0-----:R-:W2:Y:S04]  /*4c330*/  LDL.64 R24, [R1+0x8] ;  /* 0x0000080001187983 */ /* 0x001ea80000100a00 */
[----:B------:R-:W-:Y:S04]  /*4c340*/  STL.64 [R1+0x24f0], R26 ;  /* 0x0024f01a01007387 */ /* 0x000fe80000100a00 */
        /* <DEDUP_REMOVED lines=11> */
[C---:B---3--:R-:W-:Y:S03]  /*4c400*/  HMMA.16816.F32 R8, R12.reuse, R10, R16 ;  /* 0x0000000a0c08723c */ /* 0x048fe60000001810 */
[----:B--2---:R-:W-:Y:S04]  /*4c410*/  STL.64 [R1+0x24c8], R22 ;  /* 0x0024c81601007387 */ /* 0x004fe80000100a00 */
[----:B----4-:R0:W-:Y:S04]  /*4c420*/  STL.64 [R1+0x24c0], R20 ;  /* 0x0024c01401007387 */ /* 0x0101e80000100a00 */
[----:B0-----:R-:W2:Y:S04]  /*4c430*/  LDL.LU R20, [R1+0x590] ;  /* 0x0005900001147983 */ /* 0x001ea80000300800 */
[----:B------:R-:W2:Y:S04]  /*4c440*/  LDL.LU R21, [R1+0x594] ;  /* 0x0005940001157983 */ /* 0x000ea80000300800 */
[----:B------:R-:W2:Y:S04]  /*4c450*/  LDL.LU R22, [R1+0x598] ;  /* 0x0005980001167983 */ /* 0x000ea80000300800 */
[----:B------:R-:W2:Y:S04]  /*4c460*/  LDL.LU R23, [R1+0x59c] ;  /* 0x00059c0001177983 */ /* 0x000ea80000300800 */
[----:B------:R-:W3:Y:S04]  /*4c470*/  LDL.LU.64 R18, [R1+0x2510] ;  /* 0x0025100001127983 */ /* 0x000ee80000300a00 */
[----:B------:R-:W3:Y:S04]  /*4c480*/  LDL.LU.64 R16, [R1+0x2508] ;  /* 0x0025080001107983 */ /* 0x000ee80000300a00 */
[----:B------:R0:W-:Y:S04]  /*4c490*/  STL.64 [R1+0xcc0], R8 ;  /* 0x000cc00801007387 */ /* 0x0001e80000100a00 */
[----:B------:R1:W-:Y:S04]  /*4c4a0*/  STL.64 [R1+0xcc8], R10 ;  /* 0x000cc80a01007387 */ /* 0x0003e80000100a00 */
[----:B0-----:R-:W4:Y:S04]  /*4c4b0*/  LDL.LU R8, [R1+0x540] ;  /* 0x0005400001087983 */ /* 0x001f280000300800 */
[----:B------:R-:W4:Y:S04]  /*4c4c0*/  LDL.LU R9, [R1+0x544] ;  /* 0x0005440001097983 */ /* 0x000f280000300800 */
[----:B-1----:R-:W2:Y:S04]  /*4c4d0*/  LDL.LU R10, [R1+0x548] ;  /* 0x00054800010a7983 */ /* 0x002ea80000300800 */
[----:B------:R-:W2:Y:S01]  /*4c4e0*/  LDL.LU R11, [R1+0x54c] ;  /* 0x00054c00010b7983 */ /* 0x000ea20000300800 */
[----:B---3--:R-:W-:Y:S03]  /*4c4f0*/  HMMA.16816.F32 R16, R12, R4, R16 ;  /* 0x000000040c10723c */ /* 0x008fe60000001810 */
        /* <DEDUP_REMOVED lines=9> */
[----:B------:R-:W4:Y:S01]  /*4c590*/  LDL.LU.64 R16, [R1+0x24f8] ;  /* 0x0024f80001107983 */ /* 0x000f220000300a00 */
[----:B------:R-:W-:-:S02]  /*4c5a0*/  IMAD.MOV.U32 R7, RZ, RZ, R0 ;  /* 0x000000ffff077224 */ /* 0x000fc400078e0000 */
[----:B------:R-:W-:Y:S02]  /*4c5b0*/  IMAD.MOV.U32 R19, RZ, RZ, R4 ;  /* 0x000000ffff137224 */ /* 0x000fe400078e0004 */
[----:B------:R-:W-:-:S03]  /*4c5c0*/  IMAD.MOV.U32 R0, RZ, RZ, R5 ;  /* 0x000000ffff007224 */ /* 0x000fc600078e0005 */
[C---:B------:R-:W-:Y:S01]  /*4c5d0*/  HMMA.16816.F32 R4, R12.reuse, R6, R24 ;  /* 0x000000060c04723c */ /* 0x040fe20000001818 */
[----:B---3--:R-:W-:Y:S04]  /*4c5e0*/  STL.64 [R1+0x2458], R18 ;  /* 0x0024581201007387 */ /* 0x008fe80000100a00 */
[----:B----4-:R0:W-:Y:S04]  /*4c5f0*/  STL.64 [R1+0x2450], R16 ;  /* 0x0024501001007387 */ /* 0x0101e80000100a00 */
[----:B0-----:R-:W3:Y:S04]  /*4c600*/  LDL.LU R16, [R1+0x530] ;  /* 0x0005300001107983 */ /* 0x001ee80000300800 */
[----:B------:R-:W3:Y:S04]  /*4c610*/  LDL.LU R17, [R1+0x534] ;  /* 0x0005340001117983 */ /* 0x000ee80000300800 */
[----:B------:R-:W3:Y:S04]  /*4c620*/  LDL.LU R18, [R1+0x538] ;  /* 0x0005380001127983 */ /* 0x000ee80000300800 */
[----:B------:R-:W3:Y:S04]  /*4c630*/  LDL.LU R19, [R1+0x53c] ;  /* 0x00053c0001137983 */ /* 0x000ee80000300800 */
[----:B------:R-:W4:Y:S04]  /*4c640*/  LDL.LU.64 R26, [R1+0x24f0] ;  /* 0x0024f000011a7983 */ /* 0x000f280000300a00 */
[----:B------:R-:W2:Y:S04]  /*4c650*/  LDL.LU.64 R24, [R1+0x24e8] ;  /* 0x0024e80001187983 */ /* 0x000ea80000300a00 */
[----:B------:R-:W-:Y:S04]  /*4c660*/  STL.64 [R1+0xca0], R4 ;  /* 0x000ca00401007387 */ /* 0x000fe80000100a00 */
[----:B------:R0:W-:Y:S04]  /*4c670*/  STL.64 [R1+0xca8], R6 ;  /* 0x000ca80601007387 */ /* 0x0001e80000100a00 */
[----:B0-----:R-:W2:Y:S04]  /*4c680*/  LDL.LU.64 R6, [R1+0x24e0] ;  /* 0x0024e00001067983 */ /* 0x001ea80000300a00 */
[----:B------:R-:W2:Y:S02]  /*4c690*/  LDL.LU.64 R4, [R1+0x24d8] ;  /* 0x0024d80001047983 */ /* 0x000ea40000300a00 */
[----:B--2---:R-:W-:-:S15]  /*4c6a0*/  HMMA.16816.F32 R4, R12, R24, R4 ;  /* 0x000000180c04723c */ /* 0x004fde0000001804 */
[----:B------:R-:W-:-:S08]  /*4c6b0*/  NOP ;  /* 0x0000000000007918 */ /* 0x000fd00000000000 */
[----:B------:R0:W-:Y:S04]  /*4c6c0*/  STL.64 [R1+0xc90], R4 ;  /* 0x000c900401007387 */ /* 0x0001e80000100a00 */
[----:B------:R1:W-:Y:S04]  /*4c6d0*/  STL.64 [R1+0xc98], R6 ;  /* 0x000c980601007387 */ /* 0x0003e80000100a00 */
[----:B0-----:R-:W2:Y:S01]  /*4c6e0*/  LDL.LU.64 R4, [R1+0x24d0] ;  /* 0x0024d00001047983 */ /* 0x001ea20000300a00 */
[----:B-1----:R-:W-:Y:S02]  /*4c6f0*/  IMAD.MOV.U32 R6, RZ, RZ, R24 ;  /* 0x000000ffff067224 */ /* 0x002fe400078e0018 */
[----:B------:R-:W-:-:S02]  /*4c700*/  IMAD.MOV.U32 R7, RZ, RZ, R25 ;  /* 0x000000ffff077224 */ /* 0x000fc400078e0019 */
[----:B----4-:R-:W-:Y:S01]  /*4c710*/  HMMA.16816.F32 R24, R12, R26, R20 ;  /* 0x0000001a0c18723c */ /* 0x010fe20000001814 */
[----:B------:R-:W4:Y:S04]  /*4c720*/  LDL.LU.64 R22, [R1+0x24c8] ;  /* 0x0024c80001167983 */ /* 0x000f280000300a00 */
[----:B------:R-:W4:-:S15]  /*4c730*/  LDL.LU.64 R20, [R1+0x24c0] ;  /* 0x0024c00001147983 */ /* 0x000f1e0000300a00 */
[----:B------:R-:W-:-:S03]  /*4c740*/  NOP ;  /* 0x0000000000007918 */ /* 0x000fc60000000000 */
        /* <DEDUP_REMOVED lines=9> */
[----:B------:R-:W3:Y:S04]  /*4c7e0*/  LDL.LU.64 R24, [R1+0x24a0] ;  /* 0x0024a00001187983 */ /* 0x000ee80000300a00 */
[----:B------:R0:W-:Y:S04]  /*4c7f0*/  STL.64 [R1+0x2408], R28 ;  /* 0x0024081c01007387 */ /* 0x0001e80000100a00 */
[----:B0-----:R-:W2:Y:S04]  /*4c800*/  LDL.LU R28, [R1+0x1e98] ;  /* 0x001e9800011c7983 */ /* 0x001ea80000300800 */
[----:B------:R-:W2:Y:S01]  /*4c810*/  LDL.LU R29, [R1+0x1ea0] ;  /* 0x001ea000011d7983 */ /* 0x000ea20000300800 */
        /* <DEDUP_REMOVED lines=23> */
[----:B------:R-:W4:Y:S04]  /*4c990*/  LDL.LU.64 R8, [R1+0x2470] ;  /* 0x0024700001087983 */ /* 0x000f280000300a00 */
[----:B------:R0:W-:Y:S04]  /*4c9a0*/  STL [R1+0x2384], R22 ;  /* 0x0023841601007387 */ /* 0x0001e80000100800 */
[----:B0-----:R-:W3:Y:S04]  /*4c9b0*/  LDL.LU R22, [R1+0x1e90] ;  /* 0x001e900001167983 */ /* 0x001ee80000300800 */
[----:B------:R-:W-:Y:S01]  /*4c9c0*/  STL [R1+0x2380], R23 ;  /* 0x0023801701007387 */ /* 0x000fe20000100800 */
[----:B----4-:R-:W-:-:S15]  /*4c9d0*/  HMMA.16816.F32 R8, R12, R20, R8 ;  /* 0x000000140c08723c */ /* 0x010fde0000001808 */
[----:B------:R-:W-:-:S08]  /*4c9e0*/  NOP ;  /* 0x0000000000007918 */ /* 0x000fd00000000000 */
[----:B------:R-:W-:Y:S04]  /*4c9f0*/  STL.64 [R1+0xc30], R8 ;  /* 0x000c300801007387 */ /* 0x000fe80000100a00 */
[----:B------:R0:W-:Y:S04]  /*4ca00*/  STL.64 [R1+0xc38], R10 ;  /* 0x000c380a01007387 */ /* 0x0001e80000100a00 */
[----:B0-----:R-:W4:Y:S04]  /*4ca10*/  LDL.LU.64 R10, [R1+0x2468] ;  /* 0x00246800010a7983 */ /* 0x001f280000300a00 */
[----:B------:R-:W2:Y:S04]  /*4ca20*/  LDL.LU.64 R8, [R1+0x2460] ;  /* 0x0024600001087983 */ /* 0x000ea80000300a00 */
[----:B------:R-:W-:Y:S01]  /*4ca30*/  STL.64 [R1+0x2410], R20 ;  /* 0x0024101401007387 */ /* 0x000fe20000100a00 */
[----:B----4-:R-:W-:-:S15]  /*4ca40*/  HMMA.16816.F32 R16, R12, R10, R16 ;  /* 0x0000000a0c10723c */ /* 0x010fde0000001810 */
[----:B------:R-:W-:-:S08]  /*4ca50*/  NOP ;  /* 0x0000000000007918 */ /* 0x000fd00000000000 */
[----:B------:R-:W-:Y:S04]  /*4ca60*/  STL.64 [R1+0xc20], R16 ;  /* 0x000c201001007387 */ /* 0x000fe80000100a00 */
[----:B------:R0:W-:Y:S04]  /*4ca70*/  STL.64 [R1+0xc28], R18 ;  /* 0x000c281201007387 */ /* 0x0001e80000100a00 */
[----:B0-----:R-:W4:Y:S04]  /*4ca80*/  LDL.LU.64 R18, [R1+0x2458] ;  /* 0x0024580001127983 */ /* 0x001f280000300a00 */
[----:B------:R-:W3:Y:S04]  /*4ca90*/  LDL.LU.64 R16, [R1+0x2450] ;  /* 0x0024500001107983 */ /* 0x000ee80000300a00 */
[----:B--2---:R-:W-:Y:S04]  /*4caa0*/  STL [R1+0x234c], R8 ;  /* 0x00234c0801007387 */ /* 0x004fe80000100800 */
[----:B------:R-:W-:Y:S01]  /*4cab0*/  STL [R1+0x2348], R9 ;  /* 0x0023480901007387 */ /* 0x000fe20000100800 */
[----:B---3--:R-:W-:-:S02]  /*4cac0*/  IMAD R16, R16, 0x100, R22 ;  /* 0x0000010010107824 */ /* 0x008fc400078e0216 */
[----:B------:R-:W-:-:S15]  /*4cad0*/  HMMA.16816.F32 R20, R12, R8, R24 ;  /* 0x000000080c14723c */ /* 0x000fde0000001818 */
[----:B------:R-:W-:-:S08]  /*4cae0*/  NOP ;  /* 0x0000000000007918 */ /* 0x000fd00000000000 */
[----:B------:R-:W-:Y:S04]  /*4caf0*/  STL.64 [R1+0xc10], R20 ;  /* 0x000c101401007387 */ /* 0x000fe80000100a00 */
[----:B------:R-:W-:Y:S04]  /*4cb00*/  STL.64 [R1+0xc18], R22 ;  /* 0x000c181601007387 */ /* 0x000fe80000100a00 */
[----:B------:R-:W2:Y:S04]  /*4cb10*/  LDL.LU R24, [R1+0x4b0] ;  /* 0x0004b00001187983 */ /* 0x000ea80000300800 */
[----:B------:R-:W2:Y:S04]  /*4cb20*/  LDL.LU R25, [R1+0x4b4] ;  /* 0x0004b40001197983 */ /* 0x000ea80000300800 */
[----:B------:R-:W3:Y:S04]  /*4cb30*/  LDL.LU R26, [R1+0x4b8] ;  /* 0x0004b800011a7983 */ /* 0x000ee80000300800 */
[----:B------:R-:W3:Y:S04]  /*4cb40*/  LDL.LU R27, [R1+0x4bc] ;  /* 0x0004bc00011b7983 */ /* 0x000ee80000300800 */
[----:B---3--:R0:W-:Y:S02]  /*4cb50*/  STL.64 [R1+0x23b0], R26 ;  /* 0x0023b01a01007387 */ /* 0x0081e40000100a00 */
[----:B0-----:R-:W-:-:S02]  /*4cb60*/  IMAD.MOV.U32 R26, RZ, RZ, R6 ;  /* 0x000000ffff1a7224 */ /* 0x001fc400078e0006 */
[----:B------:R-:W-:Y:S01]  /*4cb70*/  IMAD.MOV.U32 R27, RZ, RZ, R7 ;  /* 0x000000ffff1b7224 */ /* 0x000fe200078e0007 */
[----:B------:R-:W3:Y:S04]  /*4cb80*/  LDL.LU R6, [R1+0x244c] ;  /* 0x00244c0001067983 */ /* 0x000ee80000300800 */
[----:B------:R-:W3:Y:S04]  /*4cb90*/  LDL.LU R7, [R1+0x2448] ;  /* 0x0024480001077983 */ /* 0x000ee80000300800 */
[----:B--2---:R0:W-:Y:S04]  /*4cba0*/  STL.64 [R1+0x23a8], R24 ;  /* 0x0023a81801007387 */ /* 0x0041e80000100a00 */
[----:B0-----:R-:W2:Y:S04]  /*4cbb0*/  LDL.64 R24, [R1+0x10] ;  /* 0x0000100001187983 */ /* 0x001ea80000100a00 */
[----:B------:R-:W-:Y:S04]  /*4cbc0*/  STL.64 [R1+0x23e0], R26 ;  /* 0x0023e01a01007387 */ /* 0x000fe80000100a00 */
[----:B--2---:R-:W-:Y:S04]  /*4cbd0*/  STL.64 [R1+0x23d8], R24 ;  /* 0x0023d81801007387 */ /* 0x004fe80000100a00 */
[----:B------:R-:W2:Y:S04]  /*4cbe0*/  LDL.64 R8, [R1] ;  /* 0x0000000001087983 */ /* 0x000ea80000100a00 */
        /* <DEDUP_REMOVED lines=14> */
[----:B------:R-:W4:Y:S04]  /*4ccd0*/  LDL.LU R22, [R1+0x518] ;  /* 0x0005180001167983 */ /* 0x000f280000300800 */
[----:B------:R-:W4:Y:S01]  /*4cce0*/  LDL.LU R23, [R1+0x51c] ;  /* 0x00051c0001177983 */ /* 0x000f220000300800 */
[----:B------:R-:W-:-:S02]  /*4ccf0*/  IMAD.MOV.U32 R26, RZ, RZ, R19 ;  /* 0x000000ffff1a7224 */ /* 0x000fc400078e0013 */
[----:B------:R-:W-:Y:S01]  /*4cd00*/  IMAD.MOV.U32 R27, RZ, RZ, R0 ;  /* 0x000000ffff1b7224 */ /* 0x000fe200078e0000 */
        /* <DEDUP_REMOVED lines=8> */
[----:B------:R-:W-:-:S02]  /*4cd90*/  IMAD R17, R17, 0x100, R28 ;  /* 0x0000010011117824 */ /* 0x000fc400078e021c */
[----:B------:R-:W-:Y:S01]  /*4cda0*/  IMAD R18, R18, 0x100, R29 ;  /* 0x0000010012127824 */ /* 0x000fe200078e021d */
[----:B----4-:R-:W-:Y:S04]  /*4cdb0*/  STL.64 [R1+0x2440], R22 ;  /* 0x0024401601007387 */ /* 0x010fe80000100a00 */
[----:B--2---:R0:W-:Y:S04]  /*4cdc0*/  STL.64 [R1+0x2438], R20 ;  /* 0x0024381401007387 */ /* 0x0041e80000100a00 */
[----:B0-----:R-:W2:Y:S04]  /*4cdd0*/  LDL.LU R20, [R1+0x830] ;  /* 0x0008300001147983 */ /* 0x001ea80000300800 */
[----:B------:R-:W2:Y:S04]  /*4cde0*/  LDL.LU R21, [R1+0x834] ;  /* 0x0008340001157983 */ /* 0x000ea80000300800 */
[----:B------:R-:W2:Y:S04]  /*4cdf0*/  LDL.LU R22, [R1+0x838] ;  /* 0x0008380001167983 */ /* 0x000ea80000300800 */
[----:B------:R-:W2:Y:S04]  /*4ce00*/  LDL.LU R23, [R1+0x83c] ;  /* 0x00083c0001177983 */ /* 0x000ea80000300800 */
[----:B------:R-:W4:Y:S04]  /*4ce10*/  LDL.64 R28, [R1+0x28] ;  /* 0x00002800011c7983 */ /* 0x000f280000100a00 */
        /* <DEDUP_REMOVED lines=34> */
[----:B------:R-:W-:Y:S01]  /*4d040*/  F2FP.F16.E5M2.UNPACK_B R18, R18 ;  /* 0x00000012ff12723e */ /* 0x000fe200020004ff */
[----:B---3--:R-:W-:Y:S01]  /*4d050*/  HMMA.16816.F32 R12, R12, R2, R20 ;  /* 0x000000020c0c723c */ /* 0x008fe20000001814 */
[----:B------:R-:W4:Y:S04]  /*4d060*/  LDL.LU.64 R22, [R1+0x2420] ;  /* 0x0024200001167983 */ /* 0x000f280000300a00 */
[----:B------:R-:W4:Y:S01]  /*4d070*/  LDL.LU.64 R20, [R1+0x2418] ;  /* 0x0024180001147983 */ /* 0x000f220000300a00 */
[----:B------:R-:W-:-:S15]  /*4d080*/  F2FP.F16.E5M2.UNPACK_B R19, R19 ;  /* 0x00000013ff13723e */ /* 0x000fde00020004ff */
[----:B------:R-:W-:-:S02]  /*4d090*/  NOP ;  /* 0x0000000000007918 */ /* 0x000fc40000000000 */
[----:B------:R0:W-:Y:S04]  /*4d0a0*/  STL.64 [R1+0xc00], R12 ;  /* 0x000c000c01007387 */ /* 0x0001e80000100a00 */
[----:B------:R1:W-:Y:S04]  /*4d0b0*/  STL.64 [R1+0xc08], R14 ;  /* 0x000c080e01007387 */ /* 0x0003e80000100a00 */
[----:B0-----:R-:W3:Y:S04]  /*4d0c0*/  LDL.LU R12, [R1+0x490] ;  /* 0x00049000010c7983 */ /* 0x001ee80000300800 */
[----:B------:R-:W3:Y:S04]  /*4d0d0*/  LDL.LU R13, [R1+0x494] ;  /* 0x00049400010d7983 */ /* 0x000ee80000300800 */
[----:B-1----:R-:W3:Y:S04]  /*4d0e0*/  LDL.LU R14, [R1+0x498] ;  /* 0x00049800010e7983 */ /* 0x002ee80000300800 */
[----:B------:R-:W3:Y:S01]  /*4d0f0*/  LDL.LU R15, [R1+0x49c] ;  /* 0x00049c00010f7983 */ /* 0x000ee20000300800 */
[----:B----4-:R-:W-:-:S15]  /*4d100*/  HMMA.16816.F32 R20, R16, R28, R20 ;  /* 0x0000001c1014723c */ /* 0x010fde0000001814 */
[----:B------:R-:W-:-:S08]  /*4d110*/  NOP ;  /* 0x0000000000007918 */ /* 0x000fd00000000000 */
[----:B------:R0:W-:Y:S04]  /*4d120*/  STL.64 [R1+0xbf0], R20 ;  /* 0x000bf01401007387 */ /* 0x0001e80000100a00 */
[----:B------:R1:W-:Y:S04]  /*4d130*/  STL.64 [R1+0xbf8], R22 ;  /* 0x000bf81601007387 */ /* 0x0003e80000100a00 */
[----:B0-----:R-:W4:Y:S01]  /*4d140*/  LDL.LU.64 R20, [R1+0x2410] ;  /* 0x0024100001147983 */ /* 0x001f220000300a00 */
[----:B--2---:R-:W-:Y:S01]  /*4d150*/  HMMA.16816.F32 R8, R16, R24, R8 ;  /* 0x000000181008723c */ /* 0x004fe20000001808 */
[----:B-1----:R-:W-:-:S02]  /*4d160*/  IMAD.MOV.U32 R22, RZ, RZ, R28 ;  /* 0x000000ffff167224 */ /* 0x002fc400078e001c */
[----:B------:R-:W-:Y:S02]  /*4d170*/  IMAD.MOV.U32 R23, RZ, RZ, R29 ;  /* 0x000000ffff177224 */ /* 0x000fe400078e001d */
[----:B------:R-:W2:Y:S04]  /*4d180*/  LDL.LU.64 R28, [R1+0x2408] ;  /* 0x00240800011c7983 */ /* 0x000ea80000300a00 */
[----:B------:R-:W-:Y:S04]  /*4d190*/  STL.64 [R1+0x2390], R22 ;  /* 0x0023901601007387 */ /* 0x000fe80000100a00 */
        /* <DEDUP_REMOVED lines=8> */
[----:B------:R-:W4:Y:S01]  /*4d220*/  LDL.LU.64 R8, [R1+0x23f8] ;  /* 0x0023f80001087983 */ /* 0x000f220000300a00 */
[----:B------:R-:W-:-:S05]  /*4d230*/  IMAD.MOV.U32 R0, RZ, RZ, R25 ;  /* 0x000000ffff007224 */ /* 0x000fca00078e0019 */
[----:B------:R-:W-:Y:S01]  /*4d240*/  STL [R1+0x2310], R0 ;  /* 0x0023100001007387 */ /* 0x000fe20000100800 */
[----:B----4-:R-:W-:Y:S03]  /*4d250*/  HMMA.16816.F32 R24, R16, R26, R8 ;  /* 0x0000001a1018723c */ /* 0x010fe60000001808 */
[----:B------:R-:W4:Y:S04]  /*4d260*/  LDL.LU.64 R10, [R1+0x23f0] ;  /* 0x0023f000010a7983 */ /* 0x000f280000300a00 */
[----:B------:R-:W4:-:S15]  /*4d270*/  LDL.LU.64 R8, [R1+0x23e8] ;  /* 0x0023e80001087983 */ /* 0x000f1e0000300a00 */
[----:B------:R-:W-:-:S01]  /*4d280*/  NOP ;  /* 0x0000000000007918 */ /* 0x000fc20000000000 */
[----:B------:R-:W-:Y:S04]  /*4d290*/  STL.64 [R1+0xbd0], R24 ;  /* 0x000bd01801007387 */ /* 0x000fe80000100a00 */
[----:B------:R0:W-:Y:S04]  /*4d2a0*/  STL.64 [R1+0xbd8], R26 ;  /* 0x000bd81a01007387 */ /* 0x0001e80000100a00 */
[----:B0-----:R-:W3:Y:S04]  /*4d2b0*/  LDL.LU.64 R26, [R1+0x23e0] ;  /* 0x0023e000011a7983 */ /* 0x001ee80000300a00 */
[----:B------:R-:W4:Y:S02]  /*4d2c0*/  LDL.LU.64 R24, [R1+0x23d8] ;  /* 0x0023d80001187983 */ /* 0x000f240000300a00 */
[----:B----4-:R-:W-:-:S15]  /*4d2d0*/  HMMA.16816.F32 R8, R16, R24, R8 ;  /* 0x000000181008723c */ /* 0x010fde0000001808 */
        /* <DEDUP_REMOVED lines=8> */
[----:B------:R-:W3:Y:S04]  /*4d360*/  LDL.LU.64 R10, [R1+0x23c0] ;  /* 0x0023c000010a7983 */ /* 0x000ee80000300a00 */
[----:B------:R-:W4:-:S15]  /*4d370*/  LDL.LU.64 R8, [R1+0x23b8] ;  /* 0x0023b80001087983 */ /* 0x000f1e0000300a00 */
[----:B------:R-:W-:-:S01]  /*4d380*/  NOP ;  /* 0x0000000000007918 */ /* 0x000fc20000000000 */
        /* <DEDUP_REMOVED lines=8> */
[----:B0-----:R-:W4:Y:S01]  /*4d410*/  LDL.LU.64 R26, [R1+0x23a0] ;  /* 0x0023a000011a7983 */ /* 0x001f220000300a00 */
[----:B--2---:R-:W-:Y:S03]  /*4d420*/  HMMA.16816.F32 R20, R16, R28, R20 ;  /* 0x0000001c1014723c */ /* 0x004fe60000001814 */
[----:B------:R-:W2:Y:S01]  /*4d430*/  LDL.LU.64 R24, [R1+0x2398] ;  /* 0x0023980001187983 */ /* 0x000ea20000300a00 */
[----:B------:R-:W-:-:S15]  /*4d440*/  IMAD.MOV.U32 R0, RZ, RZ, R9 ;  /* 0x000000ffff007224 */ /* 0x000fde00078e0009 */
[----:B------:R-:W-:-:S04]  /*4d450*/  NOP ;  /* 0x0000000000007918 */ /* 0x000fc80000000000 */
[----:B------:R0:W-:Y:S04]  /*4d460*/  STL.64 [R1+0xb90], R20 ;  /* 0x000b901401007387 */ /* 0x0001e80000100a00 */
[----:B------:R1:W-:Y:S04]  /*4d470*/  STL.64 [R1+0xb98], R22 ;  /* 0x000b981601007387 */ /* 0x0003e80000100a00 */
[----:B0-----:R-:W2:Y:S01]  /*4d480*/  LDL.LU R20, [R1+0x480] ;  /* 0x0004800001147983 */ /* 0x001ea20000300800 */
[----:B----4-:R-:W-:-:S15]  /*4d490*/  HMMA.16816.F32 R12, R16, R26, R12 ;  /* 0x0000001a100c723c */ /* 0x010fde000000180c */
[----:B------:R-:W-:-:S08]  /*4d4a0*/  NOP ;  /* 0x0000000000007918 */ /* 0x000fd00000000000 */
[----:B------:R0:W-:Y:S04]  /*4d4b0*/  STL.64 [R1+0xb80], R12 ;  /* 0x000b800c01007387 */ /* 0x0001e80000100a00 */
[----:B------:R-:W-:Y:S04]  /*4d4c0*/  STL.64 [R1+0xb88], R14 ;  /* 0x000b880e01007387 */ /* 0x000fe80000100a00 */
[----:B------:R-:W2:Y:S04]  /*4d4d0*/  LDL.LU R21, [R1+0x484] ;  /* 0x0004840001157983 */ /* 0x000ea80000300800 */
[----:B-1----:R-:W2:Y:S04]  /*4d4e0*/  LDL.LU R22, [R1+0x488] ;  /* 0x0004880001167983 */ /* 0x002ea80000300800 */
[----:B------:R-:W2:Y:S04]  /*4d4f0*/  LDL.LU R23, [R1+0x48c] ;  /* 0x00048c0001177983 */ /* 0x000ea80000300800 */
[----:B------:R-:W4:Y:S04]  /*4d500*/  LDL.LU R8, [R1+0x1eb0] ;  /* 0x001eb00001087983 */ /* 0x000f280000300800 */
[----:B0-----:R-:W2:Y:S04]  /*4d510*/  LDL.LU R12, [R1+0x1eac] ;  /* 0x001eac00010c7983 */ /* 0x001ea80000300800 */
[----:B------:R-:W4:Y:S04]  /*4d520*/  LDL.LU R9, [R1+0x1eb8] ;  /* 0x001eb80001097983 */ /* 0x000f280000300800 */
        /* <DEDUP_REMOVED lines=12> */
[----:B------:R-:W4:Y:S04]  /*4d5f0*/  LDL.LU R13, [R1+0x1eb4] ;  /* 0x001eb400010d7983 */ /* 0x000f280000300800 */
[----:B------:R-:W3:Y:S01]  /*4d600*/  LDL.LU R7, [R1+0x1ec0] ;  /* 0x001ec00001077983 */ /* 0x000ee20000300800 */
[----:B--2---:R-:W-:Y:S03]  /*4d610*/  HMMA.16816.F32 R20, R16, R24, R20 ;  /* 0x000000181014723c */ /* 0x004fe60000001814 */
[----:B---3--:R-:W-:Y:S04]  /*4d620*/  STL.64 [R1+0x2340], R6 ;  /* 0x0023400601007387 */ /* 0x008fe80000100a00 */
[----:B------:R0:W-:Y:S04]  /*4d630*/  STL.64 [R1+0x2338], R4 ;  /* 0x0023380401007387 */ /* 0x0001e80000100a00 */
        /* <DEDUP_REMOVED lines=12> */
[----:B------:R-:W-:Y:S04]  /*4d700*/  STL.64 [R1+0xb70], R20 ;  /* 0x000b701401007387 */ /* 0x000fe80000100a00 */
[----:B------:R0:W-:Y:S04]  /*4d710*/  STL.64 [R1+0xb78], R22 ;  /* 0x000b781601007387 */ /* 0x0001e80000100a00 */
[----:B0-----:R-:W4:Y:S04]  /*4d720*/  LDL.LU.64 R22, [R1+0x2390] ;  /* 0x0023900001167983 */ /* 0x001f280000300a00 */
[----:B------:R-:W2:Y:S04]  /*4d730*/  LDL.LU.64 R20, [R1+0x2388] ;  /* 0x0023880001147983 */ /* 0x000ea80000300a00 */
[----:B------:R4:W-:Y:S02]  /*4d740*/  STL.64 [R1+0x2290], R26 ;  /* 0x0022901a01007387 */ /* 0x0009e40000100a00 */
[----:B----4-:R-:W-:-:S02]  /*4d750*/  IMAD.MOV.U32 R26, RZ, RZ, R22 ;  /* 0x000000ffff1a7224 */ /* 0x010fc400078e0016 */
[----:B------:R-:W-:Y:S01]  /*4d760*/  IMAD.MOV.U32 R27, RZ, RZ, R23 ;  /* 0x000000ffff1b7224 */ /* 0x000fe200078e0017 */
[----:B------:R-:W4:Y:S04]  /*4d770*/  LDL.LU R22, [R1+0x2384] ;  /* 0x0023840001167983 */ /* 0x000f280000300800 */
[----:B------:R-:W4:Y:S04]  /*4d780*/  LDL.LU R23, [R1+0x2380] ;  /* 0x0023800001177983 */ /* 0x000f280000300800 */
[----:B------:R0:W-:Y:S04]  /*4d790*/  STL.64 [R1+0x2288], R24 ;  /* 0x0022881801007387 */ /* 0x0001e80000100a00 */
[----:B------:R1:W-:Y:S04]  /*4d7a0*/  STL.64 [R1+0x2318], R26 ;  /* 0x0023181a01007387 */ /* 0x0003e80000100a00 */
[----:B0-----:R-:W3:Y:S04]  /*4d7b0*/  LDL.LU R24, [R1+0x800] ;  /* 0x0008000001187983 */ /* 0x001ee80000300800 */
[----:B------:R-:W3:Y:S04]  /*4d7c0*/  LDL.LU R25, [R1+0x804] ;  /* 0x0008040001197983 */ /* 0x000ee80000300800 */
[----:B-1----:R-:W2:Y:S04]  /*4d7d0*/  LDL.LU R26, [R1+0x808] ;  /* 0x00080800011a7983 */ /* 0x002ea80000300800 */
        /* <DEDUP_REMOVED lines=24> */
[----:B---3--:R-:W-:Y:S01]  /*4d960*/  HMMA.16816.F32 R4, R16, R10, R4 ;  /* 0x0000000a1004723c */ /* 0x008fe20000001804 */
[----:B----4-:R-:W-:-:S02]  /*4d970*/  IMAD R12, R12, 0x100, R8 ;  /* 0x000001000c0c7824 */ /* 0x010fc400078e0208 */
        /* <DEDUP_REMOVED lines=14> */
[----:B------:R0:W-:Y:S04]  /*4da60*/  STL [R1+0x2230], R9 ;  /* 0x0022300901007387 */ /* 0x0001e80000100800 */
[----:B0-----:R-:W4:Y:S01]  /*4da70*/  LDL.LU R9, [R1+0x1ec8] ;  /* 0x001ec80001097983 */ /* 0x001f220000300800 */
[----:B---3--:R-:W-:-:S03]  /*4da80*/  IMAD R14, R14, 0x100, R7 ;  /* 0x000001000e0e7824 */ /* 0x008fc600078e0207 */
[----:B------:R-:W2:Y:S02]  /*4da90*/  LDL.LU R7, [R1+0x2330] ;  /* 0x0023300001077983 */ /* 0x000ea40000300800 */
[----:B--2---:R-:W-:-:S15]  /*4daa0*/  HMMA.16816.F32 R24, R16, R6, R24 ;  /* 0x000000061018723c */ /* 0x004fde0000001818 */
[----:B------:R-:W-:-:S08]  /*4dab0*/  NOP ;  /* 0x0000000000007918 */ /* 0x000fd00000000000 */
[----:B------:R-:W-:Y:S04]  /*4dac0*/  STL.64 [R1+0xf00], R24 ;  /* 0x000f001801007387 */ /* 0x000fe80000100a00 */
[----:B------:R0:W-:Y:S04]  /*4dad0*/  STL.64 [R1+0xf08], R26 ;  /* 0x000f081a01007387 */ /* 0x0001e80000100a00 */
[----:B0-----:R-:W2:Y:S04]  /*4dae0*/  LDL.LU.64 R26, [R1+0x2328] ;  /* 0x00232800011a7983 */ /* 0x001ea80000300a00 */
[----:B------:R-:W2:Y:S01]  /*4daf0*/  LDL.LU.64 R24, [R1+0x2320] ;  /* 0x0023200001187983 */ /* 0x000ea20000300a00 */
[----:B----4-:R-:W-:Y:S01]  /*4db00*/  IMAD R15, R15, 0x100, R9 ;  /* 0x000001000f0f7824 */ /* 0x010fe200078e0209 */
[----:B--2---:R-:W-:-:S15]  /*4db10*/  HMMA.16816.F32 R24, R16, R4, R24 ;  /* 0x000000041018723c */ /* 0x004fde0000001818 */
[----:B------:R-:W-:-:S08]  /*4db20*/  NOP ;  /* 0x0000000000007918 */ /* 0x000fd00000000000 */
[----:B------:R-:W-:Y:S04]  /*4db30*/  STL.64 [R1+0xef0], R24 ;  /* 0x000ef01801007387 */ /* 0x000fe80000100a00 */
[----:B------:R0:W-:Y:S04]  /*4db40*/  STL.64 [R1+0xef8], R26 ;  /* 0x000ef81a01007387 */ /* 0x0001e80000100a00 */
[----:B0-----:R-:W2:Y:S04]  /*4db50*/  LDL.LU.64 R26, [R1+0x2318] ;  /* 0x00231800011a7983 */ /* 0x001ea80000300a00 */
[----:B------:R-:W-:Y:S04]  /*4db60*/  STL.64 [R1+0x2228], R6 ;  /* 0x0022280601007387 */ /* 0x000fe80000100a00 */
[----:B------:R0:W-:Y:S04]  /*4db70*/  STL.64 [R1+0x2220], R4 ;  /* 0x0022200401007387 */ /* 0x0001e80000100a00 */
[----:B0-----:R-:W3:Y:S04]  /*4db80*/  LDL.LU R4, [R1+0x430] ;  /* 0x0004300001047983 */ /* 0x001ee80000300800 */
[----:B------:R-:W3:Y:S04]  /*4db90*/  LDL.LU R5, [R1+0x434] ;  /* 0x0004340001057983 */ /* 0x000ee80000300800 */
[----:B------:R-:W3:Y:S04]  /*4dba0*/  LDL.LU R6, [R1+0x438] ;  /* 0x0004380001067983 */ /* 0x000ee80000300800 */
[----:B------:R-:W3:Y:S04]  /*4dbb0*/  LDL.LU R7, [R1+0x43c] ;  /* 0x00043c0001077983 */ /* 0x000ee80000300800 */
[----:B------:R-:W4:Y:S01]  /*4dbc0*/  LDL.LU R9, [R1+0x1ed0] ;  /* 0x001ed00001097983 */ /* 0x000f220000300800 */
[----:B------:R-:W-:-:S02]  /*4dbd0*/  F2FP.F16.E5M2.UNPACK_B R12, R12 ;  /* 0x0000000cff0c723e */ /* 0x000fc400020004ff */
[----:B------:R-:W-:Y:S02]  /*4dbe0*/  F2FP.F16.E5M2.UNPACK_B R13, R13 ;  /* 0x0000000dff0d723e */ /* 0x000fe400020004ff */
[----:B------:R-:W-:Y:S02]  /*4dbf0*/  F2FP.F16.E5M2.UNPACK_B R14, R14 ;  /* 0x0000000eff0e723e */ /* 0x000fe400020004ff */
[----:B------:R-:W-:Y:S01]  /*4dc00*/  F2FP.F16.E5M2.UNPACK_B R15, R15 ;  /* 0x0000000fff0f723e */ /* 0x000fe200020004ff */
[----:B---3--:R-:W-:Y:S06]  /*4dc10*/  HMMA.16816.F32 R16, R16, R2, R4 ;  /* 0x000000021010723c */ /* 0x008fec0000001804 */
[----:B--2---:R-:W-:-:S15]  /*4dc20*/  HMMA.16816.F32 R4, R12, R26, R20 ;  /* 0x0000001a0c04723c */ /* 0x004fde0000001814 */
[----:B------:R-:W-:-:S02]  /*4dc30*/  NOP ;  /* 0x0000000000007918 */ /* 0x000fc40000000000 */
[----:B------:R-:W-:Y:S04]  /*4dc40*/  STL.64 [R1+0xb20], R16 ;  /* 0x000b201001007387 */ /* 0x000fe80000100a00 */
[----:B------:R-:W-:Y:S04]  /*4dc50*/  STL.64 [R1+0xb28], R18 ;  /* 0x000b281201007387 */ /* 0x000fe80000100a00 */
[----:B------:R-:W-:Y:S04]  /*4dc60*/  STL.64 [R1+0x2250], R10 ;  /* 0x0022500a01007387 */ /* 0x000fe80000100a00 */
[----:B------:R-:W-:Y:S04]  /*4dc70*/  STL.64 [R1+0xb10], R4 ;  /* 0x000b100401007387 */ /* 0x000fe80000100a00 */
[----:B------:R-:W-:Y:S04]  /*4dc80*/  STL.64 [R1+0xb18], R6 ;  /* 0x000b180601007387 */ /* 0x000fe80000100a00 */
[----:B----4-:R0:W-:Y:S04]  /*4dc90*/  STL.64 [R1+0x2248], R8 ;  /* 0x0022480801007387 */ /* 0x0101e80000100a00 */
        /* <DEDUP_REMOVED lines=12> */
[----:B------:R-:W2:Y:S01]  /*4dd60*/  LDL R18, [R1] ;  /* 0x0000000001127983 */ /* 0x000ea20000100800 */
[----:B------:R-:W-:-:S03]  /*4dd70*/  IMAD.MOV.U32 R19, RZ, RZ, R0 ;  /* 0x000000ffff137224 */ /* 0x000fc600078e0000 */
[----:B------:R-:W2:Y:S04]  /*4dd80*/  LDL.LU R0, [R1+0x2314] ;  /* 0x0023140001007983 */ /* 0x000ea80000300800 */
[----:B----4-:R-:W-:Y:S04]  /*4dd90*/  STL.64 [R1+0x22a0], R26 ;  /* 0x0022a01a01007387 */ /* 0x010fe80000100a00 */
[----:B---3--:R0:W-:Y:S04]  /*4dda0*/  STL.64 [R1+0x2298], R24 ;  /* 0x0022981801007387 */ /* 0x0081e80000100a00 */
[----:B0-----:R-:W3:Y:S04]  /*4ddb0*/  LDL.LU R24, [R1+0x3d0] ;  /* 0x0003d00001187983 */ /* 0x001ee80000300800 */
[----:B------:R-:W3:Y:S04]  /*4ddc0*/  LDL.LU R25, [R1+0x3d4] ;  /* 0x0003d40001197983 */ /* 0x000ee80000300800 */
[----:B------:R-:W4:Y:S04]  /*4ddd0*/  LDL.LU R26, [R1+0x3d8] ;  /* 0x0003d800011a7983 */ /* 0x000f280000300800 */
[----:B------:R-:W4:Y:S04]  /*4dde0*/  LDL.LU R27, [R1+0x3dc] ;  /* 0x0003dc00011b7983 */ /* 0x000f280000300800 */
[----:B----4-:R0:W-:Y:S04]  /*4ddf0*/  STL.64 [R1+0x22b0], R26 ;  /* 0x0022b01a01007387 */ /* 0x0101e80000100a00 */
[----:B0-----:R-:W4:Y:S04]  /*4de00*/  LDL R26, [R1+0x8] ;  /* 0x00000800011a7983 */ /* 0x001f280000100800 */
[----:B------:R-:W4:Y:S04]  /*4de10*/  LDL R27, [R1+0xc] ;  /* 0x00000c00011b7983 */ /* 0x000f280000100800 */
[----:B---3--:R0:W-:Y:S04]  /*4de20*/  STL.64 [R1+0x22a8], R24 ;  /* 0x0022a81801007387 */ /* 0x0081e80000100a00 */
[----:B0-----:R-:W3:Y:S01]  /*4de30*/  LDL R24, [R1+0x10] ;  /* 0x0000100001187983 */ /* 0x001ee20000100800 */
[----:B--2---:R-:W-:-:S03]  /*4de40*/  IMAD.MOV.U32 R25, RZ, RZ, R0 ;  /* 0x000000ffff197224 */ /* 0x004fc600078e0000 */
[----:B------:R-:W2:Y:S04]  /*4de50*/  LDL.LU R0, [R1+0x2310] ;  /* 0x0023100001007983 */ /* 0x000ea80000300800 */
[----:B----4-:R-:W-:Y:S04]  /*4de60*/  STL.64 [R1+0x22c8], R26 ;  /* 0x0022c81a01007387 */ /* 0x010fe80000100a00 */
[----:B---3--:R-:W-:Y:S04]  /*4de70*/  STL.64 [R1+0x22e0], R24 ;  /* 0x0022e01801007387 */ /* 0x008fe80000100a00 */
[----:B------:R-:W-:Y:S04]  /*4de80*/  STL.64 [R1+0x2280], R22 ;  /* 0x0022801601007387 */ /* 0x000fe80000100a00 */
[----:B------:R0:W-:Y:S04]  /*4de90*/  STL.64 [R1+0x2278], R20 ;  /* 0x0022781401007387 */ /* 0x0001e80000100a00 */
[----:B0-----:R-:W3:Y:S04]  /*4dea0*/  LDL.LU R20, [R1+0x3b0] ;  /* 0x0003b00001147983 */ /* 0x001ee80000300800 */
[----:B------:R-:W3:Y:S04]  /*4deb0*/  LDL.LU R21, [R1+0x3b4] ;  /* 0x0003b40001157983 */ /* 0x000ee80000300800 */
[----:B------:R-:W4:Y:S04]  /*4dec0*/  LDL.LU R22, [R1+0x3b8] ;  /* 0x0003b80001167983 */ /* 0x000f280000300800 */
[----:B------:R-:W4:Y:S04]  /*4ded0*/  LDL.LU R23, [R1+0x3bc] ;  /* 0x0003bc0001177983 */ /* 0x000f280000300800 */
[----:B------:R-:W2:Y:S04]  /*4dee0*/  LDL R26, [R1+0x18] ;  /* 0x00001800011a7983 */ /* 0x000ea80000100800 */
[----:B------:R-:W2:Y:S04]  /*4def0*/  LDL R27, [R1+0x1c] ;  /* 0x00001c00011b7983 */ /* 0x000ea80000100800 */
[----:B--2---:R-:W-:Y:S04]  /*4df00*/  STL.64 [R1+0x22f8], R26 ;  /* 0x0022f81a01007387 */ /* 0x004fe80000100a00 */
[----:B----4-:R-:W-:Y:S04]  /*4df10*/  STL.64 [R1+0x22c0], R22 ;  /* 0x0022c01601007387 */ /* 0x010fe80000100a00 */
[----:B---3--:R0:W-:Y:S04]  /*4df20*/  STL.64 [R1+0x22b8], R20 ;  /* 0x0022b81401007387 */ /* 0x0081e80000100a00 */
        /* <DEDUP_REMOVED lines=17> */
[----:B------:R-:W-:-:S03]  /*4e040*/  IMAD.MOV.U32 R25, RZ, RZ, R0 ;  /* 0x000000ffff197224 */ /* 0x000fc600078e0000 */
        /* <DEDUP_REMOVED lines=15> */
[----:B------:R-:W2:Y:S04]  /*4e140*/  LDL.LU R5, [R1+0x364] ;  /* 0x0003640001057983 */ /* 0x000ea80000300800 */
[----:B------:R-:W3:Y:S04]  /*4e150*/  LDL.LU R6, [R1+0x368] ;  /* 0x0003680001067983 */ /* 0x000ee80000300800 */
        /* <DEDUP_REMOVED lines=8> */
[----:B------:R-:W3:Y:S04]  /*4e1e0*/  LDL.LU.64 R22, [R1+0x2308] ;  /* 0x0023080001167983 */ /* 0x000ee80000300a00 */
[----:B------:R-:W3:Y:S04]  /*4e1f0*/  LDL.LU.64 R20, [R1+0x2300] ;  /* 0x0023000001147983 */ /* 0x000ee80000300a00 */
[----:B------:R-:W-:Y:S04]  /*4e200*/  STL.64 [R1+0xb00], R24 ;  /* 0x000b001801007387 */ /* 0x000fe80000100a00 */
[----:B------:R0:W-:Y:S04]  /*4e210*/  STL.64 [R1+0xb08], R26 ;  /* 0x000b081a01007387 */ /* 0x0001e80000100a00 */
[----:B0-----:R-:W3:Y:S02]  /*4e220*/  LDL.LU.64 R26, [R1+0x22f8] ;  /* 0x0022f800011a7983 */ /* 0x001ee40000300a00 */
[----:B---3--:R-:W-:Y:S02]  /*4e230*/  HMMA.16816.F32 R24, R12, R26, R20 ;  /* 0x0000001a0c18723c */ /* 0x008fe40000001814 */
[----:B------:R-:W3:Y:S04]  /*4e240*/  LDL.LU.64 R22, [R1+0x22f0] ;  /* 0x0022f00001167983 */ /* 0x000ee80000300a00 */
[----:B------:R-:W3:-:S15]  /*4e250*/  LDL.LU.64 R20, [R1+0x22e8] ;  /* 0x0022e80001147983 */ /* 0x000ede0000300a00 */
[----:B------:R-:W-:-:S02]  /*4e260*/  NOP ;  /* 0x0000000000007918 */ /* 0x000fc40000000000 */
        /* <DEDUP_REMOVED lines=26> */
[----:B------:R-:W2:Y:S01]  /*4e410*/  LDL.LU R0, [R1+0x1ee4] ;  /* 0x001ee40001007983 */ /* 0x000ea20000300800 */
[----:B----4-:R-:W-:-:S15]  /*4e420*/  HMMA.16816.F32 R24, R12, R28, R24 ;  /* 0x0000001c0c18723c */ /* 0x010fde0000001818 */
[----:B------:R-:W-:-:S08]  /*4e430*/  NOP ;  /* 0x0000000000007918 */ /* 0x000fd00000000000 */
        /* <DEDUP_REMOVED lines=43> */
[----:B--2---:R-:W-:Y:S01]  /*4e6f0*/  HMMA.16816.F32 R4, R12, R10, R4 ;  /* 0x0000000a0c04723c */ /* 0x004fe20000001804 */
[----:B---3--:R-:W-:-:S15]  /*4e700*/  IMAD R16, R16, 0x100, R9 ;  /* 0x0000010010107824 */ /* 0x008fde00078e0209 */
[----:B------:R-:W-:-:S07]  /*4e710*/  NOP ;  /* 0x0000000000007918 */ /* 0x000fce0000000000 */
        /* <DEDUP_REMOVED lines=10> */
[----:B------:R-:W3:Y:S04]  /*4e7c0*/  LDL.LU.64 R4, [R1+0x2220] ;  /* 0x0022200001047983 */ /* 0x000ee80000300a00 */
[----:B------:R0:W-:Y:S04]  /*4e7d0*/  STL [R1+0x2154], R8 ;  /* 0x0021540801007387 */ /* 0x0001e80000100800 */
[----:B------:R1:W-:Y:S04]  /*4e7e0*/  STL [R1+0x2150], R9 ;  /* 0x0021500901007387 */ /* 0x0003e80000100800 */
[----:B------:R4:W-:Y:S04]  /*4e7f0*/  STL.64 [R1+0x2208], R10 ;  /* 0x0022080a01007387 */ /* 0x0009e80000100a00 */
[----:B0-----:R-:W2:Y:S04]  /*4e800*/  LDL.LU R8, [R1+0x7f0] ;  /* 0x0007f00001087983 */ /* 0x001ea80000300800 */
[----:B-1----:R-:W2:Y:S04]  /*4e810*/  LDL.LU R9, [R1+0x7f4] ;  /* 0x0007f40001097983 */ /* 0x002ea80000300800 */
[----:B----4-:R-:W2:Y:S04]  /*4e820*/  LDL.LU R10, [R1+0x7f8] ;  /* 0x0007f800010a7983 */ /* 0x010ea80000300800 */
[----:B------:R-:W2:Y:S02]  /*4e830*/  LDL.LU R11, [R1+0x7fc] ;  /* 0x0007fc00010b7983 */ /* 0x000ea40000300800 */
[----:B--2---:R-:W-:Y:S06]  /*4e840*/  HMMA.16816.F32 R8, R12, R6, R8 ;  /* 0x000000060c08723c */ /* 0x004fec0000001808 */
[----:B------:R-:W-:Y:S04]  /*4e850*/  STL [R1+0x2158], R6 ;  /* 0x0021580601007387 */ /* 0x000fe80000100800 */
[----:B------:R-:W-:-:S13]  /*4e860*/  STL [R1+0x213c], R7 ;  /* 0x00213c0701007387 */ /* 0x000fda0000100800 */
[----:B------:R-:W-:Y:S04]  /*4e870*/  STL.64 [R1+0xee0], R8 ;  /* 0x000ee00801007387 */ /* 0x000fe80000100a00 */
[----:B------:R0:W-:Y:S04]  /*4e880*/  STL.64 [R1+0xee8], R10 ;  /* 0x000ee80a01007387 */ /* 0x0001e80000100a00 */
[----:B---3--:R-:W-:Y:S04]  /*4e890*/  STL [R1+0x2160], R4 ;  /* 0x0021600401007387 */ /* 0x008fe80000100800 */
        /* <DEDUP_REMOVED lines=22> */
[----:B--2---:R-:W-:Y:S04]  /*4ea00*/  STL.64 [R1+0x21d0], R20 ;  /* 0x0021d01401007387 */ /* 0x004fe80000100a00 */
[----:B------:R-:W2:Y:S04]  /*4ea10*/  LDL.LU R22, [R1+0x2f8] ;  /* 0x0002f80001167983 */ /* 0x000ea80000300800 */
[----:B------:R-:W2:Y:S04]  /*4ea20*/  LDL.LU R23, [R1+0x2fc] ;  /* 0x0002fc0001177983 */ /* 0x000ea80000300800 */
[----:B------:R-:W3:Y:S04]  /*4ea30*/  LDL.LU R8, [R1+0x330] ;  /* 0x0003300001087983 */ /* 0x000ee80000300800 */
[----:B------:R-:W3:Y:S04]  /*4ea40*/  LDL.LU R9, [R1+0x334] ;  /* 0x0003340001097983 */ /* 0x000ee80000300800 */
[----:B---3--:R0:W-:Y:S04]  /*4ea50*/  STL.64 [R1+0x2210], R8 ;  /* 0x0022100801007387 */ /* 0x0081e80000100a00 */
[----:B0-----:R-:W3:Y:S04]  /*4ea60*/  LDL.LU.64 R8, [R1+0x28] ;  /* 0x0000280001087983 */ /* 0x001ee80000300a00 */
[----:B------:R-:W4:Y:S04]  /*4ea70*/  LDL.LU R10, [R1+0x338] ;  /* 0x00033800010a7983 */ /* 0x000f280000300800 */
[----:B------:R-:W4:Y:S04]  /*4ea80*/  LDL.LU R11, [R1+0x33c] ;  /* 0x00033c00010b7983 */ /* 0x000f280000300800 */
[----:B------:R-:W4:Y:S04]  /*4ea90*/  LDL.LU.64 R12, [R1+0x20] ;  /* 0x00002000010c7983 */ /* 0x000f280000300a00 */
[----:B------:R-:W2:Y:S04]  /*4eaa0*/  LDL.LU.64 R4, [R1+0x10] ;  /* 0x0000100001047983 */ /* 0x000ea80000300a00 */
[----:B--2---:R0:W-:Y:S04]  /*4eab0*/  STL.64 [R1+0x2218], R4 ;  /* 0x0022180401007387 */ /* 0x0041e80000100a00 */
[----:B0-----:R-:W3:Y:S04]  /*4eac0*/  LDL.LU R4, [R1+0x340] ;  /* 0x0003400001047983 */ /* 0x001ee80000300800 */
[----:B------:R-:W3:Y:S04]  /*4ead0*/  LDL.LU R5, [R1+0x344] ;  /* 0x0003440001057983 */ /* 0x000ee80000300800 */
[----:B------:R-:W3:Y:S04]  /*4eae0*/  LDL.LU R6, [R1+0x348] ;  /* 0x0003480001067983 */ /* 0x000ee80000300800 */
[----:B------:R-:W3:Y:S04]  /*4eaf0*/  LDL.LU R7, [R1+0x34c] ;  /* 0x00034c0001077983 */ /* 0x000ee80000300800 */
[----:B------:R-:W2:Y:S04]  /*4eb00*/  LDL.LU.64 R20, [R1+0x8] ;  /* 0x0000080001147983 */ /* 0x000ea80000300a00 */
[----:B------:R-:W-:Y:S04]  /*4eb10*/  STL.64 [R1+0x21f0], R22 ;  /* 0x0021f01601007387 */ /* 0x000fe80000100a00 */
[----:B--2---:R0:W-:Y:S04]  /*4eb20*/  STL.64 [R1+0x21e8], R20 ;  /* 0x0021e81401007387 */ /* 0x0041e80000100a00 */
[----:B0-----:R-:W2:Y:S04]  /*4eb30*/  LDL.LU R20, [R1+0x310] ;  /* 0x0003100001147983 */ /* 0x001ea80000300800 */
[----:B------:R-:W2:Y:S04]  /*4eb40*/  LDL.LU R21, [R1+0x314] ;  /* 0x0003140001157983 */ /* 0x000ea80000300800 */
[----:B------:R-:W4:Y:S04]  /*4eb50*/  LDL.LU R22, [R1+0x318] ;  /* 0x0003180001167983 */ /* 0x000f280000300800 */
[----:B------:R-:W4:Y:S01]  /*4eb60*/  LDL.LU R23, [R1+0x31c] ;  /* 0x00031c0001177983 */ /* 0x000f220000300800 */
[----:B------:R-:W-:-:S02]  /*4eb70*/  IMAD R17, R17, 0x100, R28 ;  /* 0x0000010011117824 */ /* 0x000fc400078e021c */
[----:B------:R-:W-:Y:S02]  /*4eb80*/  IMAD R18, R18, 0x100, R29 ;  /* 0x0000010012127824 */ /* 0x000fe400078e021d */
[----:B------:R-:W-:Y:S01]  /*4eb90*/  IMAD R19, R0, 0x100, R19 ;  /* 0x0000010000137824 */ /* 0x000fe200078e0213 */
[----:B------:R-:W-:Y:S02]  /*4eba0*/  F2FP.F16.E5M2.UNPACK_B R16, R16 ;  /* 0x00000010ff10723e */ /* 0x000fe400020004ff */
[----:B------:R-:W-:Y:S02]  /*4ebb0*/  F2FP.F16.E5M2.UNPACK_B R17, R17 ;  /* 0x00000011ff11723e */ /* 0x000fe400020004ff */
[----:B------:R-:W-:Y:S02]  /*4ebc0*/  F2FP.F16.E5M2.UNPACK_B R18, R18 ;  /* 0x00000012ff12723e */ /* 0x000fe400020004ff */
[----:B------:R-:W-:Y:S01]  /*4ebd0*/  F2FP.F16.E5M2.UNPACK_B R19, R19 ;  /* 0x00000013ff13723e */ /* 0x000fe200020004ff */
[----:B----4-:R-:W-:Y:S04]  /*4ebe0*/  STL.64 [R1+0x2200], R22 ;  /* 0x0022001601007387 */ /* 0x010fe80000100a00 */
[----:B--2---:R0:W-:Y:S04]  /*4ebf0*/  STL.64 [R1+0x21f8], R20 ;  /* 0x0021f81401007387 */ /* 0x0041e80000100a00 */
[----:B0-----:R-:W2:Y:S04]  /*4ec00*/  LDL.LU R20, [R1+0x320] ;  /* 0x0003200001147983 */ /* 0x001ea80000300800 */
[----:B------:R-:W2:Y:S04]  /*4ec10*/  LDL.LU R21, [R1+0x324] ;  /* 0x0003240001157983 */ /* 0x000ea80000300800 */
[----:B------:R-:W2:Y:S04]  /*4ec20*/  LDL.LU R22, [R1+0x328] ;  /* 0x0003280001167983 */ /* 0x000ea80000300800 */
[----:B------:R-:W2:Y:S04]  /*4ec30*/  LDL.LU R23, [R1+0x32c] ;  /* 0x00032c0001177983 */ /* 0x000ea80000300800 */
[----:B------:R-:W2:Y:S04]  /*4ec40*/  LDL.LU.64 R14, [R1+0x18] ;  /* 0x00001800010e7983 */ /* 0x000ea80000300a00 */
[----:B------:R-:W4:Y:S04]  /*4ec50*/  LDL.LU.64 R28, [R1] ;  /* 0x00000000011c7983 */ /* 0x000f280000300a00 */
[----:B------:R-:W2:Y:S04]  /*4ec60*/  LDL.LU R24, [R1+0x2e0] ;  /* 0x0002e00001187983 */ /* 0x000ea80000300800 */
[----:B------:R-:W2:Y:S04]  /*4ec70*/  LDL.LU R25, [R1+0x2e4] ;  /* 0x0002e40001197983 */ /* 0x000ea80000300800 */
[----:B------:R-:W4:Y:S04]  /*4ec80*/  LDL.LU R26, [R1+0x2e8] ;  /* 0x0002e800011a7983 */ /* 0x000f280000300800 */
[----:B------:R-:W4:Y:S01]  /*4ec90*/  LDL.LU R27, [R1+0x2ec] ;  /* 0x0002ec00011b7983 */ /* 0x000f220000300800 */
[----:B---3--:R-:W-:Y:S06]  /*4eca0*/  HMMA.16816.F32 R4, R16, R8, R4 ;  /* 0x000000081004723c */ /* 0x008fec0000001804 */
[----:B------:R-:W-:Y:S01]  /*4ecb0*/  IMAD.MOV.U32 R0, RZ, RZ, R9 ;  /* 0x000000ffff007224 */ /* 0x000fe200078e0009 */
[----:B----4-:R-:W-:Y:S04]  /*4ecc0*/  STL.64 [R1+0x21e0], R26 ;  /* 0x0021e01a01007387 */ /* 0x010fe80000100a00 */
[----:B--2---:R0:W-:Y:S04]  /*4ecd0*/  STL.64 [R1+0x21d8], R24 ;  /* 0x0021d81801007387 */ /* 0x0041e80000100a00 */
[----:B0-----:R-:W2:Y:S04]  /*4ece0*/  LDL.LU R24, [R1+0x300] ;  /* 0x0003000001187983 */ /* 0x001ea80000300800 */
[----:B------:R-:W2:Y:S04]  /*4ecf0*/  LDL.LU R25, [R1+0x304] ;  /* 0x0003040001197983 */ /* 0x000ea80000300800 */
[----:B------:R-:W2:Y:S04]  /*4ed00*/  LDL.LU R26, [R1+0x308] ;  /* 0x00030800011a7983 */ /* 0x000ea80000300800 */
[----:B------:R-:W2:Y:S04]  /*4ed10*/  LDL.LU R27, [R1+0x30c] ;  /* 0x00030c00011b7983 */ /* 0x000ea80000300800 */
[----:B------:R-:W-:Y:S04]  /*4ed20*/  STL [R1+0x2164], R3 ;  /* 0x0021640301007387 */ /* 0x000fe80000100800 */
[----:B------:R0:W-:Y:S04]  /*4ed30*/  STL.64 [R1+0xa50], R4 ;  /* 0x000a500401007387 */ /* 0x0001e80000100a00 */
[----:B------:R1:W-:Y:S04]  /*4ed40*/  STL.64 [R1+0xa58], R6 ;  /* 0x000a580601007387 */ /* 0x0003e80000100a00 */
[----:B0-----:R-:W3:Y:S01]  /*4ed50*/  LDL.LU.64 R4, [R1+0x2218] ;  /* 0x0022180001047983 */ /* 0x001ee20000300a00 */
[----:B-1----:R-:W-:-:S03]  /*4ed60*/  IMAD.MOV.U32 R7, RZ, RZ, R8 ;  /* 0x000000ffff077224 */ /* 0x002fc600078e0008 */
[----:B------:R-:W4:Y:S02]  /*4ed70*/  LDL.LU.64 R8, [R1+0x2210] ;  /* 0x0022100001087983 */ /* 0x000f240000300a00 */
[----:B----4-:R-:W-:-:S15]  /*4ed80*/  HMMA.16816.F32 R8, R16, R12, R8 ;  /* 0x0000000c1008723c */ /* 0x010fde0000001808 */
[----:B------:R-:W-:-:S08]  /*4ed90*/  NOP ;  /* 0x0000000000007918 */ /* 0x000fd00000000000 */
[----:B------:R-:W-:Y:S04]  /*4eda0*/  STL.64 [R1+0xa40], R8 ;  /* 0x000a400801007387 */ /* 0x000fe80000100a00 */
[----:B------:R0:W-:Y:S04]  /*4edb0*/  STL.64 [R1+0xa48], R10 ;  /* 0x000a480a01007387 */ /* 0x0001e80000100a00 */
[----:B0-----:R-:W4:Y:S01]  /*4edc0*/  LDL.LU.64 R10, [R1+0x2208] ;  /* 0x00220800010a7983 */ /* 0x001f220000300a00 */
[----:B------:R-:W-:Y:S02]  /*4edd0*/  IMAD.MOV.U32 R9, RZ, RZ, R12 ;  /* 0x000000ffff097224 */ /* 0x000fe400078e000c */
[----:B------:R-:W-:Y:S01]  /*4ede0*/  IMAD.MOV.U32 R8, RZ, RZ, R13 ;  /* 0x000000ffff087224 */ /* 0x000fe200078e000d */
[C---:B------:R-:W-:Y:S01]  /*4edf0*/  HMMA.16816.F32 R20, R16.reuse, R14, R20 ;  /* 0x0000000e1014723c */ /* 0x040fe20000001814 */
        /* <DEDUP_REMOVED lines=21> */
[----:B------:R-:W4:Y:S01]  /*4ef50*/  LDL.LU.64 R20, [R1+0x21e8] ;  /* 0x0021e80001147983 */ /* 0x000f220000300a00 */
[----:B------:R-:W-:-:S02]  /*4ef60*/  IMAD.MOV.U32 R13, RZ, RZ, R14 ;  /* 0x000000ffff0d7224 */ /* 0x000fc400078e000e */
        /* <DEDUP_REMOVED lines=8> */
[----:B------:R-:W3:Y:S01]  /*4eff0*/  LDL.LU.64 R20, [R1+0x21d0] ;  /* 0x0021d00001147983 */ /* 0x000ee20000300a00 */
[----:B------:R-:W-:-:S02]  /*4f000*/  IMAD.MOV.U32 R12, RZ, RZ, R15 ;  /* 0x000000ffff0c7224 */ /* 0x000fc400078e000f */
[----:B------:R-:W-:Y:S02]  /*4f010*/  IMAD.MOV.U32 R15, RZ, RZ, R4 ;  /* 0x000000ffff0f7224 */ /* 0x000fe400078e0004 */
[----:B------:R-:W-:Y:S02]  /*4f020*/  IMAD.MOV.U32 R3, RZ, RZ, R28 ;  /* 0x000000ffff037224 */ /* 0x000fe400078e001c */
[----:B------:R-:W-:Y:S01]  /*4f030*/  IMAD.MOV.U32 R4, RZ, RZ, R29 ;  /* 0x000000ffff047224 */ /* 0x000fe200078e001d */
[----:B---3--:R-:W-:-:S15]  /*4f040*/  HMMA.16816.F32 R20, R16, R28, R20 ;  /* 0x0000001c1014723c */ /* 0x008fde0000001814 */
[----:B------:R-:W-:-:S08]  /*4f050*/  NOP ;  /* 0x0000000000007918 */ /* 0x000fd00000000000 */
[----:B------:R-:W-:Y:S04]  /*4f060*/  STL.64 [R1+0x900], R20 ;  /* 0x0009001401007387 */ /* 0x000fe80000100a00 */
[----:B------:R0:W-:Y:S04]  /*4f070*/  STL.64 [R1+0x908], R22 ;  /* 0x0009081601007387 */ /* 0x0001e80000100a00 */
[----:B0-----:R-:W3:Y:S04]  /*4f080*/  LDL.LU.64 R22, [R1+0x21c8] ;  /* 0x0021c80001167983 */ /* 0x001ee80000300a00 */
[----:B------:R-:W3:Y:S04]  /*4f090*/  LDL.LU.64 R20, [R1+0x21c0] ;  /* 0x0021c00001147983 */ /* 0x000ee80000300a00 */
[----:B------:R-:W4:Y:S02]  /*4f0a0*/  LDL.LU.64 R28, [R1+0x21b8] ;  /* 0x0021b800011c7983 */ /* 0x000f240000300a00 */
[----:B----4-:R-:W-:-:S15]  /*4f0b0*/  HMMA.16816.F32 R24, R16, R28, R24 ;  /* 0x0000001c1018723c */ /* 0x010fde0000001818 */
        /* <DEDUP_REMOVED lines=34> */
[----:B------:R-:W2:Y:S04]  /*4f2e0*/  LDL.LU.64 R8, [R1+0x2168] ;  /* 0x0021680001087983 */ /* 0x000ea80000300a00 */
[----:B------:R-:W-:Y:S04]  /*4f2f0*/  STL.64 [R1+0x2050], R22 ;  /* 0x0020501601007387 */ /* 0x000fe80000100a00 */
[----:B------:R0:W-:Y:S04]  /*4f300*/  STL.64 [R1+0x2048], R20 ;  /* 0x0020481401007387 */ /* 0x0001e80000100a00 */
[----:B0-----:R-:W3:Y:S01]  /*4f310*/  LDL.LU R20, [R1+0x110] ;  /* 0x0001100001147983 */ /* 0x001ee20000300800 */
[----:B----4-:R-:W-:-:S15]  /*4f320*/  HMMA.16816.F32 R24, R16, R10, R24 ;  /* 0x0000000a1018723c */ /* 0x010fde0000001818 */
[----:B------:R-:W-:-:S08]  /*4f330*/  NOP ;  /* 0x0000000000007918 */ /* 0x000fd00000000000 */
[----:B------:R0:W-:Y:S04]  /*4f340*/  STL.64 [R1+0x790], R24 ;  /* 0x0007901801007387 */ /* 0x0001e80000100a00 */
[----:B------:R1:W-:Y:S04]  /*4f350*/  STL.64 [R1+0x798], R26 ;  /* 0x0007981a01007387 */ /* 0x0003e80000100a00 */
[----:B------:R-:W3:Y:S04]  /*4f360*/  LDL.LU R21, [R1+0x114] ;  /* 0x0001140001157983 */ /* 0x000ee80000300800 */
[----:B------:R-:W4:Y:S04]  /*4f370*/  LDL.LU R22, [R1+0x118] ;  /* 0x0001180001167983 */ /* 0x000f280000300800 */
[----:B------:R-:W4:Y:S04]  /*4f380*/  LDL.LU R23, [R1+0x11c] ;  /* 0x00011c0001177983 */ /* 0x000f280000300800 */
[----:B0-----:R-:W2:Y:S04]  /*4f390*/  LDL.LU R24, [R1+0x160] ;  /* 0x0001600001187983 */ /* 0x001ea80000300800 */
[----:B------:R-:W2:Y:S04]  /*4f3a0*/  LDL.LU R25, [R1+0x164] ;  /* 0x0001640001197983 */ /* 0x000ea80000300800 */
[----:B-1----:R-:W3:Y:S04]  /*4f3b0*/  LDL.LU R26, [R1+0x168] ;  /* 0x00016800011a7983 */ /* 0x002ee80000300800 */
[----:B------:R-:W3:Y:S04]  /*4f3c0*/  LDL.LU R27, [R1+0x16c] ;  /* 0x00016c00011b7983 */ /* 0x000ee80000300800 */
[----:B---3--:R0:W-:Y:S02]  /*4f3d0*/  STL.64 [R1+0x2080], R26 ;  /* 0x0020801a01007387 */ /* 0x0081e40000100a00 */
[----:B0-----:R-:W-:-:S02]  /*4f3e0*/  IMAD.MOV.U32 R26, RZ, RZ, R3 ;  /* 0x000000ffff1a7224 */ /* 0x001fc400078e0003 */
[----:B------:R-:W-:Y:S01]  /*4f3f0*/  IMAD.MOV.U32 R27, RZ, RZ, R4 ;  /* 0x000000ffff1b7224 */ /* 0x000fe200078e0004 */
[----:B------:R-:W3:Y:S04]  /*4f400*/  LDL.LU R3, [R1+0x2164] ;  /* 0x0021640001037983 */ /* 0x000ee80000300800 */
[----:B------:R-:W3:Y:S04]  /*4f410*/  LDL.LU R4, [R1+0x2160] ;  /* 0x0021600001047983 */ /* 0x000ee80000300800 */
[----:B--2---:R-:W-:Y:S04]  /*4f420*/  STL.64 [R1+0x2078], R24 ;  /* 0x0020781801007387 */ /* 0x004fe80000100a00 */
[----:B------:R-:W-:Y:S04]  /*4f430*/  STL.64 [R1+0x2098], R26 ;  /* 0x0020981a01007387 */ /* 0x000fe80000100a00 */
[----:B----4-:R-:W-:Y:S04]  /*4f440*/  STL.64 [R1+0x2060], R22 ;  /* 0x0020601601007387 */ /* 0x010fe80000100a00 */
[----:B------:R0:W-:Y:S04]  /*4f450*/  STL.64 [R1+0x2058], R20 ;  /* 0x0020581401007387 */ /* 0x0001e80000100a00 */
        /* <DEDUP_REMOVED lines=8> */
[----:B------:R-:W-:Y:S04]  /*4f4e0*/  STL.64 [R1+0x20b0], R24 ;  /* 0x0020b01801007387 */ /* 0x000fe80000100a00 */
[----:B----4-:R-:W-:Y:S04]  /*4f4f0*/  STL.64 [R1+0x2090], R22 ;  /* 0x0020901601007387 */ /* 0x010fe80000100a00 */
[----:B--2---:R0:W-:Y:S04]  /*4f500*/  STL.64 [R1+0x2088], R20 ;  /* 0x0020881401007387 */ /* 0x0041e80000100a00 */
[----:B0-----:R-:W2:Y:S04]  /*4f510*/  LDL.LU R20, [R1+0x180] ;  /* 0x0001800001147983 */ /* 0x001ea80000300800 */
[----:B------:R-:W2:Y:S04]  /*4f520*/  LDL.LU R21, [R1+0x184] ;  /* 0x0001840001157983 */ /* 0x000ea80000300800 */
[----:B------:R-:W4:Y:S04]  /*4f530*/  LDL.LU R22, [R1+0x188] ;  /* 0x0001880001167983 */ /* 0x000f280000300800 */
[----:B------:R-:W4:Y:S01]  /*4f540*/  LDL.LU R23, [R1+0x18c] ;  /* 0x00018c0001177983 */ /* 0x000f220000300800 */
[----:B------:R-:W-:-:S02]  /*4f550*/  IMAD.MOV.U32 R26, RZ, RZ, R15 ;  /* 0x000000ffff1a7224 */ /* 0x000fc400078e000f */
[----:B------:R-:W-:-:S05]  /*4f560*/  IMAD.MOV.U32 R27, RZ, RZ, R14 ;  /* 0x000000ffff1b7224 */ /* 0x000fca00078e000e */
        /* <DEDUP_REMOVED lines=8> */
[----:B------:R-:W-:Y:S02]  /*4f5f0*/  IMAD.MOV.U32 R25, RZ, RZ, R12 ;  /* 0x000000ffff197224 */ /* 0x000fe400078e000c */
[----:B------:R-:W-:Y:S02]  /*4f600*/  IMAD.MOV.U32 R26, RZ, RZ, R9 ;  /* 0x000000ffff1a7224 */ /* 0x000fe400078e0009 */
[----:B------:R-:W-:Y:S01]  /*4f610*/  IMAD.MOV.U32 R27, RZ, RZ, R8 ;  /* 0x000000ffff1b7224 */ /* 0x000fe200078e0008 */
[----:B------:R0:W-:Y:S04]  /*4f620*/  STL.64 [R1+0x20e0], R24 ;  /* 0x0020e01801007387 */ /* 0x0001e80000100a00 */
[----:B------:R-:W-:Y:S01]  /*4f630*/  STL.64 [R1+0x20f8], R26 ;  /* 0x0020f81a01007387 */ /* 0x000fe20000100a00 */
[----:B0-----:R-:W-:-:S02]  /*4f640*/  IMAD.MOV.U32 R24, RZ, RZ, R7 ;  /* 0x000000ffff187224 */ /* 0x001fc400078e0007 */
[----:B------:R-:W-:Y:S01]  /*4f650*/  IMAD.MOV.U32 R25, RZ, RZ, R0 ;  /* 0x000000ffff197224 */ /* 0x000fe200078e0000 */
[----:B----4-:R-:W-:Y:S04]  /*4f660*/  STL.64 [R1+0x20c0], R22 ;  /* 0x0020c01601007387 */ /* 0x010fe80000100a00 */
[----:B--2---:R0:W-:Y:S04]  /*4f670*/  STL.64 [R1+0x20b8], R20 ;  /* 0x0020b81401007387 */ /* 0x0041e80000100a00 */
[----:B0-----:R-:W2:Y:S04]  /*4f680*/  LDL.LU R20, [R1+0x1d0] ;  /* 0x0001d00001147983 */ /* 0x001ea80000300800 */
[----:B------:R-:W2:Y:S04]  /*4f690*/  LDL.LU R21, [R1+0x1d4] ;  /* 0x0001d40001157983 */ /* 0x000ea80000300800 */
[----:B------:R-:W4:Y:S04]  /*4f6a0*/  LDL.LU R22, [R1+0x1d8] ;  /* 0x0001d80001167983 */ /* 0x000f280000300800 */
[----:B------:R-:W4:Y:S04]  /*4f6b0*/  LDL.LU R23, [R1+0x1dc] ;  /* 0x0001dc0001177983 */ /* 0x000f280000300800 */
[----:B------:R0:W-:Y:S04]  /*4f6c0*/  STL.64 [R1+0x2110], R24 ;  /* 0x0021101801007387 */ /* 0x0001e80000100a00 */
[----:B0-----:R-:W2:Y:S04]  /*4f6d0*/  LDL.LU R24, [R1+0x270] ;  /* 0x0002700001187983 */ /* 0x001ea80000300800 */
[----:B------:R-:W2:Y:S04]  /*4f6e0*/  LDL.LU R25, [R1+0x274] ;  /* 0x0002740001197983 */ /* 0x000ea80000300800 */
[----:B------:R-:W4:Y:S04]  /*4f6f0*/  LDL.LU R26, [R1+0x278] ;  /* 0x00027800011a7983 */ /* 0x000f280000300800 */
[----:B------:R-:W4:Y:S04]  /*4f700*/  LDL.LU R27, [R1+0x27c] ;  /* 0x00027c00011b7983 */ /* 0x000f280000300800 */
        /* <DEDUP_REMOVED lines=37> */
[----:B------:R-:W4:Y:S01]  /*4f960*/  LDL.LU R23, [R1+0x23c] ;  /* 0x00023c0001177983 */ /* 0x000f220000300800 */
[----:B------:R-:W-:-:S02]  /*4f970*/  IMAD R12, R12, 0x100, R8 ;  /* 0x000001000c0c7824 */ /* 0x000fc400078e0208 */
[----:B------:R-:W-:Y:S01]  /*4f980*/  IMAD R13, R13, 0x100, R9 ;  /* 0x000001000d0d7824 */ /* 0x000fe200078e0209 */
[----:B----4-:R-:W-:Y:S04]  /*4f990*/  STL.64 [R1+0x2108], R22 ;  /* 0x0021081601007387 */ /* 0x010fe80000100a00 */
[----:B---3--:R0:W-:Y:S04]  /*4f9a0*/  STL.64 [R1+0x2100], R20 ;  /* 0x0021001401007387 */ /* 0x0081e80000100a00 */
[----:B0-----:R-:W3:Y:S04]  /*4f9b0*/  LDL.LU R20, [R1+0x240] ;  /* 0x0002400001147983 */ /* 0x001ee80000300800 */
[----:B------:R-:W3:Y:S04]  /*4f9c0*/  LDL.LU R21, [R1+0x244] ;  /* 0x0002440001157983 */ /* 0x000ee80000300800 */
[----:B------:R-:W3:Y:S04]  /*4f9d0*/  LDL.LU R22, [R1+0x248] ;  /* 0x0002480001167983 */ /* 0x000ee80000300800 */
[----:B------:R-:W3:Y:S04]  /*4f9e0*/  LDL.LU R23, [R1+0x24c] ;  /* 0x00024c0001177983 */ /* 0x000ee80000300800 */
[----:B------:R-:W4:Y:S04]  /*4f9f0*/  LDL.LU R8, [R1+0x2154] ;  /* 0x0021540001087983 */ /* 0x000f280000300800 */
[----:B------:R-:W4:Y:S02]  /*4fa00*/  LDL.LU R9, [R1+0x2150] ;  /* 0x0021500001097983 */ /* 0x000f240000300800 */
[----:B----4-:R-:W-:-:S15]  /*4fa10*/  HMMA.16816.F32 R4, R16, R8, R4 ;  /* 0x000000081004723c */ /* 0x010fde0000001804 */
[----:B------:R-:W-:-:S08]  /*4fa20*/  NOP ;  /* 0x0000000000007918 */ /* 0x000fd00000000000 */
[----:B------:R-:W-:Y:S04]  /*4fa30*/  STL.64 [R1+0x780], R4 ;  /* 0x0007800401007387 */ /* 0x000fe80000100a00 */
[----:B------:R0:W-:Y:S04]  /*4fa40*/  STL.64 [R1+0x788], R6 ;  /* 0x0007880601007387 */ /* 0x0001e80000100a00 */
[----:B0-----:R-:W4:Y:S04]  /*4fa50*/  LDL.LU.64 R6, [R1+0x2148] ;  /* 0x0021480001067983 */ /* 0x001f280000300a00 */
[----:B------:R-:W3:Y:S01]  /*4fa60*/  LDL.LU.64 R4, [R1+0x2140] ;  /* 0x0021400001047983 */ /* 0x000ee20000300a00 */
[----:B----4-:R-:W-:-:S03]  /*4fa70*/  IMAD R14, R14, 0x100, R7 ;  /* 0x000001000e0e7824 */ /* 0x010fc600078e0207 */
[----:B------:R-:W2:Y:S01]  /*4fa80*/  LDL.LU R7, [R1+0x213c] ;  /* 0x00213c0001077983 */ /* 0x000ea20000300800 */
[----:B------:R-:W-:-:S03]  /*4fa90*/  IMAD R15, R15, 0x100, R0 ;  /* 0x000001000f0f7824 */ /* 0x000fc600078e0200 */
        /* <DEDUP_REMOVED lines=12> */
[----:B------:R-:W2:Y:S04]  /*4fb60*/  LDL.LU.64 R24, [R1+0x2118] ;  /* 0x0021180001187983 */ /* 0x000ea80000300a00 */
[----:B------:R-:W-:Y:S04]  /*4fb70*/  STL.64 [R1+0x2030], R6 ;  /* 0x0020300601007387 */ /* 0x000fe80000100a00 */
[----:B------:R0:W-:Y:S04]  /*4fb80*/  STL.64 [R1+0x2028], R4 ;  /* 0x0020280401007387 */ /* 0x0001e80000100a00 */
[----:B0-----:R-:W3:Y:S04]  /*4fb90*/  LDL.LU R4, [R1+0xd0] ;  /* 0x0000d00001047983 */ /* 0x001ee80000300800 */
[----:B------:R-:W3:Y:S04]  /*4fba0*/  LDL.LU R5, [R1+0xd4] ;  /* 0x0000d40001057983 */ /* 0x000ee80000300800 */
[----:B------:R-:W3:Y:S04]  /*4fbb0*/  LDL.LU R6, [R1+0xd8] ;  /* 0x0000d80001067983 */ /* 0x000ee80000300800 */
[----:B------:R-:W3:Y:S01]  /*4fbc0*/  LDL.LU R7, [R1+0xdc] ;  /* 0x0000dc0001077983 */ /* 0x000ee20000300800 */
[----:B--2---:R-:W-:Y:S03]  /*4fbd0*/  HMMA.16816.F32 R16, R16, R2, R24 ;  /* 0x000000021010723c */ /* 0x004fe60000001818 */
[----:B------:R-:W2:Y:S01]  /*4fbe0*/  LDL.LU.64 R24, [R1+0x2110] ;  /* 0x0021100001187983 */ /* 0x000ea20000300a00 */
[----:B------:R-:W-:-:S02]  /*4fbf0*/  F2FP.F16.E5M2.UNPACK_B R12, R12 ;  /* 0x0000000cff0c723e */ /* 0x000fc400020004ff */
[----:B------:R-:W-:Y:S02]  /*4fc00*/  F2FP.F16.E5M2.UNPACK_B R13, R13 ;  /* 0x0000000dff0d723e */ /* 0x000fe400020004ff */
[----:B------:R-:W-:Y:S02]  /*4fc10*/  F2FP.F16.E5M2.UNPACK_B R14, R14 ;  /* 0x0000000eff0e723e */ /* 0x000fe400020004ff */
[----:B------:R-:W-:-:S13]  /*4fc20*/  F2FP.F16.E5M2.UNPACK_B R15, R15 ;  /* 0x0000000fff0f723e */ /* 0x000fda00020004ff */
        /* <DEDUP_REMOVED lines=61> */
[----:B---3--:R-:W-:Y:S02]  /*50000*/  HMMA.16816.F32 R24, R12, R24, R20 ;  /* 0x000000180c18723c */ /* 0x008fe40000001814 */
[----:B------:R-:W4:Y:S04]  /*50010*/  LDL.LU.64 R22, [R1+0x2050] ;  /* 0x0020500001167983 */ /* 0x000f280000300a00 */
[----:B------:R-:W2:-:S15]  /*50020*/  LDL.LU.64 R20, [R1+0x2048] ;  /* 0x0020480001147983 */ /* 0x000e9e0000300a00 */
[----:B------:R-:W-:-:S02]  /*50030*/  NOP ;  /* 0x0000000000007918 */ /* 0x000fc40000000000 */
[----:B------:R-:W-:Y:S04]  /*50040*/  STL.64 [R1+0x120], R24 ;  /* 0x0001201801007387 */ /* 0x000fe80000100a00 */
[----:B------:R4:W-:Y:S02]  /*50050*/  STL.64 [R1+0x128], R26 ;  /* 0x0001281a01007387 */ /* 0x0009e40000100a00 */
[C---:B----4-:R-:W-:Y:S06]  /*50060*/  HMMA.16816.F32 R24, R12.reuse, R22, R16 ;  /* 0x000000160c18723c */ /* 0x050fec0000001810 */
[----:B--2---:R-:W-:Y:S01]  /*50070*/  HMMA.16816.F32 R16, R12, R20, R4 ;  /* 0x000000140c10723c */ /* 0x004fe20000001804 */
[----:B------:R-:W2:-:S15]  /*50080*/  LDL.LU R4, [R1+0x80] ;  /* 0x0000800001047983 */ /* 0x000e9e0000300800 */
[----:B------:R-:W-:-:S01]  /*50090*/  NOP ;  /* 0x0000000000007918 */ /* 0x000fc20000000000 */
[----:B------:R-:W-:Y:S04]  /*500a0*/  STL.64 [R1+0x100], R24 ;  /* 0x0001001801007387 */ /* 0x000fe80000100a00 */
[----:B------:R-:W-:Y:S04]  /*500b0*/  STL.64 [R1+0x108], R26 ;  /* 0x0001081a01007387 */ /* 0x000fe80000100a00 */
        /* <DEDUP_REMOVED lines=12> */
[----:B---3--:R0:W-:Y:S04]  /*50180*/  STL [R1+0x1ff4], R20 ;  /* 0x001ff41401007387 */ /* 0x0081e80000100800 */
        /* <DEDUP_REMOVED lines=26> */
[----:B------:R-:W4:Y:S04]  /*50330*/  LDL.LU R28, [R1+0x14e4] ;  /* 0x0014e400011c7983 */ /* 0x000f280000300800 */
[----:B------:R-:W4:Y:S04]  /*50340*/  LDL.LU R29, [R1+0x1508] ;  /* 0x00150800011d7983 */ /* 0x000f280000300800 */
[----:B------:R-:W4:Y:S04]  /*50350*/  LDL.LU R16, [R1+0x14dc] ;  /* 0x0014dc0001107983 */ /* 0x000f280000300800 */
[----:B------:R-:W4:Y:S04]  /*50360*/  LDL.LU R17, [R1+0x1500] ;  /* 0x0015000001117983 */ /* 0x000f280000300800 */
[----:B------:R-:W4:Y:S01]  /*50370*/  LDL.LU R18, [R1+0x14d4] ;  /* 0x0014d40001127983 */ /* 0x000f220000300800 */
[----:B------:R-:W-:-:S03]  /*50380*/  IMAD.MOV.U32 R27, RZ, RZ, R0 ;  /* 0x000000ffff1b7224 */ /* 0x000fc600078e0000 */
[----:B------:R-:W4:Y:S04]  /*50390*/  LDL.LU R19, [R1+0x14f8] ;  /* 0x0014f80001137983 */ /* 0x000f280000300800 */
[----:B------:R-:W4:Y:S04]  /*503a0*/  LDL.LU R0, [R1+0x14cc] ;  /* 0x0014cc0001007983 */ /* 0x000f280000300800 */
[----:B------:R-:W-:Y:S04]  /*503b0*/  STL.64 [R1+0xb0], R4 ;  /* 0x0000b00401007387 */ /* 0x000fe80000100a00 */
[----:B------:R0:W-:Y:S04]  /*503c0*/  STL.64 [R1+0xb8], R6 ;  /* 0x0000b80601007387 */ /* 0x0001e80000100a00 */
[----:B0-----:R-:W2:Y:S04]  /*503d0*/  LDL.LU.64 R6, [R1+0x2040] ;  /* 0x0020400001067983 */ /* 0x001ea80000300a00 */
[----:B------:R-:W2:Y:S04]  /*503e0*/  LDL.LU.64 R4, [R1+0x2038] ;  /* 0x0020380001047983 */ /* 0x000ea80000300a00 */
[----:B------:R-:W4:Y:S04]  /*503f0*/  LDL.LU R10, [R1+0x150c] ;  /* 0x00150c00010a7983 */ /* 0x000f280000300800 */
[----:B------:R-:W4:Y:S01]  /*50400*/  LDL.LU R11, [R1+0xfa8] ;  /* 0x000fa800010b7983 */ /* 0x000f220000300800 */
[----:B--2---:R-:W-:-:S15]  /*50410*/  HMMA.16816.F32 R4, R12, R8, R4 ;  /* 0x000000080c04723c */ /* 0x004fde0000001804 */
[----:B------:R-:W-:-:S08]  /*50420*/  NOP ;  /* 0x0000000000007918 */ /* 0x000fd00000000000 */
[----:B------:R-:W-:Y:S04]  /*50430*/  STL.64 [R1+0x80], R4 ;  /* 0x0000800401007387 */ /* 0x000fe80000100a00 */
[----:B------:R0:W-:Y:S04]  /*50440*/  STL.64 [R1+0x88], R6 ;  /* 0x0000880601007387 */ /* 0x0001e80000100a00 */
[----:B0-----:R-:W2:Y:S04]  /*50450*/  LDL.LU.64 R6, [R1+0x2030] ;  /* 0x0020300001067983 */ /* 0x001ea80000300a00 */
[----:B------:R-:W3:Y:S04]  /*50460*/  LDL.LU.64 R4, [R1+0x2028] ;  /* 0x0020280001047983 */ /* 0x000ee80000300a00 */
        /* <DEDUP_REMOVED lines=9> */
[----:B------:R-:W4:Y:S01]  /*50500*/  LDL.LU R7, [R1+0x151c] ;  /* 0x00151c0001077983 */ /* 0x000f220000300800 */
[----:B---3--:R-:W-:-:S15]  /*50510*/  HMMA.16816.F32 R20, R12, R4, R20 ;  /* 0x000000040c14723c */ /* 0x008fde0000001814 */
[----:B------:R-:W-:-:S08]  /*50520*/  NOP ;  /* 0x0000000000007918 */ /* 0x000fd00000000000 */
[----:B------:R-:W-:Y:S04]  /*50530*/  STL.64 [R1+0x50], R20 ;  /* 0x0000501401007387 */ /* 0x000fe80000100a00 */
[----:B------:R0:W-:Y:S04]  /*50540*/  STL.64 [R1+0x58], R22 ;  /* 0x0000581601007387 */ /* 0x0001e80000100a00 */
[----:B0-----:R-:W3:Y:S04]  /*50550*/  LDL.LU.64 R22, [R1+0x2010] ;  /* 0x0020100001167983 */ /* 0x001ee80000300a00 */
[----:B------:R-:W2:Y:S01]  /*50560*/  LDL.LU.64 R20, [R1+0x2008] ;  /* 0x0020080001147983 */ /* 0x000ea20000300a00 */
[----:B------:R-:W-:Y:S01]  /*50570*/  HMMA.16816.F32 R12, R12, R2, R24 ;  /* 0x000000020c0c723c */ /* 0x000fe20000001818 */
[----:B------:R-:W0:Y:S02]  /*50580*/  LDC R3, c[0x0][0x230] ;  /* 0x00008c00ff037b82 */ /* 0x000e240000000800 */
[----:B------:R-:W4:Y:S04]  /*50590*/  LDL.LU R4, [R1+0xfb0] ;  /* 0x000fb00001047983 */ /* 0x000f280000300800 */
[----:B------:R-:W3:Y:S04]  /*505a0*/  LDL.LU R5, [R1+0x152c] ;  /* 0x00152c0001057983 */ /* 0x000ee80000300800 */
[----:B------:R-:W3:Y:S04]  /*505b0*/  LDL.LU.64 R26, [R1+0x2000] ;  /* 0x00200000011a7983 */ /* 0x000ee80000300a00 */
[----:B------:R-:W3:Y:S01]  /*505c0*/  LDL.LU.64 R24, [R1+0x1ff8] ;  /* 0x001ff80001187983 */ /* 0x000ee20000300a00 */
[----:B0-----:R-:W-:-:S07]  /*505d0*/  VIADD R3, R3, 0x3f ;  /* 0x0000003f03037836 */ /* 0x001fce0000000000 */
[----:B------:R-:W-:Y:S01]  /*505e0*/  STL.64 [R1+0x40], R12 ;  /* 0x0000400c01007387 */ /* 0x000fe20000100a00 */
[----:B------:R-:W-:-:S03]  /*505f0*/  SHF.R.S32.HI R2, RZ, 0x1f, R3 ;  /* 0x0000001fff027819 */ /* 0x000fc60000011403 */
[----:B------:R-:W-:Y:S01]  /*50600*/  STL.64 [R1+0x48], R14 ;  /* 0x0000480e01007387 */ /* 0x000fe20000100a00 */
[----:B------:R-:W-:-:S03]  /*50610*/  LEA.HI R2, R2, R3, RZ, 0x6 ;  /* 0x0000000302027211 */ /* 0x000fc600078f30ff */
[----:B------:R-:W3:Y:S01]  /*50620*/  LDL.LU R3, [R1+0xfac] ;  /* 0x000fac0001037983 */ /* 0x000ee20000300800 */
[----:B------:R-:W-:Y:S01]  /*50630*/  SHF.R.S32.HI R2, RZ, 0x6, R2 ;  /* 0x00000006ff027819 */ /* 0x000fe20000011402 */
[----:B--2---:R-:W-:-:S05]  /*50640*/  VIADD R20, R20, 0x1 ;  /* 0x0000000114147836 */ /* 0x004fca0000000000 */
[----:B------:R0:W-:Y:S01]  /*50650*/  STL [R1+0x1098], R20 ;  /* 0x0010981401007387 */ /* 0x0001e20000100800 */
[----:B------:R-:W-:-:S03]  /*50660*/  ISETP.NE.U32.AND P0, PT, R20, R2, PT ;  /* 0x000000021400720c */ /* 0x000fc60003f05070 */
[----:B0-----:R-:W2:Y:S01]  /*50670*/  LDL.LU R20, [R1+0x1ff4] ;  /* 0x001ff40001147983 */ /* 0x001ea20000300800 */
[----:B----4-:R-:W-:Y:S02]  /*50680*/  IADD3 R4, P5, R4, UR34, RZ ;  /* 0x0000002204047c10 */ /* 0x010fe4000ffbe0ff */
[----:B---3--:R-:W-:Y:S02]  /*50690*/  IADD3 R5, P6, R5, UR34, RZ ;  /* 0x0000002205057c10 */ /* 0x008fe4000ffde0ff */
[----:B------:R-:W-:Y:S02]  /*506a0*/  IADD3 R6, P1, R6, UR34, RZ ;  /* 0x0000002206067c10 */ /* 0x000fe4000ff3e0ff */
[----:B------:R-:W-:Y:S02]  /*506b0*/  IADD3 R7, P2, R7, UR34, RZ ;  /* 0x0000002207077c10 */ /* 0x000fe4000ff5e0ff */
[----:B------:R-:W-:Y:S02]  /*506c0*/  IADD3 R8, P3, R8, UR34, RZ ;  /* 0x0000002208087c10 */ /* 0x000fe4000ff7e0ff */
[----:B------:R-:W-:-:S02]  /*506d0*/  IADD3.X R11, R11, UR8, RZ, P5, !PT ;  /* 0x000000080b0b7c10 */ /* 0x000fc4000affe4ff */
[----:B------:R-:W-:Y:S02]  /*506e0*/  IADD3.X R21, R21, UR8, RZ, P6, !PT ;  /* 0x0000000815157c10 */ /* 0x000fe4000b7fe4ff */
[----:B------:R-:W-:Y:S02]  /*506f0*/  IADD3 R22, P6, R22, UR34, RZ ;  /* 0x0000002216167c10 */ /* 0x000fe4000ffde0ff */
[----:B------:R-:W-:Y:S02]  /*50700*/  IADD3.X R23, R23, UR8, RZ, P1, !PT ;  /* 0x0000000817177c10 */ /* 0x000fe40008ffe4ff */
[----:B------:R-:W-:-:S04]  /*50710*/  IADD3 R3, P4, R3, UR34, RZ ;  /* 0x0000002203037c10 */ /* 0x000fc8000ff9e0ff */
[----:B------:R-:W-:Y:S01]  /*50720*/  IADD3.X R9, R9, UR8, RZ, P4, !PT ;  /* 0x0000000809097c10 */ /* 0x000fe2000a7fe4ff */
[----:B------:R-:W-:Y:S04]  /*50730*/  STL [R1+0xfac], R3 ;  /* 0x000fac0301007387 */ /* 0x000fe80000100800 */
[----:B------:R-:W-:Y:S04]  /*50740*/  STL [R1+0xfb0], R4 ;  /* 0x000fb00401007387 */ /* 0x000fe80000100800 */
[----:B------:R-:W-:Y:S01]  /*50750*/  STL [R1+0x152c], R5 ;  /* 0x00152c0501007387 */ /* 0x000fe20000100800 */
[----:B------:R-:W-:-:S03]  /*50760*/  IADD3 R10, P4, R10, UR34, RZ ;  /* 0x000000220a0a7c10 */ /* 0x000fc6000ff9e0ff */
[----:B------:R-:W-:Y:S04]  /*50770*/  STL [R1+0x1524], R6 ;  /* 0x0015240601007387 */ /* 0x000fe80000100800 */
[----:B------:R-:W-:Y:S04]  /*50780*/  STL [R1+0x151c], R7 ;  /* 0x00151c0701007387 */ /* 0x000fe80000100800 */
[----:B------:R-:W-:Y:S04]  /*50790*/  STL [R1+0x1514], R8 ;  /* 0x0015140801007387 */ /* 0x000fe80000100800 */
[----:B------:R-:W-:Y:S04]  /*507a0*/  STL [R1+0xfa4], R9 ;  /* 0x000fa40901007387 */ /* 0x000fe80000100800 */
[----:B------:R-:W-:Y:S04]  /*507b0*/  STL [R1+0x150c], R10 ;  /* 0x00150c0a01007387 */ /* 0x000fe80000100800 */
[----:B------:R-:W-:Y:S01]  /*507c0*/  STL [R1+0xfa8], R11 ;  /* 0x000fa80b01007387 */ /* 0x000fe20000100800 */
[----:B------:R-:W-:-:S02]  /*507d0*/  IADD3 R24, P1, R24, UR34, RZ ;  /* 0x0000002218187c10 */ /* 0x000fc4000ff3e0ff */
[----:B------:R-:W-:Y:S02]  /*507e0*/  IADD3.X R25, R25, UR8, RZ, P2, !PT ;  /* 0x0000000819197c10 */ /* 0x000fe400097fe4ff */
[----:B------:R-:W-:Y:S02]  /*507f0*/  IADD3 R26, P2, R26, UR34, RZ ;  /* 0x000000221a1a7c10 */ /* 0x000fe4000ff5e0ff */
[----:B------:R-:W-:Y:S02]  /*50800*/  IADD3.X R27, R27, UR8, RZ, P3, !PT ;  /* 0x000000081b1b7c10 */ /* 0x000fe40009ffe4ff */
[----:B------:R-:W-:Y:S02]  /*50810*/  IADD3 R28, P3, R28, UR34, RZ ;  /* 0x000000221c1c7c10 */ /* 0x000fe4000ff7e0ff */
[----:B------:R-:W-:Y:S02]  /*50820*/  IADD3.X R29, R29, UR8, RZ, P4, !PT ;  /* 0x000000081d1d7c10 */ /* 0x000fe4000a7fe4ff */
[----:B------:R-:W-:-:S02]  /*50830*/  IADD3 R16, P4, R16, UR34, RZ ;  /* 0x0000002210107c10 */ /* 0x000fc4000ff9e0ff */
[----:B--2---:R-:W-:-:S05]  /*50840*/  IADD3 R20, P5, R20, UR34, RZ ;  /* 0x0000002214147c10 */ /* 0x004fca000ffbe0ff */
[----:B------:R-:W-:Y:S04]  /*50850*/  STL [R1+0x1504], R20 ;  /* 0x0015041401007387 */ /* 0x000fe80000100800 */
[----:B------:R-:W-:Y:S04]  /*50860*/  STL [R1+0x1528], R21 ;  /* 0x0015281501007387 */ /* 0x000fe80000100800 */
[----:B------:R-:W-:Y:S04]  /*50870*/  STL [R1+0x14fc], R22 ;  /* 0x0014fc1601007387 */ /* 0x000fe80000100800 */
[----:B------:R-:W-:Y:S04]  /*50880*/  STL [R1+0x1520], R23 ;  /* 0x0015201701007387 */ /* 0x000fe80000100800 */
[----:B------:R-:W-:Y:S04]  /*50890*/  STL [R1+0x14f4], R24 ;  /* 0x0014f41801007387 */ /* 0x000fe80000100800 */
[----:B------:R-:W-:Y:S04]  /*508a0*/  STL [R1+0x1518], R25 ;  /* 0x0015181901007387 */ /* 0x000fe80000100800 */
[----:B------:R-:W-:Y:S01]  /*508b0*/  STL [R1+0x14ec], R26 ;  /* 0x0014ec1a01007387 */ /* 0x000fe20000100800 */
[----:B------:R-:W-:-:S03]  /*508c0*/  IADD3.X R17, R17, UR8, RZ, P5, !PT ;  /* 0x0000000811117c10 */ /* 0x000fc6000affe4ff */
[----:B------:R-:W-:Y:S04]  /*508d0*/  STL [R1+0x1510], R27 ;  /* 0x0015101b01007387 */ /* 0x000fe80000100800 */
[----:B------:R-:W-:Y:S04]  /*508e0*/  STL [R1+0x14e4], R28 ;  /* 0x0014e41c01007387 */ /* 0x000fe80000100800 */
[----:B------:R-:W-:Y:S04]  /*508f0*/  STL [R1+0x1508], R29 ;  /* 0x0015081d01007387 */ /* 0x000fe80000100800 */
[----:B------:R-:W-:Y:S04]  /*50900*/  STL [R1+0x14dc], R16 ;  /* 0x0014dc1001007387 */ /* 0x000fe80000100800 */
[----:B------:R-:W-:Y:S04]  /*50910*/  STL [R1+0x1500], R17 ;  /* 0x0015001101007387 */ /* 0x000fe80000100800 */
[----:B------:R-:W2:Y:S01]  /*50920*/  LDL.LU R12, [R1+0x14e8] ;  /* 0x0014e800010c7983 */ /* 0x000ea20000300800 */
[----:B------:R-:W-:-:S02]  /*50930*/  IADD3 R18, P5, R18, UR34, RZ ;  /* 0x0000002212127c10 */ /* 0x000fc4000ffbe0ff */
[----:B------:R-:W-:-:S03]  /*50940*/  IADD3.X R19, R19, UR8, RZ, P6, !PT ;  /* 0x0000000813137c10 */ /* 0x000fc6000b7fe4ff */
[----:B------:R-:W-:Y:S04]  /*50950*/  STL [R1+0x14d4], R18 ;  /* 0x0014d41201007387 */ /* 0x000fe80000100800 */
[----:B--2---:R0:W-:Y:S04]  /*50960*/  STL [R1+0x1fec], R12 ;  /* 0x001fec0c01007387 */ /* 0x0041e80000100800 */
[----:B------:R-:W-:Y:S04]  /*50970*/  STL [R1+0x14f8], R19 ;  /* 0x0014f81301007387 */ /* 0x000fe80000100800 */
[----:B0-----:R-:W2:Y:S01]  /*50980*/  LDL.LU R12, [R1+0x14c4] ;  /* 0x0014c400010c7983 */ /* 0x001ea20000300800 */
[----:B------:R-:W-:-:S05]  /*50990*/  IADD3 R0, P6, R0, UR34, RZ ;  /* 0x0000002200007c10 */ /* 0x000fca000ffde0ff */
[----:B------:R-:W-:Y:S04]  /*509a0*/  STL [R1+0x14cc], R0 ;  /* 0x0014cc0001007387 */ /* 0x000fe80000100800 */
[----:B--2---:R0:W-:Y:S04]  /*509b0*/  STL [R1+0x1ff0], R12 ;  /* 0x001ff00c01007387 */ /* 0x0041e80000100800 */
[----:B0-----:R-:W2:Y:S04]  /*509c0*/  LDL.LU R12, [R1+0x14f0] ;  /* 0x0014f000010c7983 */ /* 0x001ea80000300800 */
[----:B------:R-:W3:Y:S04]  /*509d0*/  LDL.LU R13, [R1+0x14bc] ;  /* 0x0014bc00010d7983 */ /* 0x000ee80000300800 */
[----:B------:R-:W4:Y:S04]  /*509e0*/  LDL.LU R14, [R1+0x14e0] ;  /* 0x0014e000010e7983 */ /* 0x000f280000300800 */
        /* <DEDUP_REMOVED lines=26> */
[----:B--2---:R-:W-:-:S05]  /*50b90*/  IADD3.X R12, R12, UR8, RZ, P1, !PT ;  /* 0x000000080c0c7c10 */ /* 0x004fca0008ffe4ff */
[----:B------:R0:W-:Y:S04]  /*50ba0*/  STL [R1+0x14f0], R12 ;  /* 0x0014f00c01007387 */ /* 0x0001e80000100800 */
[----:B0-----:R-:W2:Y:S02]  /*50bb0*/  LDL.LU R12, [R1+0x1ff0] ;  /* 0x001ff000010c7983 */ /* 0x001ea40000300800 */
[----:B--2---:R-:W-:-:S05]  /*50bc0*/  IADD3 R12, P1, R12, UR34, RZ ;  /* 0x000000220c0c7c10 */ /* 0x004fca000ff3e0ff */
[----:B------:R0:W-:Y:S04]  /*50bd0*/  STL [R1+0x14c4], R12 ;  /* 0x0014c40c01007387 */ /* 0x0001e80000100800 */
[----:B0-----:R-:W2:Y:S01]  /*50be0*/  LDL.LU R12, [R1+0x1fec] ;  /* 0x001fec00010c7983 */ /* 0x001ea20000300800 */
[----:B----4-:R-:W-:Y:S02]  /*50bf0*/  IADD3.X R14, R14, UR8, RZ, P3, !PT ;  /* 0x000000080e0e7c10 */ /* 0x010fe40009ffe4ff */
[----:B---3--:R-:W-:Y:S02]  /*50c00*/  IADD3 R15, P3, R15, UR34, RZ ;  /* 0x000000220f0f7c10 */ /* 0x008fe4000ff7e0ff */
[----:B------:R-:W-:Y:S02]  /*50c10*/  IADD3.X R2, R2, UR8, RZ, P4, !PT ;  /* 0x0000000802027c10 */ /* 0x000fe4000a7fe4ff */
[----:B------:R-:W-:-:S02]  /*50c20*/  IADD3 R3, P4, R3, UR34, RZ ;  /* 0x0000002203037c10 */ /* 0x000fc4000ff9e0ff */
[----:B------:R-:W-:Y:S02]  /*50c30*/  IADD3.X R4, R4, UR8, RZ, P5, !PT ;  /* 0x0000000804047c10 */ /* 0x000fe4000affe4ff */
[----:B------:R-:W-:Y:S02]  /*50c40*/  IADD3 R5, P5, R5, UR34, RZ ;  /* 0x0000002205057c10 */ /* 0x000fe4000ffbe0ff */
[----:B------:R-:W-:Y:S02]  /*50c50*/  IADD3.X R6, R6, UR8, RZ, P6, !PT ;  /* 0x0000000806067c10 */ /* 0x000fe4000b7fe4ff */
[----:B------:R-:W-:Y:S02]  /*50c60*/  IADD3 R7, P6, R7, UR34, RZ ;  /* 0x0000002207077c10 */ /* 0x000fe4000ffde0ff */
        /* <DEDUP_REMOVED lines=12> */
[----:B--2---:R-:W-:Y:S02]  /*50d30*/  IADD3.X R12, R12, UR8, RZ, P2, !PT ;  /* 0x000000080c0c7c10 */ /* 0x004fe400097fe4ff */
[----:B------:R-:W-:-:S03]  /*50d40*/  IADD3 R13, P2, R13, UR34, RZ ;  /* 0x000000220d0d7c10 */ /* 0x000fc6000ff5e0ff */
[----:B------:R0:W-:Y:S04]  /*50d50*/  STL [R1+0x14e8], R12 ;  /* 0x0014e80c01007387 */ /* 0x0001e80000100800 */
        /* <DEDUP_REMOVED lines=8> */
[----:B------:R-:W-:Y:S01]  /*50de0*/  STL [R1+0x14c8], R6 ;  /* 0x0014c80601007387 */ /* 0x000fe20000100800 */
[----:B------:R-:W-:-:S03]  /*50df0*/  IADD3 R11, P2, R11, UR34, RZ ;  /* 0x000000220b0b7c10 */ /* 0x000fc6000ff5e0ff */
        /* <DEDUP_REMOVED lines=19> */
[----:B0-----:R-:W2:Y:S01]  /*50f30*/  LDL.LU R12, [R1+0x1444] ;  /* 0x00144400010c7983 */ /* 0x001ea20000300800 */
[----:B------:R-:W-:-:S02]  /*50f40*/  IADD3.X R18, R18, UR8, RZ, P3, !PT ;  /* 0x0000000812127c10 */ /* 0x000fc40009ffe4ff */
[----:B------:R-:W-:-:S03]  /*50f50*/  IADD3 R19, P3, R19, UR34, RZ ;  /* 0x0000002213137c10 */ /* 0x000fc6000ff7e0ff */
[----:B------:R-:W-:Y:S04]  /*50f60*/  STL [R1+0x1480], R18 ;  /* 0x0014801201007387 */ /* 0x000fe80000100800 */
[----:B--2---:R0:W-:Y:S04]  /*50f70*/  STL [R1+0x1fe4], R12 ;  /* 0x001fe40c01007387 */ /* 0x0041e80000100800 */
[----:B------:R-:W-:Y:S04]  /*50f80*/  STL [R1+0x1454], R19 ;  /* 0x0014541301007387 */ /* 0x000fe80000100800 */
[----:B0-----:R-:W2:Y:S01]  /*50f90*/  LDL.LU R12, [R1+0x1470] ;  /* 0x00147000010c7983 */ /* 0x001ea20000300800 */
[----:B------:R-:W-:-:S05]  /*50fa0*/  IADD3.X R0, R0, UR8, RZ, P4, !PT ;  /* 0x0000000800007c10 */ /* 0x000fca000a7fe4ff */
[----:B------:R-:W-:Y:S04]  /*50fb0*/  STL [R1+0x1478], R0 ;  /* 0x0014780001007387 */ /* 0x000fe80000100800 */
[----:B--2---:R0:W-:Y:S04]  /*50fc0*/  STL [R1+0x1fe8], R12 ;  /* 0x001fe80c01007387 */ /* 0x0041e80000100800 */
        /* <DEDUP_REMOVED lines=28> */
[----:B------:R-:W4:Y:S01]  /*51190*/  LDL.LU R0, [R1+0x13d4] ;  /* 0x0013d40001007983 */ /* 0x000f220000300800 */
[----:B--2---:R-:W-:-:S05]  /*511a0*/  IADD3 R12, P4, R12, UR34, RZ ;  /* 0x000000220c0c7c10 */ /* 0x004fca000ff9e0ff */
[----:B------:R0:W-:Y:S04]  /*511b0*/  STL [R1+0x144c], R12 ;  /* 0x00144c0c01007387 */ /* 0x0001e80000100800 */
[----:B0-----:R-:W2:Y:S02]  /*511c0*/  LDL.LU R12, [R1+0x1fe8] ;  /* 0x001fe800010c7983 */ /* 0x001ea40000300800 */
[----:B--2---:R-:W-:-:S05]  /*511d0*/  IADD3.X R12, R12, UR8, RZ, P5, !PT ;  /* 0x000000080c0c7c10 */ /* 0x004fca000affe4ff */
[----:B------:R0:W-:Y:S04]  /*511e0*/  STL [R1+0x1470], R12 ;  /* 0x0014700c01007387 */ /* 0x0001e80000100800 */
[----:B0-----:R-:W2:Y:S01]  /*511f0*/  LDL.LU R12, [R1+0x1fe4] ;  /* 0x001fe400010c7983 */ /* 0x001ea20000300800 */
[----:B---3--:R-:W-:Y:S02]  /*51200*/  IADD3.X R13, R13, UR8, RZ, P6, !PT ;  /* 0x000000080d0d7c10 */ /* 0x008fe4000b7fe4ff */
[----:B----4-:R-:W-:Y:S02]  /*51210*/  IADD3 R14, P6, R14, UR34, RZ ;  /* 0x000000220e0e7c10 */ /* 0x010fe4000ffde0ff */
        /* <DEDUP_REMOVED lines=19> */
[----:B--2---:R-:W-:-:S05]  /*51350*/  IADD3 R12, P5, R12, UR34, RZ ;  /* 0x000000220c0c7c10 */ /* 0x004fca000ffbe0ff */
[----:B------:R0:W-:Y:S04]  /*51360*/  STL [R1+0x1444], R12 ;  /* 0x0014440c01007387 */ /* 0x0001e80000100800 */
        /* <DEDUP_REMOVED lines=29> */
[----:B0-----:R-:W2:Y:S01]  /*51540*/  LDL.LU R12, [R1+0x13f0] ;  /* 0x0013f000010c7983 */ /* 0x001ea20000300800 */
        /* <DEDUP_REMOVED lines=2005> */
[----:B------:R-:W-:-:S02]  /*592a0*/  IADD3.X R18, R18, UR9, RZ, P2, !PT ;  /* 0x0000000912127c10 */ /* 0x000fc400097fe4ff */
[----:B--2---:R-:W-:Y:S02]  /*592b0*/  IADD3.X R12, R12, UR9, RZ, P1, !PT ;  /* 0x000000090c0c7c10 */ /* 0x004fe40008ffe4ff */
        /* <DEDUP_REMOVED lines=31> */
[----:B------:R0:W-:Y:S04]  /*594b0*/  STL [R1+0x1c78], R0 ;  /* 0x001c780001007387 */ /* 0x0001e80000100800 */
[----:B------:R-:W-:Y:S04]  /*594c0*/  STL [R1+0x1c70], R18 ;  /* 0x001c701201007387 */ /* 0x000fe80000100800 */
[----:B0-----:R-:W2:Y:S01]  /*594d0*/  LDL.LU R0, [R1+0x1cec] ;  /* 0x001cec0001007983 */ /* 0x001ea20000300800 */
[----:B------:R-:W-:-:S05]  /*594e0*/  IADD3 R19, P2, R19, UR5, RZ ;  /* 0x0000000513137c10 */ /* 0x000fca000ff5e0ff */
[----:B------:R-:W-:Y:S04]  /*594f0*/  STL [R1+0x1cdc], R19 ;  /* 0x001cdc1301007387 */ /* 0x000fe80000100800 */
[----:B--2---:R0:W-:Y:S04]  /*59500*/  STL [R1+0x1f34], R0 ;  /* 0x001f340001007387 */ /* 0x0041e80000100800 */
[----:B0-----:R-:W2:Y:S04]  /*59510*/  LDL.LU R0, [R1+0x1c80] ;  /* 0x001c800001007983 */ /* 0x001ea80000300800 */
        /* <DEDUP_REMOVED lines=58> */
[----:B------:R-:W-:Y:S02]  /*598c0*/  IADD3.X R17, R17, UR9, RZ, P1, !PT ;  /* 0x0000000911117c10 */ /* 0x000fe40008ffe4ff */
[----:B------:R-:W-:Y:S02]  /*598d0*/  IADD3.X R19, R19, UR9, RZ, P3, !PT ;  /* 0x0000000913137c10 */ /* 0x000fe40009ffe4ff */
[----:B------:R-:W-:Y:S02]  /*598e0*/  IADD3.X R18, R18, UR9, RZ, P2, !PT ;  /* 0x0000000912127c10 */ /* 0x000fe400097fe4ff */
[----:B--2---:R-:W-:-:S05]  /*598f0*/  IADD3 R0, P4, R0, UR5, RZ ;  /* 0x0000000500007c10 */ /* 0x004fca000ff9e0ff */
[----:B------:R0:W-:Y:S01]  /*59900*/  STL [R1+0x1cec], R0 ;  /* 0x001cec0001007387 */ /* 0x0001e20000100800 */
[----:B------:R-:W-:Y:S02]  /*59910*/  IADD3.X R8, R8, UR9, RZ, P4, !PT ;  /* 0x0000000908087c10 */ /* 0x000fe4000a7fe4ff */
[----:B------:R-:W-:Y:S01]  /*59920*/  IADD3 R9, P4, R9, UR5, RZ ;  /* 0x0000000509097c10 */ /* 0x000fe2000ff9e0ff */
[----:B0-----:R1:W5:Y:S04]  /*59930*/  LDL.LU R0, [R1+0x1f30] ;  /* 0x001f300001007983 */ /* 0x0013680000300800 */
[----:B------:R1:W-:Y:S04]  /*59940*/  STL [R1+0x1c88], R12 ;  /* 0x001c880c01007387 */ /* 0x0003e80000100800 */
        /* <DEDUP_REMOVED lines=16> */
[----:B------:R1:W-:Y:S01]  /*59a50*/  STL [R1+0x1d18], R23 ;  /* 0x001d181701007387 */ /* 0x0003e20000100800 */
[----:B------:R-:W-:-:S03]  /*59a60*/  IADD3.X R28, R28, UR9, RZ, P4, !PT ;  /* 0x000000091c1c7c10 */ /* 0x000fc6000a7fe4ff */
        /* <DEDUP_REMOVED lines=10> */
[----:B------:R-:W-:Y:S05]  /*59b10*/  @P0 BRA `(.L_x_2) ;  /* 0xfffffc7000b40947 */ /* 0x000fea000383ffff */
.L_x_1:
[----:B-1----:R-:W0:Y:S01]  /*59b20*/  LDL.LU R29, [R1+0x90] ;  /* 0x00009000011d7983 */ /* 0x002e220000300800 */
[----:B------:R-:W-:Y:S01]  /*59b30*/  ULDC UR4, c[0x0][0x22c] ;  /* 0x00008b0000047ab9 */ /* 0x000fe20000000800 */
[----:B------:R-:W-:Y:S01]  /*59b40*/  ULDC UR5, c[0x0][0x22c] ;  /* 0x00008b0000057ab9 */ /* 0x000fe20000000800 */
[----:B------:R-:W-:Y:S01]  /*59b50*/  ULDC UR6, c[0x0][0x248] ;  /* 0x0000920000067ab9 */ /* 0x000fe20000000800 */
[----:B------:R-:W0:Y:S01]  /*59b60*/  LDL.LU R28, [R1+0x94] ;  /* 0x00009400011c7983 */ /* 0x000e220000300800 */
[----:B------:R-:W-:Y:S01]  /*59b70*/  ULDC UR7, c[0x0][0x248] ;  /* 0x0000920000077ab9 */ /* 0x000fe20000000800 */
[----:B------:R-:W-:Y:S01]  /*59b80*/  ULDC UR8, c[0x0][0x248] ;  /* 0x0000920000087ab9 */ /* 0x000fe20000000800 */
[----:B------:R-:W-:Y:S01]  /*59b90*/  ULDC UR9, c[0x0][0x248] ;  /* 0x0000920000097ab9 */ /* 0x000fe20000000800 */
[----:B------:R-:W2:Y:S01]  /*59ba0*/  LDL.LU R15, [R1+0x98] ;  /* 0x00009800010f7983 */ /* 0x000ea20000300800 */
[----:B------:R-:W-:Y:S01]  /*59bb0*/  ULDC UR10, c[0x0][0x248] ;  /* 0x00009200000a7ab9 */ /* 0x000fe20000000800 */
[----:B------:R-:W-:Y:S01]  /*59bc0*/  ULDC UR11, c[0x0][0x248] ;  /* 0x00009200000b7ab9 */ /* 0x000fe20000000800 */
[----:B------:R-:W-:Y:S01]  /*59bd0*/  ULDC UR12, c[0x0][0x248] ;  /* 0x00009200000c7ab9 */ /* 0x000fe20000000800 */
[----:B------:R-:W2:Y:S01]  /*59be0*/  LDL.LU R14, [R1+0x9c] ;  /* 0x00009c00010e7983 */ /* 0x000ea20000300800 */
[----:B------:R-:W-:Y:S01]  /*59bf0*/  ULDC UR13, c[0x0][0x248] ;  /* 0x00009200000d7ab9 */ /* 0x000fe20000000800 */
[----:B------:R-:W-:Y:S01]  /*59c00*/  ULDC UR14, c[0x0][0x248] ;  /* 0x00009200000e7ab9 */ /* 0x000fe20000000800 */
[----:B------:R-:W-:Y:S01]  /*59c10*/  ULDC UR15, c[0x0][0x248] ;  /* 0x00009200000f7ab9 */ /* 0x000fe20000000800 */
[----:B------:R-:W3:Y:S01]  /*59c20*/  LDL.LU R13, [R1+0x130] ;  /* 0x00013000010d7983 */ /* 0x000ee20000300800 */
[----:B------:R-:W-:Y:S01]  /*59c30*/  ULDC UR16, c[0x0][0x248] ;  /* 0x0000920000107ab9 */ /* 0x000fe20000000800 */
[----:B------:R-:W-:Y:S01]  /*59c40*/  ULDC UR17, c[0x0][0x248] ;  /* 0x0000920000117ab9 */ /* 0x000fe20000000800 */
[----:B------:R-:W-:Y:S01]  /*59c50*/  ULDC UR18, c[0x0][0x248] ;  /* 0x0000920000127ab9 */ /* 0x000fe20000000800 */
[----:B------:R-:W3:Y:S01]  /*59c60*/  LDL.LU R12, [R1+0x134] ;  /* 0x00013400010c7983 */ /* 0x000ee20000300800 */
[----:B------:R-:W-:Y:S01]  /*59c70*/  ULDC UR43, c[0x0][0x248] ;  /* 0x00009200002b7ab9 */ /* 0x000fe20000000800 */
[----:B------:R-:W-:Y:S01]  /*59c80*/  ULDC UR44, c[0x0][0x248] ;  /* 0x00009200002c7ab9 */ /* 0x000fe20000000800 */
[----:B------:R-:W-:Y:S01]  /*59c90*/  ULDC UR48, c[0x0][0x248] ;  /* 0x0000920000307ab9 */ /* 0x000fe20000000800 */
[----:B------:R-:W4:Y:S01]  /*59ca0*/  LDL.LU R11, [R1+0x138] ;  /* 0x00013800010b7983 */ /* 0x000f220000300800 */
        /* <DEDUP_REMOVED lines=31> */
[----:B------:R1:W-:Y:S01]  /*59ea0*/  STL [R1+0x2ed8], R26 ;  /* 0x002ed81a01007387 */ /* 0x0003e20000100800 */
[----:B------:R-:W-:Y:S01]  /*59eb0*/  ULDC UR22, c[0x0][0x248] ;  /* 0x0000920000167ab9 */ /* 0x000fe20000000800 */
        /* <DEDUP_REMOVED lines=8> */
[----:B-1----:R-:W2:Y:S01]  /*59f40*/  LDL.LU R26, [R1+0x7c] ;  /* 0x00007c00011a7983 */ /* 0x002ea20000300800 */
[----:B------:R-:W-:Y:S01]  /*59f50*/  ULDC UR58, c[0x0][0x248] ;  /* 0x00009200003a7ab9 */ /* 0x000fe20000000800 */
[----:B------:R-:W-:Y:S01]  /*59f60*/  ULDC UR57, c[0x0][0x248] ;  /* 0x0000920000397ab9 */ /* 0x000fe20000000800 */
[----:B------:R-:W-:Y:S01]  /*59f70*/  ULDC UR60, c[0x0][0x248] ;  /* 0x00009200003c7ab9 */ /* 0x000fe20000000800 */
[----:B------:R1:W-:Y:S01]  /*59f80*/  STL.64 [R1+0x1fc0], R18 ;  /* 0x001fc01201007387 */ /* 0x0003e20000100a00 */
[----:B------:R-:W-:-:S03]  /*59f90*/  ULDC UR59, c[0x0][0x248] ;  /* 0x00009200003b7ab9 */ /* 0x000fc60000000800 */
[----:B-1----:R-:W3:Y:S04]  /*59fa0*/  LDL.LU R18, [R1+0x74] ;  /* 0x0000740001127983 */ /* 0x002ee80000300800 */
[----:B------:R-:W2:Y:S04]  /*59fb0*/  LDL.LU R19, [R1+0x78] ;  /* 0x0000780001137983 */ /* 0x000ea80000300800 */
[----:B------:R1:W-:Y:S04]  /*59fc0*/  STL.64 [R1+0x1fb8], R22 ;  /* 0x001fb81601007387 */ /* 0x0003e80000100a00 */
[----:B-1----:R-:W3:Y:S04]  /*59fd0*/  LDL.LU R23, [R1+0x70] ;  /* 0x0000700001177983 */ /* 0x002ee80000300800 */
[----:B------:R-:W-:Y:S04]  /*59fe0*/  STL.64 [R1+0x1fb0], R24 ;  /* 0x001fb01801007387 */ /* 0x000fe80000100a00 */
[----:B------:R-:W-:Y:S04]  /*59ff0*/  STL.64 [R1+0x1fa8], R20 ;  /* 0x001fa81401007387 */ /* 0x000fe80000100a00 */
[----:B-----5:R0:W-:Y:S04]  /*5a000*/  STL [R1+0x1fa0], R0 ;  /* 0x001fa00001007387 */ /* 0x0201e80000100800 */
[----:B------:R2:W-:Y:S04]  /*5a010*/  STL [R1+0x1f9c], R2 ;  /* 0x001f9c0201007387 */ /* 0x0005e80000100800 */
[----:B------:R3:W-:Y:S04]  /*5a020*/  STL [R1+0x1f98], R3 ;  /* 0x001f980301007387 */ /* 0x0007e80000100800 */
[----:B------:R-:W-:Y:S04]  /*5a030*/  STL [R1+0x1f94], R16 ;  /* 0x001f941001007387 */ /* 0x000fe80000100800 */
[----:B------:R-:W-:Y:S04]  /*5a040*/  STL [R1+0x1f90], R17 ;  /* 0x001f901101007387 */ /* 0x000fe80000100800 */
[----:B------:R-:W-:Y:S01]  /*5a050*/  STL [R1+0x1f58], R27 ;  /* 0x001f581b01007387 */ /* 0x000fe20000100800 */
[----:B0-----:R-:W-:-:S02]  /*5a060*/  F2FP.SATFINITE.E5M2.F32.PACK_AB_MERGE_C R0, R28, R29, RZ ;  /* 0x0000001d1c00723e */ /* 0x001fc400048060ff */
[----:B--2---:R-:W-:Y:S02]  /*5a070*/  F2FP.SATFINITE.E5M2.F32.PACK_AB_MERGE_C R2, R26, R19, RZ ;  /* 0x000000131a02723e */ /* 0x004fe400048060ff */
[----:B---3--:R-:W-:-:S05]  /*5a080*/  F2FP.SATFINITE.E5M2.F32.PACK_AB_MERGE_C R3, R18, R23, RZ ;  /* 0x000000171203723e */ /* 0x008fca00048060ff */
[----:B------:R0:W-:Y:S04]  /*5a090*/  STL [R1+0x310], R3 ;  /* 0x0003100301007387 */ /* 0x0001e80000100800 */
[----:B------:R1:W-:Y:S04]  /*5a0a0*/  STL [R1+0x308], R2 ;  /* 0x0003080201007387 */ /* 0x0003e80000100800 */
[----:B------:R4:W-:Y:S01]  /*5a0b0*/  STL [R1+0x350], R0 ;  /* 0x0003500001007387 */ /* 0x0009e20000100800 */
[----:B0-----:R-:W-:Y:S02]  /*5a0c0*/  F2FP.SATFINITE.E5M2.F32.PACK_AB_MERGE_C R3, R14, R15, RZ ;  /* 0x0000000f0e03723e */ /* 0x001fe400048060ff */
[----:B-1----:R-:W-:-:S03]  /*5a0d0*/  F2FP.SATFINITE.E5M2.F32.PACK_AB_MERGE_C R2, R12, R13, RZ ;  /* 0x0000000d0c02723e */ /* 0x002fc600048060ff */
[----:B------:R0:W-:Y:S01]  /*5a0e0*/  STL [R1+0x36c], R3 ;  /* 0x00036c0301007387 */ /* 0x0001e20000100800 */
[----:B----4-:R-:W-:-:S03]  /*5a0f0*/  F2FP.SATFINITE.E5M2.F32.PACK_AB_MERGE_C R0, R10, R11, RZ ;  /* 0x0000000b0a00723e */ /* 0x010fc600048060ff */
[----:B------:R1:W-:Y:S04]  /*5a100*/  STL [R1+0x39c], R2 ;  /* 0x00039c0201007387 */ /* 0x0003e80000100800 */
[----:B------:R2:W-:Y:S01]  /*5a110*/  STL [R1+0x398], R0 ;  /* 0x0003980001007387 */ /* 0x0005e20000100800 */
[----:B0-----:R-:W-:Y:S02]  /*5a120*/  F2FP.SATFINITE.E5M2.F32.PACK_AB_MERGE_C R3, R8, R9, RZ ;  /* 0x000000090803723e */ /* 0x001fe400048060ff */
[----:B-1----:R-:W-:-:S03]  /*5a130*/  F2FP.SATFINITE.E5M2.F32.PACK_AB_MERGE_C R2, R6, R7, RZ ;  /* 0x000000070602723e */ /* 0x002fc600048060ff */
[----:B------:R-:W-:Y:S01]  /*5a140*/  STL [R1+0x400], R3 ;  /* 0x0004000301007387 */ /* 0x000fe20000100800 */
[----:B--2---:R-:W-:-:S03]  /*5a150*/  F2FP.SATFINITE.E5M2.F32.PACK_AB_MERGE_C R0, R4, R5, RZ ;  /* 0x000000050400723e */ /* 0x004fc600048060ff */
[----:B------:R-:W2:Y:S04]  /*5a160*/  LDL.LU R27, [R1+0x254] ;  /* 0x00025400011b7983 */ /* 0x000ea80000300800 */
        /* <DEDUP_REMOVED lines=32> */
[----:B------:R-:W3:Y:S04]  /*5a370*/  LDL.LU R17, [R1+0x258] ;  /* 0x0002580001117983 */ /* 0x000ee80000300800 */
[----:B---3--:R0:W-:Y:S04]  /*5a380*/  STL [R1+0x3118], R17 ;  /* 0x0031181101007387 */ /* 0x0081e80000100800 */
[----:B0-----:R-:W3:Y:S04]  /*5a390*/  LDL.LU R17, [R1+0x250] ;  /* 0x0002500001117983 */ /* 0x001ee80000300800 */
        /* <DEDUP_REMOVED lines=29> */
[----:B0-----:R-:W2:Y:S04]  /*5a570*/  LDL.LU R17, [R1+0x1f8] ;  /* 0x0001f80001117983 */ /* 0x001ea80000300800 */
[----:B------:R-:W3:Y:S04]  /*5a580*/  LDL.LU R16, [R1+0x25c] ;  /* 0x00025c0001107983 */ /* 0x000ee80000300800 */
[----:B------:R-:W4:Y:S04]  /*5a590*/  LDL.LU R3, [R1+0xf80] ;  /* 0x000f800001037983 */ /* 0x000f280000300800 */
[----:B------:R-:W4:Y:S04]  /*5a5a0*/  LDL R2, [R1+0xf84] ;  /* 0x000f840001027983 */ /* 0x000f280000100800 */
[----:B------:R-:W4:Y:S04]  /*5a5b0*/  LDL.LU R0, [R1+0xf88] ;  /* 0x000f880001007983 */ /* 0x000f280000300800 */
[----:B------:R-:W4:Y:S04]  /*5a5c0*/  LDL.LU R20, [R1+0xf8c] ;  /* 0x000f8c0001147983 */ /* 0x000f280000300800 */
[----:B------:R-:W4:Y:S04]  /*5a5d0*/  LDL.LU R21, [R1+0xf70] ;  /* 0x000f700001157983 */ /* 0x000f280000300800 */
[----:B------:R-:W4:Y:S04]  /*5a5e0*/  LDL.LU R24, [R1+0xf74] ;  /* 0x000f740001187983 */ /* 0x000f280000300800 */
[----:B------:R-:W4:Y:S04]  /*5a5f0*/  LDL.LU R25, [R1+0xf78] ;  /* 0x000f780001197983 */ /* 0x000f280000300800 */
[----:B------:R-:W4:Y:S04]  /*5a600*/  LDL R22, [R1+0xf7c] ;  /* 0x000f7c0001167983 */ /* 0x000f280000100800 */
[----:B------:R-:W3:Y:S04]  /*5a610*/  LDL.LU R23, [R1+0xea0] ;  /* 0x000ea00001177983 */ /* 0x000ee80000300800 */
[----:B------:R-:W3:Y:S04]  /*5a620*/  LDL R10, [R1+0xea4] ;  /* 0x000ea400010a7983 */ /* 0x000ee80000100800 */
[----:B------:R-:W4:Y:S04]  /*5a630*/  LDL.LU R18, [R1+0xea8] ;  /* 0x000ea80001127983 */ /* 0x000f280000300800 */
[----:B------:R-:W4:Y:S04]  /*5a640*/  LDL.LU R19, [R1+0xeac] ;  /* 0x000eac0001137983 */ /* 0x000f280000300800 */
[----:B------:R-:W4:Y:S04]  /*5a650*/  LDL.LU R26, [R1+0xe90] ;  /* 0x000e9000011a7983 */ /* 0x000f280000300800 */
[----:B------:R-:W4:Y:S04]  /*5a660*/  LDL.LU R29, [R1+0xe94] ;  /* 0x000e9400011d7983 */ /* 0x000f280000300800 */
[----:B------:R-:W4:Y:S04]  /*5a670*/  LDL.LU R28, [R1+0xe98] ;  /* 0x000e9800011c7983 */ /* 0x000f280000300800 */
[----:B------:R-:W4:Y:S04]  /*5a680*/  LDL R15, [R1+0xe9c] ;  /* 0x000e9c00010f7983 */ /* 0x000f280000100800 */
        /* <DEDUP_REMOVED lines=8> */
[----:B------:R-:W4:Y:S04]  /*5a710*/  LDL.LU R5, [R1+0xe60] ;  /* 0x000e600001057983 */ /* 0x000f280000300800 */
[----:B------:R-:W4:Y:S01]  /*5a720*/  LDL R4, [R1+0xe64] ;  /* 0x000e640001047983 */ /* 0x000f220000100800 */
[----:B--2---:R-:W-:-:S03]  /*5a730*/  F2FP.SATFINITE.E5M2.F32.PACK_AB_MERGE_C R27, R27, R17, RZ ;  /* 0x000000111b1b723e */ /* 0x004fc600048060ff */
[----:B------:R-:W2:Y:S04]  /*5a740*/  LDL.LU R17, [R1+0x3190] ;  /* 0x0031900001117983 */ /* 0x000ea80000300800 */
[----:B------:R0:W-:Y:S04]  /*5a750*/  STL [R1+0x444], R27 ;  /* 0x0004441b01007387 */ /* 0x0001e80000100800 */
[----:B0-----:R-:W2:Y:S02]  /*5a760*/  LDL.LU R27, [R1+0x318c] ;  /* 0x00318c00011b7983 */ /* 0x001ea40000300800 */
[----:B--2---:R-:W-:-:S02]  /*5a770*/  F2FP.SATFINITE.E5M2.F32.PACK_AB_MERGE_C R27, R27, R17, RZ ;  /* 0x000000111b1b723e */ /* 0x004fc400048060ff */
        /* <DEDUP_REMOVED lines=56> */
[----:B------:R-:W2:Y:S01]  /*5ab00*/  LDL.LU R17, [R1+0x3118] ;  /* 0x0031180001117983 */ /* 0x000ea20000300800 */
[----:B---3--:R-:W-:-:S03]  /*5ab10*/  F2FP.SATFINITE.E5M2.F32.PACK_AB_MERGE_C R10, R10, R23, RZ ;  /* 0x000000170a0a723e */ /* 0x008fc600048060ff */
[----:B------:R-:W-:Y:S01]  /*5ab20*/  STL [R1+0x270], R27 ;  /* 0x0002701b01007387 */ /* 0x000fe20000100800 */
[----:B--2---:R-:W-:Y:S02]  /*5ab30*/  F2FP.SATFINITE.E5M2.F32.PACK_AB_MERGE_C R17, R16, R17, RZ ;  /* 0x000000111011723e */ /* 0x004fe400048060ff */
[----:B----4-:R-:W-:Y:S02]  /*5ab40*/  F2FP.SATFINITE.E5M2.F32.PACK_AB_MERGE_C R16, R2, R3, RZ ;  /* 0x000000030210723e */ /* 0x010fe400048060ff */
[----:B------:R-:W-:Y:S01]  /*5ab50*/  F2FP.SATFINITE.E5M2.F32.PACK_AB_MERGE_C R3, R20, R0, RZ ;  /* 0x000000001403723e */ /* 0x000fe200048060ff */
[----:B------:R-:W-:Y:S01]  /*5ab60*/  STL [R1+0x254], R17 ;  /* 0x0002541101007387 */ /* 0x000fe20000100800 */
[----:B------:R-:W-:Y:S02]  /*5ab70*/  F2FP.SATFINITE.E5M2.F32.PACK_AB_MERGE_C R2, R24, R21, RZ ;  /* 0x000000151802723e */ /* 0x000fe400048060ff */
[----:B------:R-:W-:Y:S01]  /*5ab80*/  F2FP.SATFINITE.E5M2.F32.PACK_AB_MERGE_C R0, R22, R25, RZ ;  /* 0x000000191600723e */ /* 0x000fe200048060ff */
[----:B------:R-:W-:Y:S04]  /*5ab90*/  STL [R1+0x21c], R16 ;  /* 0x00021c1001007387 */ /* 0x000fe80000100800 */
[----:B------:R0:W-:Y:S04]  /*5aba0*/  STL [R1+0x214], R3 ;  /* 0x0002140301007387 */ /* 0x0001e80000100800 */
[----:B------:R1:W-:Y:S04]  /*5abb0*/  STL [R1+0x1ec], R2 ;  /* 0x0001ec0201007387 */ /* 0x0003e80000100800 */
[----:B------:R-:W-:Y:S01]  /*5abc0*/  STL [R1+0x2df4], R10 ;  /* 0x002df40a01007387 */ /* 0x000fe20000100800 */
[----:B0-----:R-:W-:-:S03]  /*5abd0*/  F2FP.SATFINITE.E5M2.F32.PACK_AB_MERGE_C R3, R15, R28, RZ ;  /* 0x0000001c0f03723e */ /* 0x001fc600048060ff */
[----:B------:R0:W-:Y:S01]  /*5abe0*/  STL [R1+0x1e8], R0 ;  /* 0x0001e80001007387 */ /* 0x0001e20000100800 */
[----:B-1----:R-:W-:-:S05]  /*5abf0*/  F2FP.SATFINITE.E5M2.F32.PACK_AB_MERGE_C R2, R19, R18, RZ ;  /* 0x000000121302723e */ /* 0x002fca00048060ff */
[----:B------:R1:W-:Y:S01]  /*5ac00*/  STL [R1+0x1d0], R2 ;  /* 0x0001d00201007387 */ /* 0x0003e20000100800 */
[----:B0-----:R-:W-:-:S05]  /*5ac10*/  F2FP.SATFINITE.E5M2.F32.PACK_AB_MERGE_C R0, R29, R26, RZ ;  /* 0x0000001a1d00723e */ /* 0x001fca00048060ff */
[----:B------:R0:W-:Y:S01]  /*5ac20*/  STL [R1+0x2dc], R0 ;  /* 0x0002dc0001007387 */ /* 0x0001e20000100800 */
[----:B-1----:R-:W-:-:S03]  /*5ac30*/  F2FP.SATFINITE.E5M2.F32.PACK_AB_MERGE_C R2, R13, R14, RZ ;  /* 0x0000000e0d02723e */ /* 0x002fc600048060ff */
[----:B------:R1:W-:Y:S04]  /*5ac40*/  STL [R1+0x2d8], R3 ;  /* 0x0002d80301007387 */ /* 0x0003e80000100800 */
[----:B------:R2:W-:Y:S01]  /*5ac50*/  STL [R1+0x338], R2 ;  /* 0x0003380201007387 */ /* 0x0005e20000100800 */
[----:B0-----:R-:W-:Y:S02]  /*5ac60*/  F2FP.SATFINITE.E5M2.F32.PACK_AB_MERGE_C R0, R11, R12, RZ ;  /* 0x0000000c0b00723e */ /* 0x001fe400048060ff */
[----:B-1----:R-:W-:-:S03]  /*5ac70*/  F2FP.SATFINITE.E5M2.F32.PACK_AB_MERGE_C R3, R8, R9, RZ ;  /* 0x000000090803723e */ /* 0x002fc600048060ff */
[----:B------:R0:W-:Y:S01]  /*5ac80*/  STL [R1+0x334], R0 ;  /* 0x0003340001007387 */ /* 0x0001e20000100800 */
[----:B--2---:R-:W-:-:S03]  /*5ac90*/  F2FP.SATFINITE.E5M2.F32.PACK_AB_MERGE_C R2, R6, R7, RZ ;  /* 0x000000070602723e */ /* 0x004fc600048060ff */
[----:B------:R-:W-:Y:S04]  /*5aca0*/  STL [R1+0x38c], R3 ;  /* 0x00038c0301007387 */ /* 0x000fe80000100800 */
[----:B------:R-:W2:Y:S01]  /*5acb0*/  LDL R10, [R1+0xdfc] ;  /* 0x000dfc00010a7983 */ /* 0x000ea20000100800 */
[----:B0-----:R-:W-:-:S03]  /*5acc0*/  F2FP.SATFINITE.E5M2.F32.PACK_AB_MERGE_C R0, R4, R5, RZ ;  /* 0x000000050400723e */ /* 0x001fc600048060ff */
[----:B------:R-:W-:Y:S04]  /*5acd0*/  STL [R1+0x388], R2 ;  /* 0x0003880201007387 */ /* 0x000fe80000100800 */
[----:B--2---:R0:W-:Y:S04]  /*5ace0*/  STL [R1+0x30a8], R10 ;  /* 0x0030a80a01007387 */ /* 0x0041e80000100800 */
[----:B------:R-:W-:Y:S04]  /*5acf0*/  STL [R1+0x3ec], R0 ;  /* 0x0003ec0001007387 */ /* 0x000fe80000100800 */
[----:B0-----:R-:W2:Y:S04]  /*5ad00*/  LDL.LU R10, [R1+0xdf4] ;  /* 0x000df400010a7983 */ /* 0x001ea80000300800 */
[----:B--2---:R0:W-:Y:S04]  /*5ad10*/  STL [R1+0x30b0], R10 ;  /* 0x0030b00a01007387 */ /* 0x0041e80000100800 */
[----:B0-----:R-:W2:Y:S04]  /*5ad20*/  LDL.LU R10, [R1+0xe0c] ;  /* 0x000e0c00010a7983 */ /* 0x001ea80000300800 */
[----:B--2---:R0:W-:Y:S04]  /*5ad30*/  STL [R1+0x30b8], R10 ;  /* 0x0030b80a01007387 */ /* 0x0041e80000100800 */
[----:B0-----:R-:W2:Y:S04]  /*5ad40*/  LDL R10, [R1+0xe04] ;  /* 0x000e0400010a7983 */ /* 0x001ea80000100800 */
[----:B--2---:R0:W-:Y:S04]  /*5ad50*/  STL [R1+0x30c0], R10 ;  /* 0x0030c00a01007387 */ /* 0x0041e80000100800 */
[----:B0-----:R-:W2:Y:S04]  /*5ad60*/  LDL R10, [R1+0xe1c] ;  /* 0x000e1c00010a7983 */ /* 0x001ea80000100800 */
[----:B--2---:R0:W-:Y:S04]  /*5ad70*/  STL [R1+0x30c8], R10 ;  /* 0x0030c80a01007387 */ /* 0x0041e80000100800 */
        /* <DEDUP_REMOVED lines=50> */
[----:B------:R-:W3:Y:S04]  /*5b0a0*/  LDL R17, [R1+0xde4] ;  /* 0x000de40001117983 */ /* 0x000ee80000100800 */
[----:B------:R-:W4:Y:S04]  /*5b0b0*/  LDL.LU R16, [R1+0xde8] ;  /* 0x000de80001107983 */ /* 0x000f280000300800 */
[----:B------:R-:W4:Y:S04]  /*5b0c0*/  LDL.LU R24, [R1+0xdec] ;  /* 0x000dec0001187983 */ /* 0x000f280000300800 */
[----:B------:R-:W3:Y:S04]  /*5b0d0*/  LDL.LU R3, [R1+0xdd0] ;  /* 0x000dd00001037983 */ /* 0x000ee80000300800 */
[----:B------:R-:W3:Y:S04]  /*5b0e0*/  LDL.LU R2, [R1+0xdd4] ;  /* 0x000dd40001027983 */ /* 0x000ee80000300800 */
[----:B------:R-:W3:Y:S04]  /*5b0f0*/  LDL.LU R0, [R1+0xdd8] ;  /* 0x000dd80001007983 */ /* 0x000ee80000300800 */
[----:B------:R-:W3:Y:S04]  /*5b100*/  LDL R20, [R1+0xddc] ;  /* 0x000ddc0001147983 */ /* 0x000ee80000100800 */
[----:B------:R-:W3:Y:S04]  /*5b110*/  LDL.LU R21, [R1+0xf60] ;  /* 0x000f600001157983 */ /* 0x000ee80000300800 */
[----:B------:R-:W3:Y:S04]  /*5b120*/  LDL R25, [R1+0xf64] ;  /* 0x000f640001197983 */ /* 0x000ee80000100800 */
[----:B------:R-:W3:Y:S04]  /*5b130*/  LDL.LU R22, [R1+0xf68] ;  /* 0x000f680001167983 */ /* 0x000ee80000300800 */
[----:B------:R-:W3:Y:S04]  /*5b140*/  LDL.LU R23, [R1+0xf6c] ;  /* 0x000f6c0001177983 */ /* 0x000ee80000300800 */
        /* <DEDUP_REMOVED lines=15> */
[----:B------:R-:W3:Y:S01]  /*5b240*/  LDL.LU R4, [R1+0xdac] ;  /* 0x000dac0001047983 */ /* 0x000ee20000300800 */
        /* <DEDUP_REMOVED lines=58> */
[----:B----4-:R-:W-:-:S03]  /*5b5f0*/  F2FP.SATFINITE.E5M2.F32.PACK_AB_MERGE_C R24, R24, R16, RZ ;  /* 0x000000101818723e */ /* 0x010fc600048060ff */
[----:B------:R2:W-:Y:S01]  /*5b600*/  STL [R1+0x284], R10 ;  /* 0x0002840a01007387 */ /* 0x0005e20000100800 */
[----:B---3--:R-:W-:Y:S02]  /*5b610*/  F2FP.SATFINITE.E5M2.F32.PACK_AB_MERGE_C R3, R2, R3, RZ ;  /* 0x000000030203723e */ /* 0x008fe400048060ff */
[----:B------:R-:W-:Y:S01]  /*5b620*/  F2FP.SATFINITE.E5M2.F32.PACK_AB_MERGE_C R2, R20, R0, RZ ;  /* 0x000000001402723e */ /* 0x000fe200048060ff */
[----:B------:R-:W-:Y:S01]  /*5b630*/  STL [R1+0x2df0], R24 ;  /* 0x002df01801007387 */ /* 0x000fe20000100800 */
[----:B------:R-:W-:Y:S02]  /*5b640*/  F2FP.SATFINITE.E5M2.F32.PACK_AB_MERGE_C R23, R23, R22, RZ ;  /* 0x000000161717723e */ /* 0x000fe400048060ff */
[----:B------:R-:W-:Y:S02]  /*5b650*/  F2FP.SATFINITE.E5M2.F32.PACK_AB_MERGE_C R0, R25, R21, RZ ;  /* 0x000000151900723e */ /* 0x000fe400048060ff */
[----:B--2---:R-:W-:-:S05]  /*5b660*/  F2FP.SATFINITE.E5M2.F32.PACK_AB_MERGE_C R10, R17, R27, RZ ;  /* 0x0000001b110a723e */ /* 0x004fca00048060ff */
[----:B------:R-:W-:Y:S04]  /*5b670*/  STL [R1+0x250], R10 ;  /* 0x0002500a01007387 */ /* 0x000fe80000100800 */
[----:B------:R0:W-:Y:S04]  /*5b680*/  STL [R1+0x208], R3 ;  /* 0x0002080301007387 */ /* 0x0001e80000100800 */
[----:B------:R1:W-:Y:S04]  /*5b690*/  STL [R1+0x204], R2 ;  /* 0x0002040201007387 */ /* 0x0003e80000100800 */
[----:B------:R-:W-:Y:S01]  /*5b6a0*/  STL [R1+0x2fb8], R23 ;  /* 0x002fb81701007387 */ /* 0x000fe20000100800 */
[----:B0-----:R-:W-:-:S03]  /*5b6b0*/  F2FP.SATFINITE.E5M2.F32.PACK_AB_MERGE_C R3, R15, R28, RZ ;  /* 0x0000001c0f03723e */ /* 0x001fc600048060ff */
[----:B------:R0:W-:Y:S01]  /*5b6c0*/  STL [R1+0x1e0], R0 ;  /* 0x0001e00001007387 */ /* 0x0001e20000100800 */
[----:B-1----:R-:W-:Y:S02]  /*5b6d0*/  F2FP.SATFINITE.E5M2.F32.PACK_AB_MERGE_C R2, R19, R18, RZ ;  /* 0x000000121302723e */ /* 0x002fe400048060ff */
[----:B0-----:R-:W-:-:S03]  /*5b6e0*/  F2FP.SATFINITE.E5M2.F32.PACK_AB_MERGE_C R0, R29, R26, RZ ;  /* 0x0000001a1d00723e */ /* 0x001fc600048060ff */
[----:B------:R0:W-:Y:S04]  /*5b6f0*/  STL [R1+0x17c], R2 ;  /* 0x00017c0201007387 */ /* 0x0001e80000100800 */
[----:B------:R1:W-:Y:S04]  /*5b700*/  STL [R1+0x178], R0 ;  /* 0x0001780001007387 */ /* 0x0003e80000100800 */
[----:B------:R2:W-:Y:S01]  /*5b710*/  STL [R1+0x1a4], R3 ;  /* 0x0001a40301007387 */ /* 0x0005e20000100800 */
[----:B0-----:R-:W-:Y:S02]  /*5b720*/  F2FP.SATFINITE.E5M2.F32.PACK_AB_MERGE_C R2, R13, R14, RZ ;  /* 0x0000000e0d02723e */ /* 0x001fe400048060ff */
[----:B-1----:R-:W-:-:S03]  /*5b730*/  F2FP.SATFINITE.E5M2.F32.PACK_AB_MERGE_C R0, R11, R12, RZ ;  /* 0x0000000c0b00723e */ /* 0x002fc600048060ff */
[----:B------:R0:W-:Y:S01]  /*5b740*/  STL [R1+0x13a0], R2 ;  /* 0x0013a00201007387 */ /* 0x0001e20000100800 */
[----:B--2---:R-:W-:-:S03]  /*5b750*/  F2FP.SATFINITE.E5M2.F32.PACK_AB_MERGE_C R3, R8, R9, RZ ;  /* 0x000000090803723e */ /* 0x004fc600048060ff */
[----:B------:R1:W-:Y:S04]  /*5b760*/  STL [R1+0x288], R0 ;  /* 0x0002880001007387 */ /* 0x0003e80000100800 */
[----:B------:R-:W-:Y:S04]  /*5b770*/  STL [R1+0x280], R3 ;  /* 0x0002800301007387 */ /* 0x000fe80000100800 */
[----:B------:R-:W2:Y:S01]  /*5b780*/  LDL.LU R23, [R1+0xd2c] ;  /* 0x000d2c0001177983 */ /* 0x000ea20000300800 */
[----:B0-----:R-:W-:Y:S02]  /*5b790*/  F2FP.SATFINITE.E5M2.F32.PACK_AB_MERGE_C R2, R6, R7, RZ ;  /* 0x000000070602723e */ /* 0x001fe400048060ff */
[----:B-1----:R-:W-:-:S03]  /*5b7a0*/  F2FP.SATFINITE.E5M2.F32.PACK_AB_MERGE_C R0, R4, R5, RZ ;  /* 0x000000050400723e */ /* 0x002fc600048060ff */
[----:B------:R-:W-:Y:S04]  /*5b7b0*/  STL [R1+0x2e4], R2 ;  /* 0x0002e40201007387 */ /* 0x000fe80000100800 */
[----:B--2---:R0:W-:Y:S04]  /*5b7c0*/  STL [R1+0x302c], R23 ;  /* 0x00302c1701007387 */ /* 0x0041e80000100800 */
[----:B------:R-:W-:Y:S04]  /*5b7d0*/  STL [R1+0x2e0], R0 ;  /* 0x0002e00001007387 */ /* 0x000fe80000100800 */
        /* <DEDUP_REMOVED lines=152> */
[----:B------:R2:W-:Y:S01]  /*5c160*/  STL [R1+0x240], R23 ;  /* 0x0002401701007387 */ /* 0x0005e20000100800 */
[----:B----4-:R-:W-:Y:S02]  /*5c170*/  F2FP.SATFINITE.E5M2.F32.PACK_AB_MERGE_C R2, R0, R2, RZ ;  /* 0x000000020002723e */ /* 0x010fe400048060ff */
[----:B------:R-:W-:Y:S02]  /*5c180*/  F2FP.SATFINITE.E5M2.F32.PACK_AB_MERGE_C R0, R21, R20, RZ ;  /* 0x000000141500723e */ /* 0x000fe400048060ff */
[----:B------:R-:W-:Y:S02]  /*5c190*/  F2FP.SATFINITE.E5M2.F32.PACK_AB_MERGE_C R11, R11, R28, RZ ;  /* 0x0000001c0b0b723e */ /* 0x000fe400048060ff */
[----:B--2---:R-:W-:Y:S02]  /*5c1a0*/  F2FP.SATFINITE.E5M2.F32.PACK_AB_MERGE_C R23, R10, R24, RZ ;  /* 0x000000180a17723e */ /* 0x004fe400048060ff */
[----:B------:R-:W-:-:S03]  /*5c1b0*/  F2FP.SATFINITE.E5M2.F32.PACK_AB_MERGE_C R10, R17, R27, RZ ;  /* 0x0000001b110a723e */ /* 0x000fc600048060ff */
[----:B------:R-:W-:Y:S04]  /*5c1c0*/  STL [R1+0x200], R23 ;  /* 0x0002001701007387 */ /* 0x000fe80000100800 */
[----:B------:R-:W-:Y:S04]  /*5c1d0*/  STL [R1+0x220], R10 ;  /* 0x0002200a01007387 */ /* 0x000fe80000100800 */
[----:B------:R0:W-:Y:S04]  /*5c1e0*/  STL [R1+0x1dc], R3 ;  /* 0x0001dc0301007387 */ /* 0x0001e80000100800 */
[----:B------:R1:W-:Y:S04]  /*5c1f0*/  STL [R1+0x1d8], R2 ;  /* 0x0001d80201007387 */ /* 0x0003e80000100800 */
[----:B------:R2:W-:Y:S01]  /*5c200*/  STL [R1+0x1b4], R0 ;  /* 0x0001b40001007387 */ /* 0x0005e20000100800 */
[----:B0-----:R-:W-:-:S02]  /*5c210*/  F2FP.SATFINITE.E5M2.F32.PACK_AB_MERGE_C R3, R22, R25, RZ ;  /* 0x000000191603723e */ /* 0x001fc400048060ff */
[----:B-1----:R-:W-:-:S03]  /*5c220*/  F2FP.SATFINITE.E5M2.F32.PACK_AB_MERGE_C R2, R19, R18, RZ ;  /* 0x000000121302723e */ /* 0x002fc600048060ff */
[----:B------:R0:W-:Y:S01]  /*5c230*/  STL [R1+0x1b0], R3 ;  /* 0x0001b00301007387 */ /* 0x0001e20000100800 */
[----:B--2---:R-:W-:-:S03]  /*5c240*/  F2FP.SATFINITE.E5M2.F32.PACK_AB_MERGE_C R0, R29, R26, RZ ;  /* 0x0000001a1d00723e */ /* 0x004fc600048060ff */
        /* <DEDUP_REMOVED lines=8> */
[----:B------:R-:W-:Y:S04]  /*5c2d0*/  STL [R1+0x114], R3 ;  /* 0x0001140301007387 */ /* 0x000fe80000100800 */
[----:B------:R-:W2:Y:S01]  /*5c2e0*/  LDL.LU R23, [R1+0xc6c] ;  /* 0x000c6c0001177983 */ /* 0x000ea20000300800 */
[----:B0-----:R-:W-:-:S02]  /*5c2f0*/  F2FP.SATFINITE.E5M2.F32.PACK_AB_MERGE_C R2, R6, R7, RZ ;  /* 0x000000070602723e */ /* 0x001fc400048060ff */
        /* <DEDUP_REMOVED lines=62> */
[----:B------:R-:W4:Y:S04]  /*5c6e0*/  LDL R16, [R1+0xc44] ;  /* 0x000c440001107983 */ /* 0x000f280000100800 */
[----:B------:R-:W3:Y:S04]  /*5c6f0*/  LDL.LU R3, [R1+0xc48] ;  /* 0x000c480001037983 */ /* 0x000ee80000300800 */
[----:B------:R-:W3:Y:S04]  /*5c700*/  LDL.LU R2, [R1+0xc4c] ;  /* 0x000c4c0001027983 */ /* 0x000ee80000300800 */
        /* <DEDUP_REMOVED lines=75> */
[----:B0-----:R-:W2:Y:S01]  /*5cbc0*/  LDL.LU R23, [R1+0x2fb8] ;  /* 0x002fb80001177983 */ /* 0x001ea20000300800 */
[----:B---3--:R-:W-:Y:S02]  /*5cbd0*/  F2FP.SATFINITE.E5M2.F32.PACK_AB_MERGE_C R2, R2, R3, RZ ;  /* 0x000000030202723e */ /* 0x008fe400048060ff */
[----:B----4-:R-:W-:-:S02]  /*5cbe0*/  F2FP.SATFINITE.E5M2.F32.PACK_AB_MERGE_C R22, R22, R21, RZ ;  /* 0x000000151616723e */ /* 0x010fc400048060ff */
[----:B------:R-:W-:Y:S02]  /*5cbf0*/  F2FP.SATFINITE.E5M2.F32.PACK_AB_MERGE_C R0, R20, R0, RZ ;  /* 0x000000001400723e */ /* 0x000fe400048060ff */
[----:B------:R-:W-:Y:S02]  /*5cc00*/  F2FP.SATFINITE.E5M2.F32.PACK_AB_MERGE_C R3, R18, R25, RZ ;  /* 0x000000191203723e */ /* 0x000fe400048060ff */
[----:B------:R-:W-:Y:S02]  /*5cc10*/  F2FP.SATFINITE.E5M2.F32.PACK_AB_MERGE_C R18, R14, R15, RZ ;  /* 0x0000000f0e12723e */ /* 0x000fe400048060ff */
[----:B--2---:R-:W-:Y:S02]  /*5cc20*/  F2FP.SATFINITE.E5M2.F32.PACK_AB_MERGE_C R24, R24, R11, RZ ;  /* 0x0000000b1818723e */ /* 0x004fe400048060ff */
[----:B------:R-:W-:Y:S02]  /*5cc30*/  F2FP.SATFINITE.E5M2.F32.PACK_AB_MERGE_C R11, R27, R10, RZ ;  /* 0x0000000a1b0b723e */ /* 0x000fe400048060ff */
[----:B------:R-:W-:Y:S01]  /*5cc40*/  F2FP.SATFINITE.E5M2.F32.PACK_AB_MERGE_C R10, R16, R17, RZ ;  /* 0x00000011100a723e */ /* 0x000fe200048060ff */
[----:B------:R-:W-:Y:S04]  /*5cc50*/  STL [R1+0x25c], R24 ;  /* 0x00025c1801007387 */ /* 0x000fe80000100800 */
[----:B------:R-:W-:Y:S04]  /*5cc60*/  STL [R1+0x41c], R11 ;  /* 0x00041c0b01007387 */ /* 0x000fe80000100800 */
[----:B------:R-:W-:Y:S04]  /*5cc70*/  STL [R1+0x24c], R10 ;  /* 0x00024c0a01007387 */ /* 0x000fe80000100800 */
[----:B------:R0:W-:Y:S04]  /*5cc80*/  STL [R1+0x248], R2 ;  /* 0x0002480201007387 */ /* 0x0001e80000100800 */
[----:B------:R-:W-:Y:S04]  /*5cc90*/  STL.64 [R1+0x1fc8], R22 ;  /* 0x001fc81601007387 */ /* 0x000fe80000100a00 */
[----:B------:R1:W-:Y:S01]  /*5cca0*/  STL [R1+0x1d4], R0 ;  /* 0x0001d40001007387 */ /* 0x0003e20000100800 */
[----:B0-----:R-:W-:-:S03]  /*5ccb0*/  F2FP.SATFINITE.E5M2.F32.PACK_AB_MERGE_C R2, R26, R19, RZ ;  /* 0x000000131a02723e */ /* 0x001fc600048060ff */
[----:B------:R-:W-:Y:S01]  /*5ccc0*/  STL [R1+0x1ac], R3 ;  /* 0x0001ac0301007387 */ /* 0x000fe20000100800 */
[----:B------:R-:W-:Y:S02]  /*5ccd0*/  F2FP.SATFINITE.E5M2.F32.PACK_AB_MERGE_C R24, R6, R7, RZ ;  /* 0x000000070618723e */ /* 0x000fe400048060ff */
[----:B-1----:R-:W-:Y:S01]  /*5cce0*/  F2FP.SATFINITE.E5M2.F32.PACK_AB_MERGE_C R0, R28, R29, RZ ;  /* 0x0000001d1c00723e */ /* 0x002fe200048060ff */
[----:B------:R0:W-:Y:S04]  /*5ccf0*/  STL [R1+0x1a8], R2 ;  /* 0x0001a80201007387 */ /* 0x0001e80000100800 */
[----:B------:R-:W-:Y:S04]  /*5cd00*/  STL [R1+0x2dfc], R18 ;  /* 0x002dfc1201007387 */ /* 0x000fe80000100800 */
[----:B------:R1:W-:Y:S01]  /*5cd10*/  STL [R1+0x138], R0 ;  /* 0x0001380001007387 */ /* 0x0003e20000100800 */
[----:B0-----:R-:W-:-:S05]  /*5cd20*/  F2FP.SATFINITE.E5M2.F32.PACK_AB_MERGE_C R2, R12, R13, RZ ;  /* 0x0000000d0c02723e */ /* 0x001fca00048060ff */
[----:B------:R-:W-:Y:S01]  /*5cd30*/  STL [R1+0x110], R2 ;  /* 0x0001100201007387 */ /* 0x000fe20000100800 */
[----:B-1----:R-:W-:-:S03]  /*5cd40*/  F2FP.SATFINITE.E5M2.F32.PACK_AB_MERGE_C R0, R8, R9, RZ ;  /* 0x000000090800723e */ /* 0x002fc600048060ff */
[----:B------:R-:W-:Y:S04]  /*5cd50*/  STL [R1+0x2e00], R24 ;  /* 0x002e001801007387 */ /* 0x000fe80000100800 */
[----:B------:R0:W-:Y:S04]  /*5cd60*/  STL [R1+0xfc], R0 ;  /* 0x0000fc0001007387 */ /* 0x0001e80000100800 */
[----:B------:R-:W2:Y:S04]  /*5cd70*/  LDL R20, [R1+0xc04] ;  /* 0x000c040001147983 */ /* 0x000ea80000100800 */
[----:B------:R-:W3:Y:S01]  /*5cd80*/  LDL.LU R12, [R1+0xc0c] ;  /* 0x000c0c00010c7983 */ /* 0x000ee20000300800 */
[----:B0-----:R-:W-:-:S05]  /*5cd90*/  F2FP.SATFINITE.E5M2.F32.PACK_AB_MERGE_C R0, R4, R5, RZ ;  /* 0x000000050400723e */ /* 0x001fca00048060ff */
[----:B------:R-:W-:Y:S04]  /*5cda0*/  STL [R1+0x134c], R0 ;  /* 0x00134c0001007387 */ /* 0x000fe80000100800 */
[----:B---3--:R0:W-:Y:S04]  /*5cdb0*/  STL [R1+0x2fb4], R12 ;  /* 0x002fb40c01007387 */ /* 0x0081e80000100800 */
[----:B0-----:R-:W2:Y:S04]  /*5cdc0*/  LDL.LU R12, [R1+0xc00] ;  /* 0x000c0000010c7983 */ /* 0x001ea80000300800 */
[----:B------:R-:W3:Y:S04]  /*5cdd0*/  LDL R24, [R1+0xb84] ;  /* 0x000b840001187983 */ /* 0x000ee80000100800 */
[----:B---3--:R0:W-:Y:S04]  /*5cde0*/  STL [R1+0x2f44], R24 ;  /* 0x002f441801007387 */ /* 0x0081e80000100800 */
[----:B0-----:R-:W3:Y:S04]  /*5cdf0*/  LDL.LU R24, [R1+0xb98] ;  /* 0x000b980001187983 */ /* 0x001ee80000300800 */
[----:B---3--:R0:W-:Y:S04]  /*5ce00*/  STL [R1+0x2f48], R24 ;  /* 0x002f481801007387 */ /* 0x0081e80000100800 */
[----:B0-----:R-:W3:Y:S04]  /*5ce10*/  LDL.LU R24, [R1+0xb94] ;  /* 0x000b940001187983 */ /* 0x001ee80000300800 */
[----:B---3--:R0:W-:Y:S04]  /*5ce20*/  STL [R1+0x2f50], R24 ;  /* 0x002f501801007387 */ /* 0x0081e80000100800 */
[----:B0-----:R-:W3:Y:S04]  /*5ce30*/  LDL.LU R24, [R1+0xbac] ;  /* 0x000bac0001187983 */ /* 0x001ee80000300800 */
[----:B---3--:R0:W-:Y:S04]  /*5ce40*/  STL [R1+0x2f58], R24 ;  /* 0x002f581801007387 */ /* 0x0081e80000100800 */
[----:B0-----:R-:W3:Y:S04]  /*5ce50*/  LDL R24, [R1+0xba4] ;  /* 0x000ba40001187983 */ /* 0x001ee80000100800 */
[----:B---3--:R0:W-:Y:S04]  /*5ce60*/  STL [R1+0x2f60], R24 ;  /* 0x002f601801007387 */ /* 0x0081e80000100800 */
[----:B0-----:R-:W3:Y:S04]  /*5ce70*/  LDL R24, [R1+0xbbc] ;  /* 0x000bbc0001187983 */ /* 0x001ee80000100800 */
        /* <DEDUP_REMOVED lines=20> */
[----:B------:R-:W4:Y:S04]  /*5cfc0*/  LDL.LU R18, [R1+0xb88] ;  /* 0x000b880001127983 */ /* 0x000f280000300800 */
[----:B----4-:R0:W-:Y:S04]  /*5cfd0*/  STL [R1+0x2f4c], R18 ;  /* 0x002f4c1201007387 */ /* 0x0101e80000100800 */
[----:B0-----:R-:W4:Y:S04]  /*5cfe0*/  LDL.LU R18, [R1+0xb90] ;  /* 0x000b900001127983 */ /* 0x001f280000300800 */
        /* <DEDUP_REMOVED lines=21> */
[----:B0-----:R-:W4:Y:S01]  /*5d140*/  LDL.LU R18, [R1+0xbf8] ;  /* 0x000bf80001127983 */ /* 0x001f220000300800 */
[----:B--2---:R-:W-:-:S03]  /*5d150*/  F2FP.SATFINITE.E5M2.F32.PACK_AB_MERGE_C R20, R20, R12, RZ ;  /* 0x0000000c1414723e */ /* 0x004fc600048060ff */
[----:B----4-:R0:W-:Y:S04]  /*5d160*/  STL [R1+0x2fac], R18 ;  /* 0x002fac1201007387 */ /* 0x0101e80000100800 */
[----:B0-----:R-:W2:Y:S04]  /*5d170*/  LDL.LU R18, [R1+0xbf0] ;  /* 0x000bf00001127983 */ /* 0x001ea80000300800 */
        /* <DEDUP_REMOVED lines=25> */
[----:B------:R-:W3:Y:S04]  /*5d310*/  LDL.LU R12, [R1+0x2fb4] ;  /* 0x002fb400010c7983 */ /* 0x000ee80000300800 */
[----:B------:R0:W-:Y:S04]  /*5d320*/  STL [R1+0x2e04], R20 ;  /* 0x002e041401007387 */ /* 0x0001e80000100800 */
[----:B0-----:R-:W4:Y:S01]  /*5d330*/  LDL.LU R20, [R1+0xb80] ;  /* 0x000b800001147983 */ /* 0x001f220000300800 */
[----:B---3--:R-:W-:-:S03]  /*5d340*/  F2FP.SATFINITE.E5M2.F32.PACK_AB_MERGE_C R12, R12, R24, RZ ;  /* 0x000000180c0c723e */ /* 0x008fc600048060ff */
[----:B------:R-:W2:Y:S04]  /*5d350*/  LDL.LU R24, [R1+0x2fb0] ;  /* 0x002fb00001187983 */ /* 0x000ea80000300800 */
[----:B------:R0:W-:Y:S04]  /*5d360*/  STL [R1+0x2e08], R12 ;  /* 0x002e080c01007387 */ /* 0x0001e80000100800 */
[----:B0-----:R-:W3:Y:S01]  /*5d370*/  LDL R12, [R1+0xb9c] ;  /* 0x000b9c00010c7983 */ /* 0x001ee20000100800 */
        /* <DEDUP_REMOVED lines=49> */
[----:B------:R-:W4:Y:S04]  /*5d690*/  LDL.LU R18, [R1+0x2f4c] ;  /* 0x002f4c0001127983 */ /* 0x000f280000300800 */
[----:B------:R0:W-:Y:S04]  /*5d6a0*/  STL [R1+0x324], R24 ;  /* 0x0003241801007387 */ /* 0x0001e80000100800 */
[----:B0-----:R-:W3:Y:S02]  /*5d6b0*/  LDL.LU R24, [R1+0x2f48] ;  /* 0x002f480001187983 */ /* 0x001ee40000300800 */
[----:B---3--:R-:W-:-:S02]  /*5d6c0*/  F2FP.SATFINITE.E5M2.F32.PACK_AB_MERGE_C R12, R12, R24, RZ ;  /* 0x000000180c0c723e */ /* 0x008fc400048060ff */
[----:B------:R-:W2:Y:S01]  /*5d6d0*/  LDL.LU R24, [R1+0x2f44] ;  /* 0x002f440001187983 */ /* 0x000ea20000300800 */
[----:B----4-:R-:W-:-:S03]  /*5d6e0*/  F2FP.SATFINITE.E5M2.F32.PACK_AB_MERGE_C R18, R22, R18, RZ ;  /* 0x000000121612723e */ /* 0x010fc600048060ff */
[----:B------:R0:W-:Y:S01]  /*5d6f0*/  STL [R1+0x370], R12 ;  /* 0x0003700c01007387 */ /* 0x0001e20000100800 */
[----:B------:R-:W-:Y:S02]  /*5d700*/  F2FP.SATFINITE.E5M2.F32.PACK_AB_MERGE_C R3, R2, R3, RZ ;  /* 0x000000030203723e */ /* 0x000fe400048060ff */
[----:B------:R-:W-:Y:S02]  /*5d710*/  F2FP.SATFINITE.E5M2.F32.PACK_AB_MERGE_C R2, R21, R0, RZ ;  /* 0x000000001502723e */ /* 0x000fe400048060ff */
[----:B0-----:R-:W-:Y:S02]  /*5d720*/  F2FP.SATFINITE.E5M2.F32.PACK_AB_MERGE_C R12, R11, R23, RZ ;  /* 0x000000170b0c723e */ /* 0x001fe400048060ff */
[----:B------:R-:W-:Y:S02]  /*5d730*/  F2FP.SATFINITE.E5M2.F32.PACK_AB_MERGE_C R11, R27, R10, RZ ;  /* 0x0000000a1b0b723e */ /* 0x000fe400048060ff */
[----:B------:R-:W-:Y:S02]  /*5d740*/  F2FP.SATFINITE.E5M2.F32.PACK_AB_MERGE_C R10, R16, R17, RZ ;  /* 0x00000011100a723e */ /* 0x000fe400048060ff */
[----:B------:R-:W-:-:S02]  /*5d750*/  F2FP.SATFINITE.E5M2.F32.PACK_AB_MERGE_C R0, R19, R25, RZ ;  /* 0x000000191300723e */ /* 0x000fc400048060ff */
[----:B--2---:R-:W-:-:S05]  /*5d760*/  F2FP.SATFINITE.E5M2.F32.PACK_AB_MERGE_C R20, R24, R20, RZ ;  /* 0x000000141814723e */ /* 0x004fca00048060ff */
[----:B------:R-:W-:Y:S04]  /*5d770*/  STL [R1+0x2f0], R20 ;  /* 0x0002f01401007387 */ /* 0x000fe80000100800 */
[----:B------:R-:W-:Y:S04]  /*5d780*/  STL [R1+0x2ec], R18 ;  /* 0x0002ec1201007387 */ /* 0x000fe80000100800 */
[----:B------:R-:W-:Y:S04]  /*5d790*/  STL [R1+0x278], R12 ;  /* 0x0002780c01007387 */ /* 0x000fe80000100800 */
[----:B------:R-:W-:Y:S04]  /*5d7a0*/  STL [R1+0x274], R11 ;  /* 0x0002740b01007387 */ /* 0x000fe80000100800 */
[----:B------:R-:W-:Y:S04]  /*5d7b0*/  STL [R1+0x1f8], R10 ;  /* 0x0001f80a01007387 */ /* 0x000fe80000100800 */
[----:B------:R0:W-:Y:S04]  /*5d7c0*/  STL [R1+0x1f0], R3 ;  /* 0x0001f00301007387 */ /* 0x0001e80000100800 */
[----:B------:R1:W-:Y:S01]  /*5d7d0*/  STL [R1+0x19c], R2 ;  /* 0x00019c0201007387 */ /* 0x0003e20000100800 */
[----:B0-----:R-:W-:-:S03]  /*5d7e0*/  F2FP.SATFINITE.E5M2.F32.PACK_AB_MERGE_C R3, R29, R26, RZ ;  /* 0x0000001a1d03723e */ /* 0x001fc600048060ff */
[----:B------:R0:W-:Y:S01]  /*5d7f0*/  STL [R1+0x198], R0 ;  /* 0x0001980001007387 */ /* 0x0001e20000100800 */
[----:B-1----:R-:W-:-:S03]  /*5d800*/  F2FP.SATFINITE.E5M2.F32.PACK_AB_MERGE_C R2, R15, R28, RZ ;  /* 0x0000001c0f02723e */ /* 0x002fc600048060ff */
[----:B------:R1:W-:Y:S01]  /*5d810*/  STL [R1+0x170], R3 ;  /* 0x0001700301007387 */ /* 0x0003e20000100800 */
[----:B0-----:R-:W-:-:S03]  /*5d820*/  F2FP.SATFINITE.E5M2.F32.PACK_AB_MERGE_C R0, R13, R14, RZ ;  /* 0x0000000e0d00723e */ /* 0x001fc600048060ff */
[----:B------:R0:W-:Y:S01]  /*5d830*/  STL [R1+0x15c], R2 ;  /* 0x00015c0201007387 */ /* 0x0001e20000100800 */
[----:B-1----:R-:W-:-:S03]  /*5d840*/  F2FP.SATFINITE.E5M2.F32.PACK_AB_MERGE_C R3, R8, R9, RZ ;  /* 0x000000090803723e */ /* 0x002fc600048060ff */
[----:B------:R1:W-:Y:S04]  /*5d850*/  STL [R1+0xf8], R0 ;  /* 0x0000f80001007387 */ /* 0x0003e80000100800 */
[----:B------:R-:W-:Y:S04]  /*5d860*/  STL [R1+0xf4], R3 ;  /* 0x0000f40301007387 */ /* 0x000fe80000100800 */
[----:B------:R-:W2:Y:S01]  /*5d870*/  LDL R15, [R1+0xb24] ;  /* 0x000b2400010f7983 */ /* 0x000ea20000100800 */
[----:B0-----:R-:W-:Y:S02]  /*5d880*/  F2FP.SATFINITE.E5M2.F32.PACK_AB_MERGE_C R2, R6, R7, RZ ;  /* 0x000000070602723e */ /* 0x001fe400048060ff */
[----:B-1----:R-:W-:-:S03]  /*5d890*/  F2FP.SATFINITE.E5M2.F32.PACK_AB_MERGE_C R0, R4, R5, RZ ;  /* 0x000000050400723e */ /* 0x002fc600048060ff */
[----:B------:R-:W-:Y:S04]  /*5d8a0*/  STL [R1+0xac], R2 ;  /* 0x0000ac0201007387 */ /* 0x000fe80000100800 */
[----:B--2---:R0:W-:Y:S04]  /*5d8b0*/  STL [R1+0x2f34], R15 ;  /* 0x002f340f01007387 */ /* 0x0041e80000100800 */
[----:B------:R-:W-:Y:S04]  /*5d8c0*/  STL [R1+0xa8], R0 ;  /* 0x0000a80001007387 */ /* 0x000fe80000100800 */
[----:B0-----:R-:W2:Y:S04]  /*5d8d0*/  LDL R15, [R1+0xefc] ;  /* 0x000efc00010f7983 */ /* 0x001ea80000100800 */
[----:B--2---:R0:W-:Y:S04]  /*5d8e0*/  STL [R1+0x2f3c], R15 ;  /* 0x002f3c0f01007387 */ /* 0x0041e80000100800 */
[----:B0-----:R-:W2:Y:S04]  /*5d8f0*/  LDL.LU R15, [R1+0xef4] ;  /* 0x000ef400010f7983 */ /* 0x001ea80000300800 */
[----:B------:R-:W3:Y:S04]  /*5d900*/  LDL R26, [R1+0xadc] ;  /* 0x000adc00011a7983 */ /* 0x000ee80000100800 */
        /* <DEDUP_REMOVED lines=46> */
[----:B0-----:R-:W3:Y:S01]  /*5dbf0*/  LDL.LU R12, [R1+0xb10] ;  /* 0x000b1000010c7983 */ /* 0x001ee20000300800 */
[----:B--2---:R-:W-:-:S03]  /*5dc00*/  F2FP.SATFINITE.E5M2.F32.PACK_AB_MERGE_C R15, R15, R26, RZ ;  /* 0x0000001a0f0f723e */ /* 0x004fc600048060ff */
[----:B---3--:R0:W-:Y:S04]  /*5dc10*/  STL [R1+0x2f2c], R12 ;  /* 0x002f2c0c01007387 */ /* 0x0081e80000100800 */
[----:B0-----:R-:W2:Y:S04]  /*5dc20*/  LDL.LU R12, [R1+0xb28] ;  /* 0x000b2800010c7983 */ /* 0x001ea80000300800 */
[----:B------:R-:W3:Y:S04]  /*5dc30*/  LDL.LU R20, [R1+0xac8] ;  /* 0x000ac80001147983 */ /* 0x000ee80000300800 */
[----:B------:R-:W3:Y:S04]  /*5dc40*/  LDL.LU R24, [R1+0xacc] ;  /* 0x000acc0001187983 */ /* 0x000ee80000300800 */
[----:B------:R-:W4:Y:S04]  /*5dc50*/  LDL.LU R18, [R1+0xab0] ;  /* 0x000ab00001127983 */ /* 0x000f280000300800 */
[----:B------:R-:W4:Y:S04]  /*5dc60*/  LDL.LU R22, [R1+0xab4] ;  /* 0x000ab40001167983 */ /* 0x000f280000300800 */
[----:B------:R-:W3:Y:S04]  /*5dc70*/  LDL.LU R23, [R1+0xab8] ;  /* 0x000ab80001177983 */ /* 0x000ee80000300800 */
[----:B------:R-:W3:Y:S04]  /*5dc80*/  LDL R11, [R1+0xabc] ;  /* 0x000abc00010b7983 */ /* 0x000ee80000100800 */
        /* <DEDUP_REMOVED lines=17> */
[----:B------:R-:W4:Y:S04]  /*5dda0*/  LDL.LU R6, [R1+0x7b4] ;  /* 0x0007b40001067983 */ /* 0x000f280000300800 */
[----:B------:R-:W4:Y:S04]  /*5ddb0*/  LDL.LU R5, [R1+0x7b8] ;  /* 0x0007b80001057983 */ /* 0x000f280000300800 */
[----:B------:R-:W4:Y:S04]  /*5ddc0*/  LDL.LU R4, [R1+0x7bc] ;  /* 0x0007bc0001047983 */ /* 0x000f280000300800 */
        /* <DEDUP_REMOVED lines=10> */
[----:B0-----:R-:W4:Y:S01]  /*5de70*/  LDL.LU R15, [R1+0xac0] ;  /* 0x000ac000010f7983 */ /* 0x001f220000300800 */
        /* <DEDUP_REMOVED lines=42> */
[----:B------:R0:W-:Y:S01]  /*5e120*/  STL [R1+0x3b4], R26 ;  /* 0x0003b41a01007387 */ /* 0x0001e20000100800 */
[----:B---3--:R-:W-:Y:S02]  /*5e130*/  F2FP.SATFINITE.E5M2.F32.PACK_AB_MERGE_C R11, R11, R23, RZ ;  /* 0x000000170b0b723e */ /* 0x008fe400048060ff */
[----:B----4-:R-:W-:Y:S02]  /*5e140*/  F2FP.SATFINITE.E5M2.F32.PACK_AB_MERGE_C R23, R16, R17, RZ ;  /* 0x000000111017723e */ /* 0x010fe400048060ff */
[----:B------:R-:W-:Y:S01]  /*5e150*/  F2FP.SATFINITE.E5M2.F32.PACK_AB_MERGE_C R10, R27, R10, RZ ;  /* 0x0000000a1b0a723e */ /* 0x000fe200048060ff */
[----:B0-----:R-:W3:Y:S01]  /*5e160*/  LDL.LU R26, [R1+0x2ed8] ;  /* 0x002ed800011a7983 */ /* 0x001ee20000300800 */
[----:B------:R-:W-:-:S02]  /*5e170*/  F2FP.SATFINITE.E5M2.F32.PACK_AB_MERGE_C R3, R2, R3, RZ ;  /* 0x000000030203723e */ /* 0x000fc400048060ff */
[----:B------:R-:W-:Y:S02]  /*5e180*/  F2FP.SATFINITE.E5M2.F32.PACK_AB_MERGE_C R2, R21, R0, RZ ;  /* 0x000000001502723e */ /* 0x000fe400048060ff */
[----:B------:R-:W-:Y:S02]  /*5e190*/  F2FP.SATFINITE.E5M2.F32.PACK_AB_MERGE_C R0, R19, R25, RZ ;  /* 0x000000191300723e */ /* 0x000fe400048060ff */
[----:B--2---:R-:W-:Y:S02]  /*5e1a0*/  F2FP.SATFINITE.E5M2.F32.PACK_AB_MERGE_C R12, R12, R15, RZ ;  /* 0x0000000f0c0c723e */ /* 0x004fe400048060ff */
[----:B------:R-:W-:-:S03]  /*5e1b0*/  F2FP.SATFINITE.E5M2.F32.PACK_AB_MERGE_C R15, R24, R20, RZ ;  /* 0x00000014180f723e */ /* 0x000fc600048060ff */
[----:B------:R0:W-:Y:S04]  /*5e1c0*/  STL [R1+0x3c4], R12 ;  /* 0x0003c40c01007387 */ /* 0x0001e80000100800 */
[----:B------:R-:W-:Y:S01]  /*5e1d0*/  STL [R1+0x3c0], R15 ;  /* 0x0003c00f01007387 */ /* 0x000fe20000100800 */
[----:B0-----:R-:W-:-:S05]  /*5e1e0*/  F2FP.SATFINITE.E5M2.F32.PACK_AB_MERGE_C R12, R22, R18, RZ ;  /* 0x00000012160c723e */ /* 0x001fca00048060ff */
[----:B------:R-:W-:Y:S04]  /*5e1f0*/  STL [R1+0x348], R12 ;  /* 0x0003480c01007387 */ /* 0x000fe80000100800 */
[----:B------:R-:W-:Y:S04]  /*5e200*/  STL [R1+0x344], R11 ;  /* 0x0003440b01007387 */ /* 0x000fe80000100800 */
[----:B------:R-:W-:Y:S04]  /*5e210*/  STL [R1+0x2dc0], R23 ;  /* 0x002dc01701007387 */ /* 0x000fe80000100800 */
[----:B------:R-:W-:Y:S04]  /*5e220*/  STL [R1+0x2cc], R10 ;  /* 0x0002cc0a01007387 */ /* 0x000fe80000100800 */
[----:B------:R0:W-:Y:S04]  /*5e230*/  STL [R1+0x22c], R3 ;  /* 0x00022c0301007387 */ /* 0x0001e80000100800 */
[----:B------:R1:W-:Y:S01]  /*5e240*/  STL [R1+0x224], R2 ;  /* 0x0002240201007387 */ /* 0x0003e20000100800 */
[----:B0-----:R-:W-:-:S05]  /*5e250*/  F2FP.SATFINITE.E5M2.F32.PACK_AB_MERGE_C R3, R28, R29, RZ ;  /* 0x0000001d1c03723e */ /* 0x001fca00048060ff */
[----:B------:R0:W-:Y:S01]  /*5e260*/  STL [R1+0x2dc4], R3 ;  /* 0x002dc40301007387 */ /* 0x0001e20000100800 */
[----:B-1----:R-:W-:-:S03]  /*5e270*/  F2FP.SATFINITE.E5M2.F32.PACK_AB_MERGE_C R2, R8, R9, RZ ;  /* 0x000000090802723e */ /* 0x002fc600048060ff */
[----:B------:R1:W-:Y:S01]  /*5e280*/  STL [R1+0x1cc], R0 ;  /* 0x0001cc0001007387 */ /* 0x0003e20000100800 */
[----:B0-----:R-:W-:-:S05]  /*5e290*/  F2FP.SATFINITE.E5M2.F32.PACK_AB_MERGE_C R3, R13, R14, RZ ;  /* 0x0000000e0d03723e */ /* 0x001fca00048060ff */
[----:B------:R-:W-:Y:S04]  /*5e2a0*/  STL [R1+0x150], R3 ;  /* 0x0001500301007387 */ /* 0x000fe80000100800 */
[----:B------:R-:W-:Y:S04]  /*5e2b0*/  STL [R1+0x134], R2 ;  /* 0x0001340201007387 */ /* 0x000fe80000100800 */
[----:B------:R-:W2:Y:S01]  /*5e2c0*/  LDL.LU R17, [R1+0xeec] ;  /* 0x000eec0001117983 */ /* 0x000ea20000300800 */
[----:B-1----:R-:W-:-:S05]  /*5e2d0*/  F2FP.SATFINITE.E5M2.F32.PACK_AB_MERGE_C R0, R6, R7, RZ ;  /* 0x000000070600723e */ /* 0x002fca00048060ff */
[----:B------:R-:W-:Y:S04]  /*5e2e0*/  STL [R1+0xd8], R0 ;  /* 0x0000d80001007387 */ /* 0x000fe80000100800 */
[----:B--2---:R0:W-:Y:S04]  /*5e2f0*/  STL [R1+0x2ec0], R17 ;  /* 0x002ec01101007387 */ /* 0x0041e80000100800 */
[----:B0-----:R-:W2:Y:S04]  /*5e300*/  LDL R17, [R1+0xee4] ;  /* 0x000ee40001117983 */ /* 0x001ea80000100800 */
[----:B--2---:R0:W-:Y:S04]  /*5e310*/  STL [R1+0x2ec8], R17 ;  /* 0x002ec81101007387 */ /* 0x0041e80000100800 */
[----:B0-----:R-:W2:Y:S04]  /*5e320*/  LDL.LU R17, [R1+0x7ac] ;  /* 0x0007ac0001117983 */ /* 0x001ea80000300800 */
[----:B--2---:R0:W-:Y:S04]  /*5e330*/  STL [R1+0x2ed0], R17 ;  /* 0x002ed01101007387 */ /* 0x0041e80000100800 */
[----:B0-----:R-:W2:Y:S04]  /*5e340*/  LDL.LU R17, [R1+0x7a4] ;  /* 0x0007a40001117983 */ /* 0x001ea80000300800 */
        /* <DEDUP_REMOVED lines=8> */
[----:B0-----:R-:W2:Y:S04]  /*5e3d0*/  LDL.LU R25, [R1+0x7a0] ;  /* 0x0007a00001197983 */ /* 0x001ea80000300800 */
[----:B------:R-:W4:Y:S04]  /*5e3e0*/  LDL R19, [R1+0xedc] ;  /* 0x000edc0001137983 */ /* 0x000f280000100800 */
[----:B----4-:R0:W-:Y:S04]  /*5e3f0*/  STL [R1+0x2eb8], R19 ;  /* 0x002eb81301007387 */ /* 0x0101e80000100800 */
[----:B0-----:R-:W4:Y:S04]  /*5e400*/  LDL.LU R19, [R1+0xed0] ;  /* 0x000ed00001137983 */ /* 0x001f280000300800 */
[----:B------:R-:W3:Y:S04]  /*5e410*/  LDL.LU R3, [R1+0xa20] ;  /* 0x000a200001037983 */ /* 0x000ee80000300800 */
        /* <DEDUP_REMOVED lines=13> */
[----:B0-----:R-:W3:Y:S04]  /*5e4f0*/  LDL.LU R3, [R1+0xed8] ;  /* 0x000ed80001037983 */ /* 0x001ee80000300800 */
[----:B------:R-:W2:Y:S04]  /*5e500*/  LDL R23, [R1+0xa24] ;  /* 0x000a240001177983 */ /* 0x000ea80000100800 */
[----:B--2---:R0:W-:Y:S04]  /*5e510*/  STL [R1+0x2e90], R23 ;  /* 0x002e901701007387 */ /* 0x0041e80000100800 */
[----:B0-----:R-:W2:Y:S04]  /*5e520*/  LDL.LU R23, [R1+0xa40] ;  /* 0x000a400001177983 */ /* 0x001ea80000300800 */
[----:B--2---:R0:W-:Y:S04]  /*5e530*/  STL [R1+0x2e98], R23 ;  /* 0x002e981701007387 */ /* 0x0041e80000100800 */
[----:B0-----:R-:W2:Y:S04]  /*5e540*/  LDL.LU R23, [R1+0xa58] ;  /* 0x000a580001177983 */ /* 0x001ea80000300800 */
[----:B--2---:R0:W-:Y:S04]  /*5e550*/  STL [R1+0x2ea0], R23 ;  /* 0x002ea01701007387 */ /* 0x0041e80000100800 */
[----:B0-----:R-:W2:Y:S04]  /*5e560*/  LDL.LU R23, [R1+0xa50] ;  /* 0x000a500001177983 */ /* 0x001ea80000300800 */
[----:B--2---:R0:W-:Y:S04]  /*5e570*/  STL [R1+0x2ea8], R23 ;  /* 0x002ea81701007387 */ /* 0x0041e80000100800 */
[----:B0-----:R-:W2:Y:S01]  /*5e580*/  LDL.LU R23, [R1+0xa68] ;  /* 0x000a680001177983 */ /* 0x001ea20000300800 */
[----:B------:R-:W-:-:S02]  /*5e590*/  F2FP.SATFINITE.E5M2.F32.PACK_AB_MERGE_C R27, R4, R5, RZ ;  /* 0x00000005041b723e */ /* 0x000fc400048060ff */
[----:B------:R-:W-:Y:S01]  /*5e5a0*/  F2FP.SATFINITE.E5M2.F32.PACK_AB_MERGE_C R17, R17, R25, RZ ;  /* 0x000000191111723e */ /* 0x000fe200048060ff */
[----:B--2---:R0:W-:Y:S04]  /*5e5b0*/  STL [R1+0x2eb0], R23 ;  /* 0x002eb01701007387 */ /* 0x0041e80000100800 */
[----:B0-----:R-:W2:Y:S04]  /*5e5c0*/  LDL.LU R23, [R1+0xa60] ;  /* 0x000a600001177983 */ /* 0x001ea80000300800 */
[----:B------:R-:W2:Y:S04]  /*5e5d0*/  LDL.LU R15, [R1+0xa28] ;  /* 0x000a2800010f7983 */ /* 0x000ea80000300800 */
[----:B------:R-:W2:Y:S04]  /*5e5e0*/  LDL R12, [R1+0xa2c] ;  /* 0x000a2c00010c7983 */ /* 0x000ea80000100800 */
[----:B------:R-:W2:Y:S04]  /*5e5f0*/  LDL.LU R20, [R1+0x910] ;  /* 0x0009100001147983 */ /* 0x000ea80000300800 */
[----:B------:R-:W2:Y:S04]  /*5e600*/  LDL.LU R24, [R1+0x914] ;  /* 0x0009140001187983 */ /* 0x000ea80000300800 */
[----:B------:R-:W2:Y:S04]  /*5e610*/  LDL.LU R18, [R1+0x918] ;  /* 0x0009180001127983 */ /* 0x000ea80000300800 */
[----:B------:R-:W2:Y:S04]  /*5e620*/  LDL R22, [R1+0x91c] ;  /* 0x00091c0001167983 */ /* 0x000ea80000100800 */
[----:B------:R-:W2:Y:S04]  /*5e630*/  LDL.LU R11, [R1+0x900] ;  /* 0x00090000010b7983 */ /* 0x000ea80000300800 */
[----:B------:R-:W2:Y:S04]  /*5e640*/  LDL R10, [R1+0x904] ;  /* 0x00090400010a7983 */ /* 0x000ea80000100800 */
[----:B------:R-:W2:Y:S04]  /*5e650*/  LDL.LU R16, [R1+0x908] ;  /* 0x0009080001107983 */ /* 0x000ea80000300800 */
[----:B------:R-:W2:Y:S04]  /*5e660*/  LDL.LU R2, [R1+0x90c] ;  /* 0x00090c0001027983 */ /* 0x000ea80000300800 */
        /* <DEDUP_REMOVED lines=11> */
[----:B------:R-:W2:Y:S04]  /*5e720*/  LDL.LU R4, [R1+0x8dc] ;  /* 0x0008dc0001047983 */ /* 0x000ea80000300800 */
[----:B------:R0:W-:Y:S04]  /*5e730*/  STL.64 [R1+0x1fd0], R26 ;  /* 0x001fd01a01007387 */ /* 0x0001e80000100a00 */
[----:B0-----:R-:W2:Y:S04]  /*5e740*/  LDL.LU R26, [R1+0xa38] ;  /* 0x000a3800011a7983 */ /* 0x001ea80000300800 */
[----:B------:R-:W2:Y:S04]  /*5e750*/  LDL.LU R27, [R1+0xa3c] ;  /* 0x000a3c00011b7983 */ /* 0x000ea80000300800 */
[----:B------:R-:W4:Y:S04]  /*5e760*/  LDL.LU R25, [R1+0x2ed4] ;  /* 0x002ed40001197983 */ /* 0x000f280000300800 */
[----:B------:R0:W-:Y:S04]  /*5e770*/  STL [R1+0xa0], R17 ;  /* 0x0000a01101007387 */ /* 0x0001e80000100800 */
[----:B0-----:R-:W4:Y:S02]  /*5e780*/  LDL.LU R17, [R1+0x2ed0] ;  /* 0x002ed00001117983 */ /* 0x001f240000300800 */
[----:B----4-:R-:W-:-:S02]  /*5e790*/  F2FP.SATFINITE.E5M2.F32.PACK_AB_MERGE_C R17, R17, R25, RZ ;  /* 0x000000191111723e */ /* 0x010fc400048060ff */
        /* <DEDUP_REMOVED lines=10> */
[----:B0-----:R-:W2:Y:S01]  /*5e840*/  LDL.LU R17, [R1+0xa34] ;  /* 0x000a340001117983 */ /* 0x001ea20000300800 */
[----:B----4-:R-:W-:-:S03]  /*5e850*/  F2FP.SATFINITE.E5M2.F32.PACK_AB_MERGE_C R25, R25, R19, RZ ;  /* 0x000000131919723e */ /* 0x010fc600048060ff */
[----:B------:R-:W3:Y:S04]  /*5e860*/  LDL.LU R19, [R1+0x2eb8] ;  /* 0x002eb80001137983 */ /* 0x000ee80000300800 */
[----:B------:R0:W-:Y:S04]  /*5e870*/  STL [R1+0x2e14], R25 ;  /* 0x002e141901007387 */ /* 0x0001e80000100800 */
[----:B0-----:R-:W4:Y:S01]  /*5e880*/  LDL.LU R25, [R1+0xa30] ;  /* 0x000a300001197983 */ /* 0x001f220000300800 */
[----:B---3--:R-:W-:-:S03]  /*5e890*/  F2FP.SATFINITE.E5M2.F32.PACK_AB_MERGE_C R19, R19, R3, RZ ;  /* 0x000000031313723e */ /* 0x008fc600048060ff */
[----:B------:R-:W2:Y:S04]  /*5e8a0*/  LDL.LU R3, [R1+0x2eb4] ;  /* 0x002eb40001037983 */ /* 0x000ea80000300800 */
[----:B------:R0:W-:Y:S04]  /*5e8b0*/  STL [R1+0x2e18], R19 ;  /* 0x002e181301007387 */ /* 0x0001e80000100800 */
[----:B0-----:R-:W3:Y:S01]  /*5e8c0*/  LDL.LU R19, [R1+0xa4c] ;  /* 0x000a4c0001137983 */ /* 0x001ee20000300800 */
        /* <DEDUP_REMOVED lines=19> */
[----:B0-----:R-:W3:Y:S02]  /*5ea00*/  LDL.LU R3, [R1+0x2e8c] ;  /* 0x002e8c0001037983 */ /* 0x001ee40000300800 */
[----:B---3--:R-:W-:-:S02]  /*5ea10*/  F2FP.SATFINITE.E5M2.F32.PACK_AB_MERGE_C R19, R19, R3, RZ ;  /* 0x000000031313723e */ /* 0x008fc400048060ff */
[----:B------:R-:W2:Y:S04]  /*5ea20*/  LDL.LU R3, [R1+0x2e88] ;  /* 0x002e880001037983 */ /* 0x000ea80000300800 */
[----:B------:R4:W-:Y:S01]  /*5ea30*/  STL [R1+0x1c4], R19 ;  /* 0x0001c41301007387 */ /* 0x0009e20000100800 */
[----:B------:R-:W-:Y:S02]  /*5ea40*/  F2FP.SATFINITE.E5M2.F32.PACK_AB_MERGE_C R15, R12, R15, RZ ;  /* 0x0000000f0c0f723e */ /* 0x000fe400048060ff */
[----:B----4-:R-:W-:Y:S02]  /*5ea50*/  F2FP.SATFINITE.E5M2.F32.PACK_AB_MERGE_C R19, R17, R25, RZ ;  /* 0x000000191113723e */ /* 0x010fe400048060ff */
[----:B------:R-:W-:-:S03]  /*5ea60*/  F2FP.SATFINITE.E5M2.F32.PACK_AB_MERGE_C R17, R27, R26, RZ ;  /* 0x0000001a1b11723e */ /* 0x000fc600048060ff */
[----:B------:R-:W-:Y:S04]  /*5ea70*/  STL [R1+0x218], R19 ;  /* 0x0002181301007387 */ /* 0x000fe80000100800 */
[----:B------:R-:W-:Y:S01]  /*5ea80*/  STL [R1+0x228], R17 ;  /* 0x0002281101007387 */ /* 0x000fe20000100800 */
[----:B------:R-:W-:Y:S02]  /*5ea90*/  F2FP.SATFINITE.E5M2.F32.PACK_AB_MERGE_C R12, R24, R20, RZ ;  /* 0x00000014180c723e */ /* 0x000fe400048060ff */
[----:B------:R-:W-:Y:S02]  /*5eaa0*/  F2FP.SATFINITE.E5M2.F32.PACK_AB_MERGE_C R11, R10, R11, RZ ;  /* 0x0000000b0a0b723e */ /* 0x000fe400048060ff */
[----:B------:R-:W-:Y:S02]  /*5eab0*/  F2FP.SATFINITE.E5M2.F32.PACK_AB_MERGE_C R10, R2, R16, RZ ;  /* 0x00000010020a723e */ /* 0x000fe400048060ff */
[----:B------:R-:W-:-:S02]  /*5eac0*/  F2FP.SATFINITE.E5M2.F32.PACK_AB_MERGE_C R2, R28, R29, RZ ;  /* 0x0000001d1c02723e */ /* 0x000fc400048060ff */
[----:B--2---:R-:W-:-:S05]  /*5ead0*/  F2FP.SATFINITE.E5M2.F32.PACK_AB_MERGE_C R3, R23, R3, RZ ;  /* 0x000000031703723e */ /* 0x004fca00048060ff */
[----:B------:R0:W-:Y:S04]  /*5eae0*/  STL [R1+0x2c0], R3 ;  /* 0x0002c00301007387 */ /* 0x0001e80000100800 */
[----:B------:R-:W-:Y:S01]  /*5eaf0*/  STL [R1+0x2d0], R15 ;  /* 0x0002d00f01007387 */ /* 0x000fe20000100800 */
[----:B0-----:R-:W-:-:S05]  /*5eb00*/  F2FP.SATFINITE.E5M2.F32.PACK_AB_MERGE_C R3, R22, R18, RZ ;  /* 0x000000121603723e */ /* 0x001fca00048060ff */
[----:B------:R0:W-:Y:S04]  /*5eb10*/  STL [R1+0x2dc8], R3 ;  /* 0x002dc80301007387 */ /* 0x0001e80000100800 */
[----:B------:R-:W-:Y:S01]  /*5eb20*/  STL [R1+0x35c], R12 ;  /* 0x00035c0c01007387 */ /* 0x000fe20000100800 */
[----:B0-----:R-:W-:-:S03]  /*5eb30*/  F2FP.SATFINITE.E5M2.F32.PACK_AB_MERGE_C R3, R21, R0, RZ ;  /* 0x000000001503723e */ /* 0x001fc600048060ff */
[----:B------:R-:W-:Y:S01]  /*5eb40*/  STL [R1+0x320], R11 ;  /* 0x0003200b01007387 */ /* 0x000fe20000100800 */
[----:B------:R-:W-:-:S03]  /*5eb50*/  F2FP.SATFINITE.E5M2.F32.PACK_AB_MERGE_C R0, R13, R14, RZ ;  /* 0x0000000e0d00723e */ /* 0x000fc600048060ff */
[----:B------:R-:W-:Y:S04]  /*5eb60*/  STL [R1+0x318], R10 ;  /* 0x0003180a01007387 */ /* 0x000fe80000100800 */
[----:B------:R0:W-:Y:S04]  /*5eb70*/  STL [R1+0x290], R3 ;  /* 0x0002900301007387 */ /* 0x0001e80000100800 */
[----:B------:R1:W-:Y:S01]  /*5eb80*/  STL [R1+0x29c], R2 ;  /* 0x00029c0201007387 */ /* 0x0003e20000100800 */
[----:B0-----:R-:W-:-:S03]  /*5eb90*/  F2FP.SATFINITE.E5M2.F32.PACK_AB_MERGE_C R3, R8, R9, RZ ;  /* 0x000000090803723e */ /* 0x001fc600048060ff */
[----:B------:R0:W-:Y:S04]  /*5eba0*/  STL [R1+0x1fc], R0 ;  /* 0x0001fc0001007387 */ /* 0x0001e80000100800 */
[----:B------:R-:W-:Y:S04]  /*5ebb0*/  STL [R1+0x1f4], R3 ;  /* 0x0001f40301007387 */ /* 0x000fe80000100800 */
[----:B------:R-:W2:Y:S01]  /*5ebc0*/  LDL.LU R14, [R1+0xeb4] ;  /* 0x000eb400010e7983 */ /* 0x000ea20000300800 */
[----:B-1----:R-:W-:Y:S02]  /*5ebd0*/  F2FP.SATFINITE.E5M2.F32.PACK_AB_MERGE_C R2, R6, R7, RZ ;  /* 0x000000070602723e */ /* 0x002fe400048060ff */
[----:B0-----:R-:W-:-:S03]  /*5ebe0*/  F2FP.SATFINITE.E5M2.F32.PACK_AB_MERGE_C R0, R4, R5, RZ ;  /* 0x000000050400723e */ /* 0x001fc600048060ff */
[----:B------:R-:W-:Y:S04]  /*5ebf0*/  STL [R1+0x1a0], R2 ;  /* 0x0001a00201007387 */ /* 0x000fe80000100800 */
[----:B--2---:R0:W-:Y:S04]  /*5ec00*/  STL [R1+0x2e38], R14 ;  /* 0x002e380e01007387 */ /* 0x0041e80000100800 */
[----:B------:R-:W-:Y:S04]  /*5ec10*/  STL [R1+0x194], R0 ;  /* 0x0001940001007387 */ /* 0x000fe80000100800 */
[----:B0-----:R-:W2:Y:S04]  /*5ec20*/  LDL.LU R14, [R1+0xecc] ;  /* 0x000ecc00010e7983 */ /* 0x001ea80000300800 */
[----:B--2---:R0:W-:Y:S04]  /*5ec30*/  STL [R1+0x2e40], R14 ;  /* 0x002e400e01007387 */ /* 0x0041e80000100800 */
[----:B0-----:R-:W2:Y:S04]  /*5ec40*/  LDL R14, [R1+0xec4] ;  /* 0x000ec400010e7983 */ /* 0x001ea80000100800 */
[----:B--2---:R0:W-:Y:S04]  /*5ec50*/  STL [R1+0x2e48], R14 ;  /* 0x002e480e01007387 */ /* 0x0041e80000100800 */
[----:B0-----:R-:W2:Y:S04]  /*5ec60*/  LDL.LU R14, [R1+0x78c] ;  /* 0x00078c00010e7983 */ /* 0x001ea80000300800 */
[----:B--2---:R0:W-:Y:S04]  /*5ec70*/  STL [R1+0x2e50], R14 ;  /* 0x002e500e01007387 */ /* 0x0041e80000100800 */
[----:B0-----:R-:W2:Y:S04]  /*5ec80*/  LDL.LU R14, [R1+0x784] ;  /* 0x00078400010e7983 */ /* 0x001ea80000300800 */
[----:B--2---:R0:W-:Y:S04]  /*5ec90*/  STL [R1+0x2e58], R14 ;  /* 0x002e580e01007387 */ /* 0x0041e80000100800 */
        /* <DEDUP_REMOVED lines=10> */
[----:B------:R-:W2:Y:S04]  /*5ed40*/  LDL R29, [R1+0xebc] ;  /* 0x000ebc00011d7983 */ /* 0x000ea80000100800 */
[----:B0-----:R-:W3:Y:S04]  /*5ed50*/  LDL R14, [R1+0x8c4] ;  /* 0x0008c400010e7983 */ /* 0x001ee80000100800 */
        /* <DEDUP_REMOVED lines=21> */
[----:B0-----:R-:W3:Y:S04]  /*5eeb0*/  LDL.LU R29, [R1+0x8c0] ;  /* 0x0008c000011d7983 */ /* 0x001ee80000300800 */
[----:B------:R-:W2:Y:S04]  /*5eec0*/  LDL.LU R3, [R1+0x8b4] ;  /* 0x0008b40001037983 */ /* 0x000ea80000300800 */
[----:B--2---:R0:W-:Y:S04]  /*5eed0*/  STL [R1+0x2e30], R3 ;  /* 0x002e300301007387 */ /* 0x0041e80000100800 */
[----:B0-----:R-:W2:Y:S04]  /*5eee0*/  LDL.LU R3, [R1+0xeb8] ;  /* 0x000eb80001037983 */ /* 0x001ea80000300800 */
[----:B------:R-:W4:Y:S04]  /*5eef0*/  LDL.LU R19, [R1+0x8b8] ;  /* 0x0008b80001137983 */ /* 0x000f280000300800 */
[----:B------:R-:W4:Y:S04]  /*5ef00*/  LDL R25, [R1+0x8bc] ;  /* 0x0008bc0001197983 */ /* 0x000f280000100800 */
        /* <DEDUP_REMOVED lines=20> */
[----:B------:R-:W4:Y:S01]  /*5f050*/  LDL.LU R7, [R1+0x180] ;  /* 0x0001800001077983 */ /* 0x000f220000300800 */
[----:B---3--:R-:W-:-:S03]  /*5f060*/  F2FP.SATFINITE.E5M2.F32.PACK_AB_MERGE_C R14, R14, R29, RZ ;  /* 0x0000001d0e0e723e */ /* 0x008fc600048060ff */
[----:B------:R-:W3:Y:S04]  /*5f070*/  LDL.LU R6, [R1+0x184] ;  /* 0x0001840001067983 */ /* 0x000ee80000300800 */
[----:B------:R-:W3:Y:S04]  /*5f080*/  LDL.LU R5, [R1+0x188] ;  /* 0x0001880001057983 */ /* 0x000ee80000300800 */
[----:B------:R-:W3:Y:S04]  /*5f090*/  LDL.LU R4, [R1+0x18c] ;  /* 0x00018c0001047983 */ /* 0x000ee80000300800 */
        /* <DEDUP_REMOVED lines=42> */
[----:B0-----:R-:W3:Y:S01]  /*5f340*/  LDL.LU R14, [R1+0x8b0] ;  /* 0x0008b000010e7983 */ /* 0x001ee20000300800 */
[----:B--2---:R-:W-:-:S03]  /*5f350*/  F2FP.SATFINITE.E5M2.F32.PACK_AB_MERGE_C R29, R29, R3, RZ ;  /* 0x000000031d1d723e */ /* 0x004fc600048060ff */
[----:B------:R-:W3:Y:S04]  /*5f360*/  LDL.LU R3, [R1+0x2e30] ;  /* 0x002e300001037983 */ /* 0x000ee80000300800 */
[----:B------:R3:W-:Y:S01]  /*5f370*/  STL [R1+0x2e20], R29 ;  /* 0x002e201d01007387 */ /* 0x0007e20000100800 */
[----:B----4-:R-:W-:Y:S02]  /*5f380*/  F2FP.SATFINITE.E5M2.F32.PACK_AB_MERGE_C R2, R2, R16, RZ ;  /* 0x000000100202723e */ /* 0x010fe400048060ff */
[----:B------:R-:W-:Y:S02]  /*5f390*/  F2FP.SATFINITE.E5M2.F32.PACK_AB_MERGE_C R0, R21, R0, RZ ;  /* 0x000000001500723e */ /* 0x000fe400048060ff */
[----:B---3--:R-:W-:Y:S02]  /*5f3a0*/  F2FP.SATFINITE.E5M2.F32.PACK_AB_MERGE_C R29, R3, R14, RZ ;  /* 0x0000000e031d723e */ /* 0x008fe400048060ff */
[----:B------:R-:W-:-:S02]  /*5f3b0*/  F2FP.SATFINITE.E5M2.F32.PACK_AB_MERGE_C R3, R25, R19, RZ ;  /* 0x000000131903723e */ /* 0x000fc400048060ff */
[----:B------:R-:W-:Y:S02]  /*5f3c0*/  F2FP.SATFINITE.E5M2.F32.PACK_AB_MERGE_C R14, R26, R17, RZ ;  /* 0x000000111a0e723e */ /* 0x000fe400048060ff */
[----:B------:R-:W-:Y:S01]  /*5f3d0*/  F2FP.SATFINITE.E5M2.F32.PACK_AB_MERGE_C R17, R23, R27, RZ ;  /* 0x0000001b1711723e */ /* 0x000fe200048060ff */
[----:B------:R-:W-:Y:S04]  /*5f3e0*/  STL [R1+0x8], R29 ;  /* 0x0000081d01007387 */ /* 0x000fe80000100800 */
[----:B------:R0:W-:Y:S04]  /*5f3f0*/  STL [R1+0x4], R3 ;  /* 0x0000040301007387 */ /* 0x0001e80000100800 */
[----:B------:R1:W-:Y:S04]  /*5f400*/  STL [R1+0xcc], R14 ;  /* 0x0000cc0e01007387 */ /* 0x0003e80000100800 */
[----:B------:R-:W-:Y:S01]  /*5f410*/  STL [R1+0xc8], R17 ;  /* 0x0000c81101007387 */ /* 0x000fe20000100800 */
[----:B0-----:R-:W-:-:S02]  /*5f420*/  F2FP.SATFINITE.E5M2.F32.PACK_AB_MERGE_C R3, R12, R15, RZ ;  /* 0x0000000f0c03723e */ /* 0x001fc400048060ff */
[----:B-1----:R-:W-:Y:S02]  /*5f430*/  F2FP.SATFINITE.E5M2.F32.PACK_AB_MERGE_C R14, R24, R20, RZ ;  /* 0x00000014180e723e */ /* 0x002fe400048060ff */
[----:B------:R-:W-:Y:S01]  /*5f440*/  F2FP.SATFINITE.E5M2.F32.PACK_AB_MERGE_C R12, R22, R18, RZ ;  /* 0x00000012160c723e */ /* 0x000fe200048060ff */
[----:B------:R0:W-:Y:S01]  /*5f450*/  STL [R1+0x174], R3 ;  /* 0x0001740301007387 */ /* 0x0001e20000100800 */
[----:B------:R-:W-:-:S03]  /*5f460*/  F2FP.SATFINITE.E5M2.F32.PACK_AB_MERGE_C R23, R13, R28, RZ ;  /* 0x0000001c0d17723e */ /* 0x000fc600048060ff */
[----:B------:R-:W-:Y:S04]  /*5f470*/  STL [R1+0x190], R14 ;  /* 0x0001900e01007387 */ /* 0x000fe80000100800 */
[----:B------:R-:W-:Y:S01]  /*5f480*/  STL [R1+0x1b8], R12 ;  /* 0x0001b80c01007387 */ /* 0x000fe20000100800 */
[----:B0-----:R-:W-:Y:S02]  /*5f490*/  F2FP.SATFINITE.E5M2.F32.PACK_AB_MERGE_C R3, R10, R11, RZ ;  /* 0x0000000b0a03723e */ /* 0x001fe400048060ff */
[----:B------:R-:W-:-:S03]  /*5f4a0*/  F2FP.SATFINITE.E5M2.F32.PACK_AB_MERGE_C R27, R8, R9, RZ ;  /* 0x00000009081b723e */ /* 0x000fc600048060ff */
[----:B------:R-:W-:Y:S04]  /*5f4b0*/  STL [R1+0x1e4], R3 ;  /* 0x0001e40301007387 */ /* 0x000fe80000100800 */
[----:B------:R-:W-:Y:S04]  /*5f4c0*/  STL [R1+0x260], R2 ;  /* 0x0002600201007387 */ /* 0x000fe80000100800 */
[----:B------:R0:W-:Y:S04]  /*5f4d0*/  STL [R1+0x2dcc], R23 ;  /* 0x002dcc1701007387 */ /* 0x0001e80000100800 */
[----:B------:R-:W-:Y:S04]  /*5f4e0*/  STL [R1+0x264], R0 ;  /* 0x0002640001007387 */ /* 0x000fe80000100800 */
[----:B------:R1:W-:Y:S01]  /*5f4f0*/  STL [R1+0x2dd0], R27 ;  /* 0x002dd01b01007387 */ /* 0x0003e20000100800 */
[----:B0-----:R-:W-:-:S05]  /*5f500*/  F2FP.SATFINITE.E5M2.F32.PACK_AB_MERGE_C R23, R6, R7, RZ ;  /* 0x000000070617723e */ /* 0x001fca00048060ff */
[----:B------:R-:W-:Y:S04]  /*5f510*/  STL [R1+0x2dd4], R23 ;  /* 0x002dd41701007387 */ /* 0x000fe80000100800 */
[----:B-1----:R-:W2:Y:S04]  /*5f520*/  LDL.LU R27, [R1+0x164] ;  /* 0x00016400011b7983 */ /* 0x002ea80000300800 */
[----:B------:R-:W3:Y:S04]  /*5f530*/  LDL.LU R26, [R1+0x168] ;  /* 0x00016800011a7983 */ /* 0x000ee80000300800 */
[----:B---3--:R0:W-:Y:S04]  /*5f540*/  STL [R1+0x2e2c], R26 ;  /* 0x002e2c1a01007387 */ /* 0x0081e80000100800 */
[----:B0-----:R-:W2:Y:S04]  /*5f550*/  LDL.LU R26, [R1+0x160] ;  /* 0x00016000011a7983 */ /* 0x001ea80000300800 */
[----:B------:R-:W3:Y:S04]  /*5f560*/  LDL.LU R2, [R1+0x16c] ;  /* 0x00016c0001027983 */ /* 0x000ee80000300800 */
[----:B------:R-:W4:Y:S04]  /*5f570*/  LDL.LU R23, [R1+0x14c] ;  /* 0x00014c0001177983 */ /* 0x000f280000300800 */
[----:B----4-:R0:W-:Y:S04]  /*5f580*/  STL [R1+0x2e28], R23 ;  /* 0x002e281701007387 */ /* 0x0101e80000100800 */
[----:B0-----:R-:W4:Y:S04]  /*5f590*/  LDL.LU R23, [R1+0x140] ;  /* 0x0001400001177983 */ /* 0x001f280000300800 */
[----:B------:R-:W3:Y:S01]  /*5f5a0*/  LDL.LU R29, [R1+0x120] ;  /* 0x00012000011d7983 */ /* 0x000ee20000300800 */
[----:B------:R-:W-:-:S02]  /*5f5b0*/  F2FP.SATFINITE.E5M2.F32.PACK_AB_MERGE_C R3, R4, R5, RZ ;  /* 0x000000050403723e */ /* 0x000fc400048060ff */
[----:B--2---:R-:W-:Y:S01]  /*5f5c0*/  F2FP.SATFINITE.E5M2.F32.PACK_AB_MERGE_C R27, R27, R26, RZ ;  /* 0x0000001a1b1b723e */ /* 0x004fe200048060ff */
        /* <DEDUP_REMOVED lines=25> */
[----:B------:R0:W-:Y:S04]  /*5f760*/  STL [R1+0x2dd8], R3 ;  /* 0x002dd80301007387 */ /* 0x0001e80000100800 */
[----:B0-----:R-:W4:Y:S04]  /*5f770*/  LDL.LU R3, [R1+0x144] ;  /* 0x0001440001037983 */ /* 0x001f280000300800 */
[----:B------:R-:W2:Y:S04]  /*5f780*/  LDL.LU R26, [R1+0x2e2c] ;  /* 0x002e2c00011a7983 */ /* 0x000ea80000300800 */
[----:B------:R0:W-:Y:S04]  /*5f790*/  STL [R1+0x2ddc], R27 ;  /* 0x002ddc1b01007387 */ /* 0x0001e80000100800 */
[----:B0-----:R-:W3:Y:S01]  /*5f7a0*/  LDL.LU R27, [R1+0x124] ;  /* 0x00012400011b7983 */ /* 0x001ee20000300800 */
[----:B--2---:R-:W-:-:S02]  /*5f7b0*/  F2FP.SATFINITE.E5M2.F32.PACK_AB_MERGE_C R26, R2, R26, RZ ;  /* 0x0000001a021a723e */ /* 0x004fc400048060ff */
[----:B----4-:R-:W-:-:S03]  /*5f7c0*/  F2FP.SATFINITE.E5M2.F32.PACK_AB_MERGE_C R3, R3, R23, RZ ;  /* 0x000000170303723e */ /* 0x010fc600048060ff */
[----:B------:R0:W-:Y:S04]  /*5f7d0*/  STL [R1+0x2de0], R26 ;  /* 0x002de01a01007387 */ /* 0x0001e80000100800 */
[----:B0-----:R-:W2:Y:S04]  /*5f7e0*/  LDL.LU R26, [R1+0x10c] ;  /* 0x00010c00011a7983 */ /* 0x001ea80000300800 */
[----:B------:R-:W4:Y:S04]  /*5f7f0*/  LDL.LU R2, [R1+0xc0] ;  /* 0x0000c00001027983 */ /* 0x000f280000300800 */
[----:B------:R-:W3:Y:S04]  /*5f800*/  LDL.LU R23, [R1+0x2e28] ;  /* 0x002e280001177983 */ /* 0x000ee80000300800 */
[----:B------:R0:W-:Y:S04]  /*5f810*/  STL [R1+0x2de4], R3 ;  /* 0x002de40301007387 */ /* 0x0001e80000100800 */
[----:B0-----:R-:W2:Y:S01]  /*5f820*/  LDL.LU R3, [R1+0x104] ;  /* 0x0001040001037983 */ /* 0x001ea20000300800 */
[----:B---3--:R-:W-:-:S03]  /*5f830*/  F2FP.SATFINITE.E5M2.F32.PACK_AB_MERGE_C R23, R23, R29, RZ ;  /* 0x0000001d1717723e */ /* 0x008fc600048060ff */
[----:B------:R-:W3:Y:S04]  /*5f840*/  LDL.LU R29, [R1+0x2e24] ;  /* 0x002e2400011d7983 */ /* 0x000ee80000300800 */
[----:B------:R0:W-:Y:S04]  /*5f850*/  STL [R1+0x2de8], R23 ;  /* 0x002de81701007387 */ /* 0x0001e80000100800 */
[----:B0-----:R-:W4:Y:S01]  /*5f860*/  LDL.LU R23, [R1+0xe4] ;  /* 0x0000e40001177983 */ /* 0x001f220000300800 */
[----:B------:R-:W-:Y:S02]  /*5f870*/  F2FP.SATFINITE.E5M2.F32.PACK_AB_MERGE_C R22, R22, R14, RZ ;  /* 0x0000000e1616723e */ /* 0x000fe400048060ff */
[----:B--2---:R-:W-:-:S02]  /*5f880*/  F2FP.SATFINITE.E5M2.F32.PACK_AB_MERGE_C R3, R3, R19, RZ ;  /* 0x000000130303723e */ /* 0x004fc400048060ff */
[----:B------:R-:W-:Y:S02]  /*5f890*/  F2FP.SATFINITE.E5M2.F32.PACK_AB_MERGE_C R26, R26, R25, RZ ;  /* 0x000000191a1a723e */ /* 0x000fe400048060ff */
[----:B---3--:R-:W-:Y:S02]  /*5f8a0*/  F2FP.SATFINITE.E5M2.F32.PACK_AB_MERGE_C R27, R27, R29, RZ ;  /* 0x0000001d1b1b723e */ /* 0x008fe400048060ff */
[----:B------:R-:W2:Y:S04]  /*5f8b0*/  LDL.LU R29, [R1+0x2e20] ;  /* 0x002e2000011d7983 */ /* 0x000ea80000300800 */
[----:B------:R0:W-:Y:S04]  /*5f8c0*/  STL [R1+0x2dec], R27 ;  /* 0x002dec1b01007387 */ /* 0x0001e80000100800 */
[----:B0-----:R-:W3:Y:S04]  /*5f8d0*/  LDL.LU R27, [R1+0xb4] ;  /* 0x0000b400011b7983 */ /* 0x001ee80000300800 */
[----:B------:R-:W2:Y:S04]  /*5f8e0*/  LDL.LU R14, [R1+0x2e1c] ;  /* 0x002e1c00010e7983 */ /* 0x000ea80000300800 */
[----:B------:R-:W2:Y:S04]  /*5f8f0*/  LDL.LU R19, [R1+0x2e18] ;  /* 0x002e180001137983 */ /* 0x000ea80000300800 */
[----:B------:R-:W2:Y:S01]  /*5f900*/  LDL.LU R25, [R1+0x2e14] ;  /* 0x002e140001197983 */ /* 0x000ea20000300800 */
[----:B----4-:R-:W-:-:S03]  /*5f910*/  F2FP.SATFINITE.E5M2.F32.PACK_AB_MERGE_C R23, R23, R17, RZ ;  /* 0x000000111717723e */ /* 0x010fc600048060ff */
[----:B------:R-:W4:Y:S01]  /*5f920*/  LDL.LU R17, [R1+0x2e10] ;  /* 0x002e100001117983 */ /* 0x000f220000300800 */
[----:B------:R-:W-:-:S03]  /*5f930*/  F2FP.SATFINITE.E5M2.F32.PACK_AB_MERGE_C R16, R16, R15, RZ ;  /* 0x0000000f1010723e */ /* 0x000fc600048060ff */
[----:B------:R-:W2:Y:S04]  /*5f940*/  LDL.LU R15, [R1+0x2e0c] ;  /* 0x002e0c00010f7983 */ /* 0x000ea80000300800 */
[----:B----4-:R0:W-:Y:S04]  /*5f950*/  STL.64 [R1+0x1fd8], R16 ;  /* 0x001fd81001007387 */ /* 0x0101e80000100a00 */
[----:B0-----:R-:W4:Y:S04]  /*5f960*/  LDL.LU R16, [R1+0xbc] ;  /* 0x0000bc0001107983 */ /* 0x001f280000300800 */
[----:B------:R-:W2:Y:S01]  /*5f970*/  LDL.LU R17, [R1+0x58] ;  /* 0x0000580001117983 */ /* 0x000ea20000300800 */
[----:B---3--:R-:W-:-:S02]  /*5f980*/  F2FP.SATFINITE.E5M2.F32.PACK_AB_MERGE_C R27, R27, R12, RZ ;  /* 0x0000000c1b1b723e */ /* 0x008fc400048060ff */
[----:B------:R-:W-:Y:S01]  /*5f990*/  F2FP.SATFINITE.E5M2.F32.PACK_AB_MERGE_C R0, R0, R18, RZ ;  /* 0x000000120000723e */ /* 0x000fe200048060ff */
[----:B------:R-:W3:Y:S01]  /*5f9a0*/  LDL.LU R12, [R1+0x2e08] ;  /* 0x002e0800010c7983 */ /* 0x000ee20000300800 */
[----:B------:R-:W-:Y:S02]  /*5f9b0*/  F2FP.SATFINITE.E5M2.F32.PACK_AB_MERGE_C R28, R28, R24, RZ ;  /* 0x000000181c1c723e */ /* 0x000fe400048060ff */
[----:B------:R-:W-:Y:S02]  /*5f9c0*/  F2FP.SATFINITE.E5M2.F32.PACK_AB_MERGE_C R4, R4, R11, RZ ;  /* 0x0000000b0404723e */ /* 0x000fe400048060ff */
[----:B------:R-:W-:Y:S02]  /*5f9d0*/  F2FP.SATFINITE.E5M2.F32.PACK_AB_MERGE_C R5, R5, R10, RZ ;  /* 0x0000000a0505723e */ /* 0x000fe400048060ff */
[----:B----4-:R-:W-:Y:S02]  /*5f9e0*/  F2FP.SATFINITE.E5M2.F32.PACK_AB_MERGE_C R16, R16, R20, RZ ;  /* 0x000000141010723e */ /* 0x010fe400048060ff */
[----:B------:R-:W4:Y:S04]  /*5f9f0*/  LDL.LU R20, [R1+0x2e04] ;  /* 0x002e040001147983 */ /* 0x000f280000300800 */
[----:B------:R-:W4:Y:S04]  /*5fa00*/  LDL.LU R24, [R1+0x2e00] ;  /* 0x002e000001187983 */ /* 0x000f280000300800 */
[----:B------:R-:W4:Y:S04]  /*5fa10*/  LDL.LU R18, [R1+0x2dfc] ;  /* 0x002dfc0001127983 */ /* 0x000f280000300800 */
[----:B------:R0:W-:Y:S04]  /*5fa20*/  STL [R1+0x2060], R0 ;  /* 0x0020600001007387 */ /* 0x0001e80000100800 */
[----:B0-----:R-:W2:Y:S04]  /*5fa30*/  LDL.LU R0, [R1+0x50] ;  /* 0x0000500001007983 */ /* 0x001ea80000300800 */
[----:B------:R-:W4:Y:S04]  /*5fa40*/  LDL.LU R11, [R1+0x2df8] ;  /* 0x002df800010b7983 */ /* 0x000f280000300800 */
[----:B------:R-:W4:Y:S01]  /*5fa50*/  LDL.LU R10, [R1+0x2df4] ;  /* 0x002df400010a7983 */ /* 0x000f220000300800 */
[----:B------:R-:W-:-:S02]  /*5fa60*/  F2FP.SATFINITE.E5M2.F32.PACK_AB_MERGE_C R7, R7, R21, RZ ;  /* 0x000000150707723e */ /* 0x000fc400048060ff */
[----:B------:R-:W-:Y:S02]  /*5fa70*/  F2FP.SATFINITE.E5M2.F32.PACK_AB_MERGE_C R13, R9, R13, RZ ;  /* 0x0000000d090d723e */ /* 0x000fe400048060ff */
[----:B------:R-:W-:Y:S01]  /*5fa80*/  LOP3.LUT R7, R7, 0xffff, RZ, 0xc0, !PT ;  /* 0x0000ffff07077812 */ /* 0x000fe200078ec0ff */
[----:B------:R-:W-:Y:S01]  /*5fa90*/  VIADD R9, R2, 0x56 ;  /* 0x0000005602097836 */ /* 0x000fe20000000000 */
[----:B---3--:R-:W-:Y:S02]  /*5faa0*/  LOP3.LUT R12, R12, 0xffff, RZ, 0xc0, !PT ;  /* 0x0000ffff0c0c7812 */ /* 0x008fe400078ec0ff */
[----:B------:R-:W-:Y:S02]  /*5fab0*/  LOP3.LUT R13, R13, 0xffff, RZ, 0xc0, !PT ;  /* 0x0000ffff0d0d7812 */ /* 0x000fe400078ec0ff */
[----:B--2---:R-:W-:Y:S02]  /*5fac0*/  F2FP.SATFINITE.E5M2.F32.PACK_AB_MERGE_C R6, R6, R0, RZ ;  /* 0x000000000606723e */ /* 0x004fe400048060ff */
[----:B------:R-:W-:-:S05]  /*5fad0*/  F2FP.SATFINITE.E5M2.F32.PACK_AB_MERGE_C R0, R8, R17, RZ ;  /* 0x000000110800723e */ /* 0x000fca00048060ff */
[----:B------:R0:W-:Y:S04]  /*5fae0*/  STL [R1+0x12ac], R0 ;  /* 0x0012ac0001007387 */ /* 0x0001e80000100800 */
[----:B0-----:R-:W2:Y:S04]  /*5faf0*/  LDL.LU R0, [R1+0x178] ;  /* 0x0001780001007983 */ /* 0x001ea80000300800 */
[----:B------:R-:W3:Y:S01]  /*5fb00*/  LDL.LU R17, [R1+0xf0] ;  /* 0x0000f00001117983 */ /* 0x000ee20000300800 */
[----:B------:R-:W-:-:S05]  /*5fb10*/  VIADD R8, R2, 0x58 ;  /* 0x0000005802087836 */ /* 0x000fca0000000000 */
[----:B------:R-:W-:Y:S01]  /*5fb20*/  ISETP.GE.AND P2, PT, R8, UR4, PT ;  /* 0x0000000408007c0c */ /* 0x000fe2000bf46270 */
[----:B------:R-:W-:Y:S01]  /*5fb30*/  VIADD R8, R2, 0x57 ;  /* 0x0000005702087836 */ /* 0x000fe20000000000 */
[----:B------:R-:W-:-:S04]  /*5fb40*/  ULDC UR4, c[0x0][0x22c] ;  /* 0x00008b0000047ab9 */ /* 0x000fc80000000800 */
[----:B------:R-:W-:Y:S02]  /*5fb50*/  ISETP.GE.AND P1, PT, R8, UR5, PT ;  /* 0x0000000508007c0c */ /* 0x000fe4000bf26270 */
[----:B----4-:R-:W-:Y:S02]  /*5fb60*/  LOP3.LUT R8, R20, 0xffff, RZ, 0xc0, !PT ;  /* 0x0000ffff14087812 */ /* 0x010fe400078ec0ff */
[----:B------:R-:W-:Y:S02]  /*5fb70*/  ISETP.GE.AND P0, PT, R9, UR4, PT ;  /* 0x0000000409007c0c */ /* 0x000fe4000bf06270 */
[----:B------:R-:W-:Y:S02]  /*5fb80*/  LOP3.LUT R10, R10, 0xffff, RZ, 0xc0, !PT ;  /* 0x0000ffff0a0a7812 */ /* 0x000fe400078ec0ff */
[----:B------:R-:W-:Y:S02]  /*5fb90*/  LOP3.LUT R11, R11, 0xffff, RZ, 0xc0, !PT ;  /* 0x0000ffff0b0b7812 */ /* 0x000fe400078ec0ff */
[----:B------:R-:W-:-:S02]  /*5fba0*/  PRMT R20, R8, 0x3340, R7 ;  /* 0x0000334008147816 */ /* 0x000fc40000000007 */
[----:B------:R-:W-:Y:S02]  /*5fbb0*/  LOP3.LUT R9, R15, 0xffff, RZ, 0xc0, !PT ;  /* 0x0000ffff0f097812 */ /* 0x000fe400078ec0ff */
[----:B------:R-:W-:Y:S02]  /*5fbc0*/  LOP3.LUT R14, R14, 0xffff, RZ, 0xc0, !PT ;  /* 0x0000ffff0e0e7812 */ /* 0x000fe400078ec0ff */
[----:B------:R-:W-:Y:S02]  /*5fbd0*/  LOP3.LUT R6, R6, 0xffff, RZ, 0xc0, !PT ;  /* 0x0000ffff06067812 */ /* 0x000fe400078ec0ff */
[----:B------:R-:W-:Y:S01]  /*5fbe0*/  LOP3.LUT R4, R4, 0xffff, RZ, 0xc0, !PT ;  /* 0x0000ffff04047812 */ /* 0x000fe200078ec0ff */
[----:B------:R0:W-:Y:S01]  /*5fbf0*/  STL [R1+0x15dc], R20 ;  /* 0x0015dc1401007387 */ /* 0x0001e20000100800 */
[----:B------:R-:W-:Y:S02]  /*5fc00*/  SHF.R.U32.HI R15, RZ, 0x8, R8 ;  /* 0x00000008ff0f7819 */ /* 0x000fe40000011608 */
[----:B------:R-:W-:-:S02]  /*5fc10*/  SHF.R.U32.HI R8, RZ, 0x8, R7 ;  /* 0x00000008ff087819 */ /* 0x000fc40000011607 */
[----:B------:R-:W-:Y:S02]  /*5fc20*/  SHF.R.U32.HI R7, RZ, 0x8, R12 ;  /* 0x00000008ff077819 */ /* 0x000fe4000001160c */
[----:B------:R-:W-:Y:S02]  /*5fc30*/  LOP3.LUT R5, R5, 0xffff, RZ, 0xc0, !PT ;  /* 0x0000ffff05057812 */ /* 0x000fe400078ec0ff */
[----:B------:R-:W-:Y:S01]  /*5fc40*/  LOP3.LUT R28, R28, 0xffff, RZ, 0xc0, !PT ;  /* 0x0000ffff1c1c7812 */ /* 0x000fe200078ec0ff */
[----:B------:R-:W-:Y:S01]  /*5fc50*/  ULDC UR4, c[0x0][0x248] ;  /* 0x0000920000047ab9 */ /* 0x000fe20000000800 */
[----:B------:R-:W-:Y:S01]  /*5fc60*/  ULDC UR5, c[0x0][0x248] ;  /* 0x0000920000057ab9 */ /* 0x000fe20000000800 */
[--C-:B0-----:R-:W-:Y:S02]  /*5fc70*/  PRMT R20, R12, 0x3340, R13.reuse ;  /* 0x000033400c147816 */ /* 0x101fe4000000000d */
[----:B------:R-:W-:Y:S02]  /*5fc80*/  SHF.R.U32.HI R13, RZ, 0x8, R13 ;  /* 0x00000008ff0d7819 */ /* 0x000fe4000001160d */
[----:B------:R-:W-:Y:S01]  /*5fc90*/  SHF.R.U32.HI R12, RZ, 0x8, R10 ;  /* 0x00000008ff0c7819 */ /* 0x000fe2000001160a */
[----:B------:R0:W-:Y:S01]  /*5fca0*/  STL [R1+0x15d8], R20 ;  /* 0x0015d81401007387 */ /* 0x0001e20000100800 */
[----:B------:R-:W-:-:S02]  /*5fcb0*/  PRMT R21, R11, 0x3340, R14 ;  /* 0x000033400b157816 */ /* 0x000fc4000000000e */
[----:B------:R-:W-:Y:S02]  /*5fcc0*/  SHF.R.U32.HI R14, RZ, 0x8, R14 ;  /* 0x00000008ff0e7819 */ /* 0x000fe4000001160e */
[----:B------:R-:W-:Y:S02]  /*5fcd0*/  LOP3.LUT R15, R15, 0xffff, RZ, 0xc0, !PT ;  /* 0x0000ffff0f0f7812 */ /* 0x000fe400078ec0ff */
[----:B------:R-:W-:Y:S02]  /*5fce0*/  LOP3.LUT R8, R8, 0xffff, RZ, 0xc0, !PT ;  /* 0x0000ffff08087812 */ /* 0x000fe400078ec0ff */
[----:B0-----:R-:W-:Y:S02]  /*5fcf0*/  PRMT R20, R10, 0x3340, R9 ;  /* 0x000033400a147816 */ /* 0x001fe40000000009 */
[----:B------:R-:W-:Y:S02]  /*5fd00*/  SHF.R.U32.HI R10, RZ, 0x8, R11 ;  /* 0x00000008ff0a7819 */ /* 0x000fe4000001160b */
[----:B------:R-:W-:-:S02]  /*5fd10*/  SHF.R.U32.HI R9, RZ, 0x8, R9 ;  /* 0x00000008ff097819 */ /* 0x000fc40000011609 */
[----:B------:R-:W-:Y:S02]  /*5fd20*/  LOP3.LUT R7, R7, 0xffff, RZ, 0xc0, !PT ;  /* 0x0000ffff07077812 */ /* 0x000fe400078ec0ff */
[----:B------:R-:W-:Y:S01]  /*5fd30*/  LOP3.LUT R13, R13, 0xffff, RZ, 0xc0, !PT ;  /* 0x0000ffff0d0d7812 */ /* 0x000fe200078ec0ff */
[----:B------:R0:W-:Y:S04]  /*5fd40*/  STL [R1+0x15d4], R20 ;  /* 0x0015d41401007387 */ /* 0x0001e80000100800 */
[----:B------:R-:W4:Y:S01]  /*5fd50*/  LDL.LU R11, [R1+0x17c] ;  /* 0x00017c00010b7983 */ /* 0x000f220000300800 */
[----:B------:R-:W-:Y:S02]  /*5fd60*/  LOP3.LUT R10, R10, 0xffff, RZ, 0xc0, !PT ;  /* 0x0000ffff0a0a7812 */ /* 0x000fe400078ec0ff */
[----:B------:R-:W-:-:S02]  /*5fd70*/  LOP3.LUT R14, R14, 0xffff, RZ, 0xc0, !PT ;  /* 0x0000ffff0e0e7812 */ /* 0x000fc400078ec0ff */
[----:B------:R-:W-:Y:S02]  /*5fd80*/  LOP3.LUT R12, R12, 0xffff, RZ, 0xc0, !PT ;  /* 0x0000ffff0c0c7812 */ /* 0x000fe400078ec0ff */
[----:B------:R-:W-:Y:S02]  /*5fd90*/  LOP3.LUT R9, R9, 0xffff, RZ, 0xc0, !PT ;  /* 0x0000ffff09097812 */ /* 0x000fe400078ec0ff */
[----:B------:R-:W-:Y:S02]  /*5fda0*/  PRMT R15, R15, 0x3340, R8 ;  /* 0x000033400f0f7816 */ /* 0x000fe40000000008 */
[----:B------:R-:W-:Y:S02]  /*5fdb0*/  PRMT R8, R7, 0x3340, R13 ;  /* 0x0000334007087816 */ /* 0x000fe4000000000d */
[----:B------:R-:W-:Y:S02]  /*5fdc0*/  PRMT R7, R12, 0x3340, R9 ;  /* 0x000033400c077816 */ /* 0x000fe40000000009 */
[----:B0-----:R-:W-:Y:S01]  /*5fdd0*/  PRMT R20, R10, 0x3340, R14 ;  /* 0x000033400a147816 */ /* 0x001fe2000000000e */
[----:B------:R-:W-:Y:S04]  /*5fde0*/  STL [R1+0x1510], R15 ;  /* 0x0015100f01007387 */ /* 0x000fe80000100800 */
[----:B------:R0:W-:Y:S01]  /*5fdf0*/  STL [R1+0x150c], R8 ;  /* 0x00150c0801007387 */ /* 0x0001e20000100800 */
[----:B------:R-:W-:-:S02]  /*5fe00*/  LOP3.LUT R12, R29, 0xffff, RZ, 0xc0, !PT ;  /* 0x0000ffff1d0c7812 */ /* 0x000fc400078ec0ff */
[----:B------:R-:W-:Y:S01]  /*5fe10*/  LOP3.LUT R10, R24, 0xffff, RZ, 0xc0, !PT ;  /* 0x0000ffff180a7812 */ /* 0x000fe200078ec0ff */
[----:B------:R1:W-:Y:S04]  /*5fe20*/  STL.64 [R1+0x1fe0], R20 ;  /* 0x001fe01401007387 */ /* 0x0003e80000100a00 */
[----:B------:R-:W-:Y:S04]  /*5fe30*/  STL [R1+0x1508], R7 ;  /* 0x0015080701007387 */ /* 0x000fe80000100800 */
[----:B------:R-:W4:Y:S04]  /*5fe40*/  LDL.LU R24, [R1+0x2df0] ;  /* 0x002df00001187983 */ /* 0x000f280000300800 */
[----:B------:R-:W4:Y:S01]  /*5fe50*/  LDL.LU R29, [R1+0x118] ;  /* 0x00011800011d7983 */ /* 0x000f220000300800 */
[----:B0-----:R-:W-:-:S03]  /*5fe60*/  LOP3.LUT R8, R19, 0xffff, RZ, 0xc0, !PT ;  /* 0x0000ffff13087812 */ /* 0x001fc600078ec0ff */
[----:B-1----:R-:W4:Y:S04]  /*5fe70*/  LDL.LU R20, [R1+0x114] ;  /* 0x0001140001147983 */ /* 0x002f280000300800 */
[----:B------:R-:W4:Y:S04]  /*5fe80*/  LDL.LU R21, [R1+0x38] ;  /* 0x0000380001157983 */ /* 0x000f280000300800 */
[----:B------:R-:W4:Y:S01]  /*5fe90*/  LDL.LU R15, [R1+0x8] ;  /* 0x00000800010f7983 */ /* 0x000f220000300800 */
[----:B---3--:R-:W-:Y:S02]  /*5fea0*/  LOP3.LUT R13, R17, 0xffff, RZ, 0xc0, !PT ;  /* 0x0000ffff110d7812 */ /* 0x008fe400078ec0ff */
[----:B--2---:R-:W-:-:S02]  /*5feb0*/  LOP3.LUT R9, R0, 0xffff, RZ, 0xc0, !PT ;  /* 0x0000ffff00097812 */ /* 0x004fc400078ec0ff */
[----:B------:R-:W2:Y:S01]  /*5fec0*/  LDL.LU R0, [R1+0x24] ;  /* 0x0000240001007983 */ /* 0x000ea20000300800 */
[----:B------:R-:W-:-:S03]  /*5fed0*/  PRMT R19, R13, 0x3340, R12 ;  /* 0x000033400d137816 */ /* 0x000fc6000000000c */
[----:B------:R-:W3:Y:S04]  /*5fee0*/  LDL.LU R17, [R1+0x4] ;  /* 0x0000040001117983 */ /* 0x000ee80000300800 */
[----:B------:R0:W-:Y:S04]  /*5fef0*/  STL.64 [R1+0x1fe8], R18 ;  /* 0x001fe81201007387 */ /* 0x0001e80000100a00 */
[----:B0-----:R-:W3:Y:S01]  /*5ff00*/  LDL.LU R18, [R1+0x1d0] ;  /* 0x0001d00001127983 */ /* 0x001ee20000300800 */
[----:B------:R-:W-:-:S03]  /*5ff10*/  LOP3.LUT R7, R25, 0xffff, RZ, 0xc0, !PT ;  /* 0x0000ffff19077812 */ /* 0x000fc600078ec0ff */
[----:B------:R-:W3:Y:S01]  /*5ff20*/  LDL.LU R19, [R1+0x1a4] ;  /* 0x0001a40001137983 */ /* 0x000ee20000300800 */
[----:B------:R-:W-:Y:S02]  /*5ff30*/  PRMT R25, R10, 0x3340, R6 ;  /* 0x000033400a197816 */ /* 0x000fe40000000006 */
[----:B------:R-:W-:Y:S02]  /*5ff40*/  SHF.R.U32.HI R14, RZ, 0x8, R13 ;  /* 0x00000008ff0e7819 */ /* 0x000fe4000001160d */
[----:B------:R-:W-:Y:S02]  /*5ff50*/  SHF.R.U32.HI R13, RZ, 0x8, R12 ;  /* 0x00000008ff0d7819 */ /* 0x000fe4000001160c */
[----:B------:R-:W-:Y:S02]  /*5ff60*/  SHF.R.U32.HI R12, RZ, 0x8, R10 ;  /* 0x00000008ff0c7819 */ /* 0x000fe4000001160a */
[----:B------:R-:W-:Y:S01]  /*5ff70*/  SHF.R.U32.HI R10, RZ, 0x8, R6 ;  /* 0x00000008ff0a7819 */ /* 0x000fe20000011606 */
[----:B------:R0:W-:Y:S01]  /*5ff80*/  STL [R1+0x1580], R25 ;  /* 0x0015801901007387 */ /* 0x0001e20000100800 */
[----:B------:R-:W-:-:S02]  /*5ff90*/  LOP3.LUT R14, R14, 0xffff, RZ, 0xc0, !PT ;  /* 0x0000ffff0e0e7812 */ /* 0x000fc400078ec0ff */
[----:B------:R-:W-:Y:S02]  /*5ffa0*/  LOP3.LUT R13, R13, 0xffff, RZ, 0xc0, !PT ;  /* 0x0000ffff0d0d7812 */ /* 0x000fe400078ec0ff */
[----:B------:R-:W-:Y:S02]  /*5ffb0*/  LOP3.LUT R12, R12, 0xffff, RZ, 0xc0, !PT ;  /* 0x0000ffff0c0c7812 */ /* 0x000fe400078ec0ff */
[----:B------:R-:W-:Y:S02]  /*5ffc0*/  LOP3.LUT R10, R10, 0xffff, RZ, 0xc0, !PT ;  /* 0x0000ffff0a0a7812 */ /* 0x000fe400078ec0ff */
[----:B----4-:R-:W-:-:S04]  /*5ffd0*/  LOP3.LUT R11, R11, 0xffff, RZ, 0xc0, !PT ;  /* 0x0000ffff0b0b7812 */ /* 0x010fc800078ec0ff */
[----:B------:R-:W-:Y:S02]  /*5ffe0*/  SHF.R.U32.HI R6, RZ, 0x8, R11 ;  /* 0x00000008ff067819 */ /* 0x000fe4000001160b */
[----:B0-----:R-:W-:Y:S02]  /*5fff0*/  PRMT R25, R11, 0x3340, R7 ;  /* 0x000033400b197816 */ /* 0x001fe40000000007 */
[----:B------:R-:W-:Y:S02]  /*60000*/  SHF.R.U32.HI R11, RZ, 0x8, R9 ;  /* 0x00000008ff0b7819 */ /* 0x000fe40000011609 */
[----:B------:R-:W-:Y:S02]  /*60010*/  SHF.R.U32.HI R7, RZ, 0x8, R7 ;  /* 0x00000008ff077819 */ /* 0x000fe40000011607 */
[--C-:B------:R-:W-:Y:S02]  /*60020*/  PRMT R9, R9, 0x3340, R8.reuse ;  /* 0x0000334009097816 */ /* 0x100fe40000000008 */
[----:B------:R-:W-:-:S02]  /*60030*/  SHF.R.U32.HI R8, RZ, 0x8, R8 ;  /* 0x00000008ff087819 */ /* 0x000fc40000011608 */
[----:B------:R-:W-:Y:S02]  /*60040*/  LOP3.LUT R6, R6, 0xffff, RZ, 0xc0, !PT ;  /* 0x0000ffff06067812 */ /* 0x000fe400078ec0ff */
[----:B------:R-:W-:Y:S01]  /*60050*/  LOP3.LUT R7, R7, 0xffff, RZ, 0xc0, !PT ;  /* 0x0000ffff07077812 */ /* 0x000fe200078ec0ff */
[----:B------:R0:W-:Y:S01]  /*60060*/  STL [R1+0x157c], R25 ;  /* 0x00157c1901007387 */ /* 0x0001e20000100800 */
[----:B------:R-:W-:Y:S02]  /*60070*/  LOP3.LUT R11, R11, 0xffff, RZ, 0xc0, !PT ;  /* 0x0000ffff0b0b7812 */ /* 0x000fe400078ec0ff */
[----:B------:R-:W-:Y:S01]  /*60080*/  LOP3.LUT R8, R8, 0xffff, RZ, 0xc0, !PT ;  /* 0x0000ffff08087812 */ /* 0x000fe200078ec0ff */
[----:B------:R1:W-:Y:S01]  /*60090*/  STL [R1+0x1578], R9 ;  /* 0x0015780901007387 */ /* 0x0003e20000100800 */
[----:B------:R-:W-:Y:S02]  /*600a0*/  PRMT R7, R6, 0x3340, R7 ;  /* 0x0000334006077816 */ /* 0x000fe40000000007 */
[----:B------:R-:W-:-:S02]  /*600b0*/  PRMT R6, R11, 0x3340, R8 ;  /* 0x000033400b067816 */ /* 0x000fc40000000008 */
[----:B0-----:R-:W-:Y:S02]  /*600c0*/  PRMT R25, R14, 0x3340, R13 ;  /* 0x000033400e197816 */ /* 0x001fe4000000000d */
[----:B-1----:R-:W-:-:S03]  /*600d0*/  PRMT R9, R12, 0x3340, R10 ;  /* 0x000033400c097816 */ /* 0x002fc6000000000a */
[----:B------:R-:W-:Y:S04]  /*600e0*/  STL.64 [R1+0x1ff0], R24 ;  /* 0x001ff01801007387 */ /* 0x000fe80000100a00 */
[----:B------:R0:W-:Y:S04]  /*600f0*/  STL [R1+0x144c], R9 ;  /* 0x00144c0901007387 */ /* 0x0001e80000100800 */
[----:B------:R-:W-:Y:S04]  /*60100*/  STL [R1+0x1444], R7 ;  /* 0x0014440701007387 */ /* 0x000fe80000100800 */
[----:B------:R1:W-:Y:S01]  /*60110*/  STL [R1+0x143c], R6 ;  /* 0x00143c0601007387 */ /* 0x0003e20000100800 */
[----:B------:R-:W-:-:S02]  /*60120*/  LOP3.LUT R13, R20, 0xffff, RZ, 0xc0, !PT ;  /* 0x0000ffff140d7812 */ /* 0x000fc400078ec0ff */
[----:B------:R-:W-:Y:S02]  /*60130*/  LOP3.LUT R11, R15, 0xffff, RZ, 0xc0, !PT ;  /* 0x0000ffff0f0b7812 */ /* 0x000fe400078ec0ff */
[----:B0-----:R-:W-:Y:S02]  /*60140*/  LOP3.LUT R9, R29, 0xffff, RZ, 0xc0, !PT ;  /* 0x0000ffff1d097812 */ /* 0x001fe400078ec0ff */
[----:B-1----:R-:W-:Y:S02]  /*60150*/  LOP3.LUT R6, R21, 0xffff, RZ, 0xc0, !PT ;  /* 0x0000ffff15067812 */ /* 0x002fe400078ec0ff */
[----:B--2---:R-:W-:Y:S02]  /*60160*/  LOP3.LUT R7, R0, 0xffff, RZ, 0xc0, !PT ;  /* 0x0000ffff00077812 */ /* 0x004fe400078ec0ff */
[----:B---3--:R-:W-:Y:S02]  /*60170*/  LOP3.LUT R12, R18, 0xffff, RZ, 0xc0, !PT ;  /* 0x0000ffff120c7812 */ /* 0x008fe400078ec0ff */
[----:B------:R-:W2:Y:S04]  /*60180*/  LDL.LU R18, [R1+0x1ec] ;  /* 0x0001ec0001127983 */ /* 0x000ea80000300800 */
[----:B------:R-:W3:Y:S04]  /*60190*/  LDL.LU R29, [R1+0x1e8] ;  /* 0x0001e800011d7983 */ /* 0x000ee80000300800 */
[----:B------:R-:W4:Y:S04]  /*601a0*/  LDL.LU R20, [R1+0x158] ;  /* 0x0001580001147983 */ /* 0x000f280000300800 */
[----:B------:R-:W2:Y:S04]  /*601b0*/  LDL.LU R21, [R1+0x154] ;  /* 0x0001540001157983 */ /* 0x000ea80000300800 */
[----:B------:R-:W2:Y:S04]  /*601c0*/  LDL.LU R15, [R1+0x90] ;  /* 0x00009000010f7983 */ /* 0x000ea80000300800 */
[----:B------:R-:W2:Y:S01]  /*601d0*/  LDL.LU R0, [R1+0x7c] ;  /* 0x00007c0001007983 */ /* 0x000ea20000300800 */
[----:B------:R-:W-:-:S03]  /*601e0*/  LOP3.LUT R14, R17, 0xffff, RZ, 0xc0, !PT ;  /* 0x0000ffff110e7812 */ /* 0x000fc600078ec0ff */
[----:B------:R-:W2:Y:S01]  /*601f0*/  LDL.LU R17, [R1+0x14] ;  /* 0x0000140001117983 */ /* 0x000ea20000300800 */
[----:B------:R-:W-:Y:S02]  /*60200*/  LOP3.LUT R8, R19, 0xffff, RZ, 0xc0, !PT ;  /* 0x0000ffff13087812 */ /* 0x000fe400078ec0ff */
[----:B------:R-:W-:Y:S02]  /*60210*/  SHF.R.U32.HI R10, RZ, 0x8, R9 ;  /* 0x00000008ff0a7819 */ /* 0x000fe40000011609 */
[----:B------:R-:W-:Y:S02]  /*60220*/  PRMT R19, R9, 0x3340, R11 ;  /* 0x0000334009137816 */ /* 0x000fe4000000000b */
[----:B------:R-:W-:Y:S02]  /*60230*/  SHF.R.U32.HI R9, RZ, 0x8, R13 ;  /* 0x00000008ff097819 */ /* 0x000fe4000001160d */
[----:B------:R-:W-:Y:S01]  /*60240*/  PRMT R13, R13, 0x3340, R14 ;  /* 0x000033400d0d7816 */ /* 0x000fe2000000000e */
[----:B------:R0:W-:Y:S01]  /*60250*/  STL [R1+0x15d0], R19 ;  /* 0x0015d01301007387 */ /* 0x0001e20000100800 */
[----:B------:R-:W-:-:S02]  /*60260*/  SHF.R.U32.HI R11, RZ, 0x8, R11 ;  /* 0x00000008ff0b7819 */ /* 0x000fc4000001160b */
[----:B------:R-:W-:Y:S02]  /*60270*/  PRMT R24, R12, 0x3340, R6 ;  /* 0x000033400c187816 */ /* 0x000fe40000000006 */
[----:B------:R-:W-:Y:S02]  /*60280*/  SHF.R.U32.HI R14, RZ, 0x8, R14 ;  /* 0x00000008ff0e7819 */ /* 0x000fe4000001160e */
[----:B------:R-:W-:Y:S01]  /*60290*/  SHF.R.U32.HI R6, RZ, 0x8, R6 ;  /* 0x00000008ff067819 */ /* 0x000fe20000011606 */
[----:B0-----:R-:W2:Y:S04]  /*602a0*/  LDL.LU R19, [R1+0x10] ;  /* 0x0000100001137983 */ /* 0x001ea80000300800 */
[----:B------:R0:W-:Y:S01]  /*602b0*/  STL [R1+0x15cc], R13 ;  /* 0x0015cc0d01007387 */ /* 0x0001e20000100800 */
[----:B------:R-:W-:-:S02]  /*602c0*/  LOP3.LUT R10, R10, 0xffff, RZ, 0xc0, !PT ;  /* 0x0000ffff0a0a7812 */ /* 0x000fc400078ec0ff */
[----:B------:R-:W-:Y:S02]  /*602d0*/  LOP3.LUT R11, R11, 0xffff, RZ, 0xc0, !PT ;  /* 0x0000ffff0b0b7812 */ /* 0x000fe400078ec0ff */
[----:B------:R-:W-:Y:S02]  /*602e0*/  LOP3.LUT R9, R9, 0xffff, RZ, 0xc0, !PT ;  /* 0x0000ffff09097812 */ /* 0x000fe400078ec0ff */
[----:B------:R-:W-:Y:S02]  /*602f0*/  LOP3.LUT R14, R14, 0xffff, RZ, 0xc0, !PT ;  /* 0x0000ffff0e0e7812 */ /* 0x000fe400078ec0ff */
[----:B0-----:R-:W-:Y:S02]  /*60300*/  SHF.R.U32.HI R13, RZ, 0x8, R12 ;  /* 0x00000008ff0d7819 */ /* 0x001fe4000001160c */
[----:B------:R-:W-:Y:S02]  /*60310*/  SHF.R.U32.HI R12, RZ, 0x8, R8 ;  /* 0x00000008ff0c7819 */ /* 0x000fe40000011608 */
[----:B------:R-:W-:-:S02]  /*60320*/  PRMT R8, R8, 0x3340, R7 ;  /* 0x0000334008087816 */ /* 0x000fc40000000007 */
[----:B------:R-:W-:Y:S02]  /*60330*/  SHF.R.U32.HI R7, RZ, 0x8, R7 ;  /* 0x00000008ff077819 */ /* 0x000fe40000011607 */
[----:B------:R-:W-:Y:S02]  /*60340*/  LOP3.LUT R13, R13, 0xffff, RZ, 0xc0, !PT ;  /* 0x0000ffff0d0d7812 */ /* 0x000fe400078ec0ff */
[----:B------:R-:W-:Y:S02]  /*60350*/  LOP3.LUT R6, R6, 0xffff, RZ, 0xc0, !PT ;  /* 0x0000ffff06067812 */ /* 0x000fe400078ec0ff */
[----:B------:R-:W-:Y:S02]  /*60360*/  LOP3.LUT R12, R12, 0xffff, RZ, 0xc0, !PT ;  /* 0x0000ffff0c0c7812 */ /* 0x000fe400078ec0ff */
[----:B------:R-:W-:Y:S01]  /*60370*/  LOP3.LUT R7, R7, 0xffff, RZ, 0xc0, !PT ;  /* 0x0000ffff07077812 */ /* 0x000fe200078ec0ff */
[----:B------:R-:W-:Y:S01]  /*60380*/  STL [R1+0x15c8], R24 ;  /* 0x0015c81801007387 */ /* 0x000fe20000100800 */
[----:B------:R-:W-:-:S03]  /*60390*/  PRMT R10, R10, 0x3340, R11 ;  /* 0x000033400a0a7816 */ /* 0x000fc6000000000b */
[----:B------:R0:W-:Y:S01]  /*603a0*/  STL [R1+0x15c4], R8 ;  /* 0x0015c40801007387 */ /* 0x0001e20000100800 */
[----:B------:R-:W-:-:S03]  /*603b0*/  PRMT R9, R9, 0x3340, R14 ;  /* 0x0000334009097816 */ /* 0x000fc6000000000e */
[----:B------:R-:W-:Y:S04]  /*603c0*/  STL [R1+0x14ec], R10 ;  /* 0x0014ec0a01007387 */ /* 0x000fe80000100800 */
[----:B------:R-:W-:Y:S01]  /*603d0*/  STL [R1+0x14e8], R9 ;  /* 0x0014e80901007387 */ /* 0x000fe20000100800 */
[----:B0-----:R-:W-:Y:S02]  /*603e0*/  PRMT R8, R13, 0x3340, R6 ;  /* 0x000033400d087816 */ /* 0x001fe40000000006 */
[----:B------:R-:W-:-:S03]  /*603f0*/  PRMT R6, R12, 0x3340, R7 ;  /* 0x000033400c067816 */ /* 0x000fc60000000007 */
[----:B------:R2:W-:Y:S04]  /*60400*/  STL [R1+0x14e4], R8 ;  /* 0x0014e40801007387 */ /* 0x0005e80000100800 */
[----:B------:R0:W-:Y:S01]  /*60410*/  STL [R1+0x14e0], R6 ;  /* 0x0014e00601007387 */ /* 0x0001e20000100800 */
[----:B---3--:R-:W-:Y:S02]  /*60420*/  LOP3.LUT R13, R29, 0xffff, RZ, 0xc0, !PT ;  /* 0x0000ffff1d0d7812 */ /* 0x008fe400078ec0ff */
[----:B----4-:R-:W-:Y:S01]  /*60430*/  LOP3.LUT R12, R20, 0xffff, RZ, 0xc0, !PT ;  /* 0x0000ffff140c7812 */ /* 0x010fe200078ec0ff */
[----:B------:R-:W3:Y:S01]  /*60440*/  LDL.LU R29, [R1+0x21c] ;  /* 0x00021c00011d7983 */ /* 0x000ee20000300800 */
[----:B--2---:R-:W-:-:S03]  /*60450*/  LOP3.LUT R8, R21, 0xffff, RZ, 0xc0, !PT ;  /* 0x0000ffff15087812 */ /* 0x004fc600078ec0ff */
[----:B------:R-:W2:Y:S01]  /*60460*/  LDL.LU R20, [R1+0x214] ;  /* 0x0002140001147983 */ /* 0x000ea20000300800 */
[----:B------:R-:W-:-:S03]  /*60470*/  LOP3.LUT R11, R15, 0xffff, RZ, 0xc0, !PT ;  /* 0x0000ffff0f0b7812 */ /* 0x000fc600078ec0ff */
[----:B------:R-:W4:Y:S01]  /*60480*/  LDL.LU R21, [R1+0x110] ;  /* 0x0001100001157983 */ /* 0x000f220000300800 */
[----:B------:R-:W-:-:S03]  /*60490*/  LOP3.LUT R14, R0, 0xffff, RZ, 0xc0, !PT ;  /* 0x0000ffff000e7812 */ /* 0x000fc600078ec0ff */
[----:B------:R-:W4:Y:S04]  /*604a0*/  LDL.LU R15, [R1+0xfc] ;  /* 0x0000fc00010f7983 */ /* 0x000f280000300800 */
[----:B------:R-:W4:Y:S01]  /*604b0*/  LDL.LU R0, [R1+0xac] ;  /* 0x0000ac0001007983 */ /* 0x000f220000300800 */
[----:B0-----:R-:W-:-:S03]  /*604c0*/  LOP3.LUT R6, R17, 0xffff, RZ, 0xc0, !PT ;  /* 0x0000ffff11067812 */ /* 0x001fc600078ec0ff */
[----:B------:R-:W4:Y:S01]  /*604d0*/  LDL.LU R17, [R1+0xa8] ;  /* 0x0000a80001117983 */ /* 0x000f220000300800 */
[----:B------:R-:W-:-:S04]  /*604e0*/  LOP3.LUT R9, R18, 0xffff, RZ, 0xc0, !PT ;  /* 0x0000ffff12097812 */ /* 0x000fc800078ec0ff */
[----:B------:R-:W-:-:S05]  /*604f0*/  PRMT R18, R9, 0x3340, R11 ;  /* 0x0000334009127816 */ /* 0x000fca000000000b */
[----:B------:R0:W-:Y:S01]  /*60500*/  STL [R1+0x1558], R18 ;  /* 0x0015581201007387 */ /* 0x0001e20000100800 */
[----:B------:R-:W-:Y:S02]  /*60510*/  SHF.R.U32.HI R10, RZ, 0x8, R9 ;  /* 0x00000008ff0a7819 */ /* 0x000fe40000011609 */
[----:B------:R-:W-:Y:S02]  /*60520*/  SHF.R.U32.HI R9, RZ, 0x8, R13 ;  /* 0x00000008ff097819 */ /* 0x000fe4000001160d */
[----:B------:R-:W-:Y:S02]  /*60530*/  LOP3.LUT R7, R19, 0xffff, RZ, 0xc0, !PT ;  /* 0x0000ffff13077812 */ /* 0x000fe400078ec0ff */
[----:B------:R-:W-:Y:S02]  /*60540*/  SHF.R.U32.HI R11, RZ, 0x8, R11 ;  /* 0x00000008ff0b7819 */ /* 0x000fe4000001160b */
[----:B0-----:R-:W-:Y:S02]  /*60550*/  PRMT R18, R13, 0x3340, R14 ;  /* 0x000033400d127816 */ /* 0x001fe4000000000e */
[----:B------:R-:W-:-:S02]  /*60560*/  SHF.R.U32.HI R13, RZ, 0x8, R12 ;  /* 0x00000008ff0d7819 */ /* 0x000fc4000001160c */
[----:B------:R-:W-:Y:S01]  /*60570*/  SHF.R.U32.HI R14, RZ, 0x8, R14 ;  /* 0x00000008ff0e7819 */ /* 0x000fe2000001160e */
[----:B------:R0:W-:Y:S01]  /*60580*/  STL [R1+0x1560], R18 ;  /* 0x0015601201007387 */ /* 0x0001e20000100800 */
[----:B------:R-:W-:Y:S02]  /*60590*/  LOP3.LUT R10, R10, 0xffff, RZ, 0xc0, !PT ;  /* 0x0000ffff0a0a7812 */ /* 0x000fe400078ec0ff */
[----:B------:R-:W-:Y:S02]  /*605a0*/  LOP3.LUT R11, R11, 0xffff, RZ, 0xc0, !PT ;  /* 0x0000ffff0b0b7812 */ /* 0x000fe400078ec0ff */
[----:B------:R-:W-:Y:S02]  /*605b0*/  LOP3.LUT R9, R9, 0xffff, RZ, 0xc0, !PT ;  /* 0x0000ffff09097812 */ /* 0x000fe400078ec0ff */
[----:B------:R-:W-:Y:S02]  /*605c0*/  LOP3.LUT R14, R14, 0xffff, RZ, 0xc0, !PT ;  /* 0x0000ffff0e0e7812 */ /* 0x000fe400078ec0ff */
[----:B0-----:R-:W-:-:S02]  /*605d0*/  PRMT R18, R12, 0x3340, R6 ;  /* 0x000033400c127816 */ /* 0x001fc40000000006 */
[----:B------:R-:W-:Y:S02]  /*605e0*/  SHF.R.U32.HI R12, RZ, 0x8, R8 ;  /* 0x00000008ff0c7819 */ /* 0x000fe40000011608 */
[----:B------:R-:W-:Y:S02]  /*605f0*/  SHF.R.U32.HI R6, RZ, 0x8, R6 ;  /* 0x00000008ff067819 */ /* 0x000fe40000011606 */
[--C-:B------:R-:W-:Y:S02]  /*60600*/  PRMT R8, R8, 0x3340, R7.reuse ;  /* 0x0000334008087816 */ /* 0x100fe40000000007 */
[----:B------:R-:W-:Y:S02]  /*60610*/  SHF.R.U32.HI R7, RZ, 0x8, R7 ;  /* 0x00000008ff077819 */ /* 0x000fe40000011607 */
[----:B------:R-:W-:Y:S02]  /*60620*/  LOP3.LUT R13, R13, 0xffff, RZ, 0xc0, !PT ;  /* 0x0000ffff0d0d7812 */ /* 0x000fe400078ec0ff */
[----:B------:R-:W-:Y:S01]  /*60630*/  LOP3.LUT R6, R6, 0xffff, RZ, 0xc0, !PT ;  /* 0x0000ffff06067812 */ /* 0x000fe200078ec0ff */
[----:B------:R-:W-:Y:S01]  /*60640*/  STL [R1+0x15c0], R18 ;  /* 0x0015c01201007387 */ /* 0x000fe20000100800 */
[----:B------:R-:W-:-:S02]  /*60650*/  LOP3.LUT R12, R12, 0xffff, RZ, 0xc0, !PT ;  /* 0x0000ffff0c0c7812 */ /* 0x000fc400078ec0ff */
[----:B------:R-:W-:Y:S01]  /*60660*/  LOP3.LUT R7, R7, 0xffff, RZ, 0xc0, !PT ;  /* 0x0000ffff07077812 */ /* 0x000fe200078ec0ff */
[----:B------:R0:W-:Y:S01]  /*60670*/  STL [R1+0x15bc], R8 ;  /* 0x0015bc0801007387 */ /* 0x0001e20000100800 */
[----:B------:R-:W-:-:S05]  /*60680*/  PRMT R10, R10, 0x3340, R11 ;  /* 0x000033400a0a7816 */ /* 0x000fca000000000b */
[----:B------:R-:W-:Y:S01]  /*60690*/  STL [R1+0x1404], R10 ;  /* 0x0014040a01007387 */ /* 0x000fe20000100800 */
[----:B0-----:R-:W-:Y:S02]  /*606a0*/  PRMT R8, R9, 0x3340, R14 ;  /* 0x0000334009087816 */ /* 0x001fe4000000000e */
[----:B------:R-:W-:Y:S02]  /*606b0*/  PRMT R9, R13, 0x3340, R6 ;  /* 0x000033400d097816 */ /* 0x000fe40000000006 */
[----:B------:R-:W-:Y:S01]  /*606c0*/  PRMT R6, R12, 0x3340, R7 ;  /* 0x000033400c067816 */ /* 0x000fe20000000007 */
[----:B------:R-:W0:Y:S01]  /*606d0*/  LDC R14, c[0x0][0x244] ;  /* 0x00009100ff0e7b82 */ /* 0x000e220000000800 */
[----:B------:R3:W-:Y:S04]  /*606e0*/  STL [R1+0x1410], R8 ;  /* 0x0014100801007387 */ /* 0x0007e80000100800 */
[----:B------:R2:W-:Y:S04]  /*606f0*/  STL [R1+0x14c0], R9 ;  /* 0x0014c00901007387 */ /* 0x0005e80000100800 */
[----:B------:R1:W-:Y:S04]  /*60700*/  STL [R1+0x14bc], R6 ;  /* 0x0014bc0601007387 */ /* 0x0003e80000100800 */
[----:B------:R-:W4:Y:S01]  /*60710*/  LDL.LU R19, [R1+0x1e0] ;  /* 0x0001e00001137983 */ /* 0x000f220000300800 */
[----:B---3--:R-:W-:-:S02]  /*60720*/  LOP3.LUT R8, R29, 0xffff, RZ, 0xc0, !PT ;  /* 0x0000ffff1d087812 */ /* 0x008fc400078ec0ff */
[----:B--2---:R-:W-:Y:S01]  /*60730*/  LOP3.LUT R9, R20, 0xffff, RZ, 0xc0, !PT ;  /* 0x0000ffff14097812 */ /* 0x004fe200078ec0ff */
[----:B------:R-:W2:Y:S01]  /*60740*/  LDL.LU R29, [R1+0x1b4] ;  /* 0x0001b400011d7983 */ /* 0x000ea20000300800 */
[----:B----4-:R-:W-:-:S03]  /*60750*/  LOP3.LUT R10, R21, 0xffff, RZ, 0xc0, !PT ;  /* 0x0000ffff150a7812 */ /* 0x010fc600078ec0ff */
[----:B------:R-:W3:Y:S01]  /*60760*/  LDL.LU R20, [R1+0x1b0] ;  /* 0x0001b00001147983 */ /* 0x000ee20000300800 */
[----:B------:R-:W-:-:S03]  /*60770*/  LOP3.LUT R11, R15, 0xffff, RZ, 0xc0, !PT ;  /* 0x0000ffff0f0b7812 */ /* 0x000fc600078ec0ff */
[----:B------:R-:W4:Y:S01]  /*60780*/  LDL.LU R21, [R1+0x138] ;  /* 0x0001380001157983 */ /* 0x000f220000300800 */
[----:B-1----:R-:W-:-:S03]  /*60790*/  LOP3.LUT R6, R0, 0xffff, RZ, 0xc0, !PT ;  /* 0x0000ffff00067812 */ /* 0x002fc600078ec0ff */
[----:B------:R-:W4:Y:S04]  /*607a0*/  LDL.LU R15, [R1+0x78] ;  /* 0x00007800010f7983 */ /* 0x000f280000300800 */
[----:B------:R-:W4:Y:S01]  /*607b0*/  LDL.LU R0, [R1+0x30] ;  /* 0x0000300001007983 */ /* 0x000f220000300800 */
[----:B------:R-:W-:-:S03]  /*607c0*/  LOP3.LUT R7, R17, 0xffff, RZ, 0xc0, !PT ;  /* 0x0000ffff11077812 */ /* 0x000fc600078ec0ff */
[----:B------:R-:W4:Y:S01]  /*607d0*/  LDL.LU R17, [R1+0x2c] ;  /* 0x00002c0001117983 */ /* 0x000f220000300800 */
[----:B------:R-:W-:Y:S02]  /*607e0*/  PRMT R13, R8, 0x3340, R6 ;  /* 0x00003340080d7816 */ /* 0x000fe40000000006 */
[----:B------:R-:W-:-:S03]  /*607f0*/  SHF.R.U32.HI R12, RZ, 0x8, R8 ;  /* 0x00000008ff0c7819 */ /* 0x000fc60000011608 */
[----:B------:R1:W-:Y:S01]  /*60800*/  STL [R1+0x15b8], R13 ;  /* 0x0015b80d01007387 */ /* 0x0003e20000100800 */
[----:B------:R-:W-:Y:S02]  /*60810*/  SHF.R.U32.HI R8, RZ, 0x8, R10 ;  /* 0x00000008ff087819 */ /* 0x000fe4000001160a */
[----:B------:R-:W-:Y:S02]  /*60820*/  SHF.R.U32.HI R6, RZ, 0x8, R6 ;  /* 0x00000008ff067819 */ /* 0x000fe40000011606 */
[--C-:B-1----:R-:W-:Y:S02]  /*60830*/  PRMT R13, R10, 0x3340, R4.reuse ;  /* 0x000033400a0d7816 */ /* 0x102fe40000000004 */
[----:B------:R-:W-:Y:S02]  /*60840*/  SHF.R.U32.HI R10, RZ, 0x8, R4 ;  /* 0x00000008ff0a7819 */ /* 0x000fe40000011604 */
[----:B------:R-:W-:Y:S01]  /*60850*/  SHF.R.U32.HI R4, RZ, 0x8, R11 ;  /* 0x00000008ff047819 */ /* 0x000fe2000001160b */
[----:B------:R1:W-:Y:S01]  /*60860*/  STL [R1+0x15b4], R13 ;  /* 0x0015b40d01007387 */ /* 0x0003e20000100800 */
[----:B------:R-:W-:-:S02]  /*60870*/  LOP3.LUT R8, R8, 0xffff, RZ, 0xc0, !PT ;  /* 0x0000ffff08087812 */ /* 0x000fc400078ec0ff */
[----:B------:R-:W-:Y:S02]  /*60880*/  LOP3.LUT R10, R10, 0xffff, RZ, 0xc0, !PT ;  /* 0x0000ffff0a0a7812 */ /* 0x000fe400078ec0ff */
[----:B------:R-:W-:Y:S02]  /*60890*/  LOP3.LUT R4, R4, 0xffff, RZ, 0xc0, !PT ;  /* 0x0000ffff04047812 */ /* 0x000fe400078ec0ff */
[----:B------:R-:W-:Y:S02]  /*608a0*/  LOP3.LUT R12, R12, 0xffff, RZ, 0xc0, !PT ;  /* 0x0000ffff0c0c7812 */ /* 0x000fe400078ec0ff */
[--C-:B-1----:R-:W-:Y:S02]  /*608b0*/  PRMT R13, R11, 0x3340, R5.reuse ;  /* 0x000033400b0d7816 */ /* 0x102fe40000000005 */
[----:B------:R-:W-:Y:S02]  /*608c0*/  SHF.R.U32.HI R5, RZ, 0x8, R5 ;  /* 0x00000008ff057819 */ /* 0x000fe40000011605 */
[----:B------:R-:W-:-:S02]  /*608d0*/  SHF.R.U32.HI R11, RZ, 0x8, R9 ;  /* 0x00000008ff0b7819 */ /* 0x000fc40000011609 */
[--C-:B------:R-:W-:Y:S02]  /*608e0*/  PRMT R9, R9, 0x3340, R7.reuse ;  /* 0x0000334009097816 */ /* 0x100fe40000000007 */
[----:B------:R-:W-:Y:S02]  /*608f0*/  SHF.R.U32.HI R7, RZ, 0x8, R7 ;  /* 0x00000008ff077819 */ /* 0x000fe40000011607 */
[----:B------:R-:W-:Y:S01]  /*60900*/  LOP3.LUT R5, R5, 0xffff, RZ, 0xc0, !PT ;  /* 0x0000ffff05057812 */ /* 0x000fe200078ec0ff */
[----:B------:R-:W-:Y:S01]  /*60910*/  STL [R1+0x15b0], R13 ;  /* 0x0015b00d01007387 */ /* 0x000fe20000100800 */
[----:B------:R-:W-:-:S03]  /*60920*/  LOP3.LUT R6, R6, 0xffff, RZ, 0xc0, !PT ;  /* 0x0000ffff06067812 */ /* 0x000fc600078ec0ff */
[----:B------:R1:W-:Y:S01]  /*60930*/  STL [R1+0x15ac], R9 ;  /* 0x0015ac0901007387 */ /* 0x0003e20000100800 */
[----:B------:R-:W-:Y:S02]  /*60940*/  LOP3.LUT R11, R11, 0xffff, RZ, 0xc0, !PT ;  /* 0x0000ffff0b0b7812 */ /* 0x000fe400078ec0ff */
[----:B------:R-:W-:Y:S02]  /*60950*/  LOP3.LUT R7, R7, 0xffff, RZ, 0xc0, !PT ;  /* 0x0000ffff07077812 */ /* 0x000fe400078ec0ff */
[----:B-1----:R-:W-:Y:S02]  /*60960*/  PRMT R9, R8, 0x3340, R10 ;  /* 0x0000334008097816 */ /* 0x002fe4000000000a */
[----:B------:R-:W-:Y:S02]  /*60970*/  PRMT R8, R4, 0x3340, R5 ;  /* 0x0000334004087816 */ /* 0x000fe40000000005 */
[----:B------:R-:W-:Y:S02]  /*60980*/  PRMT R5, R12, 0x3340, R6 ;  /* 0x000033400c057816 */ /* 0x000fe40000000006 */
[----:B------:R-:W-:Y:S01]  /*60990*/  PRMT R4, R11, 0x3340, R7 ;  /* 0x000033400b047816 */ /* 0x000fe20000000007 */
[----:B------:R1:W-:Y:S04]  /*609a0*/  STL [R1+0x14b8], R9 ;  /* 0x0014b80901007387 */ /* 0x0003e80000100800 */
[----:B------:R3:W-:Y:S04]  /*609b0*/  STL [R1+0x14b4], R8 ;  /* 0x0014b40801007387 */ /* 0x0007e80000100800 */
[----:B------:R-:W-:Y:S04]  /*609c0*/  STL [R1+0x14b0], R5 ;  /* 0x0014b00501007387 */ /* 0x000fe80000100800 */
[----:B------:R0:W-:Y:S04]  /*609d0*/  STL [R1+0x14ac], R4 ;  /* 0x0014ac0401007387 */ /* 0x0001e80000100800 */
[----:B------:R-:W4:Y:S01]  /*609e0*/  LDL.LU R18, [R1+0x270] ;  /* 0x0002700001127983 */ /* 0x000f220000300800 */
[----:B-1----:R-:W-:-:S03]  /*609f0*/  LOP3.LUT R9, R19, 0xffff, RZ, 0xc0, !PT ;  /* 0x0000ffff13097812 */ /* 0x002fc600078ec0ff */
[----:B------:R-:W4:Y:S01]  /*60a00*/  LDL.LU R19, [R1+0x254] ;  /* 0x0002540001137983 */ /* 0x000f220000300800 */
[----:B--2---:R-:W-:Y:S02]  /*60a10*/  LOP3.LUT R10, R29, 0xffff, RZ, 0xc0, !PT ;  /* 0x0000ffff1d0a7812 */ /* 0x004fe400078ec0ff */
[----:B---3--:R-:W-:Y:S01]  /*60a20*/  LOP3.LUT R8, R20, 0xffff, RZ, 0xc0, !PT ;  /* 0x0000ffff14087812 */ /* 0x008fe200078ec0ff */
[----:B------:R-:W2:Y:S01]  /*60a30*/  LDL.LU R29, [R1+0x208] ;  /* 0x00020800011d7983 */ /* 0x000ea20000300800 */
[----:B----4-:R-:W-:-:S03]  /*60a40*/  LOP3.LUT R7, R21, 0xffff, RZ, 0xc0, !PT ;  /* 0x0000ffff15077812 */ /* 0x010fc600078ec0ff */
[----:B------:R-:W3:Y:S01]  /*60a50*/  LDL.LU R20, [R1+0x204] ;  /* 0x0002040001147983 */ /* 0x000ee20000300800 */
[----:B------:R-:W-:-:S03]  /*60a60*/  LOP3.LUT R6, R15, 0xffff, RZ, 0xc0, !PT ;  /* 0x0000ffff0f067812 */ /* 0x000fc600078ec0ff */
[----:B------:R-:W4:Y:S01]  /*60a70*/  LDL.LU R21, [R1+0xf8] ;  /* 0x0000f80001157983 */ /* 0x000f220000300800 */
[----:B0-----:R-:W-:-:S03]  /*60a80*/  LOP3.LUT R4, R0, 0xffff, RZ, 0xc0, !PT ;  /* 0x0000ffff00047812 */ /* 0x001fc600078ec0ff */
[----:B------:R-:W4:Y:S04]  /*60a90*/  LDL.LU R15, [R1+0xa0] ;  /* 0x0000a000010f7983 */ /* 0x000f280000300800 */
[----:B------:R-:W4:Y:S01]  /*60aa0*/  LDL.LU R0, [R1+0xf4] ;  /* 0x0000f40001007983 */ /* 0x000f220000300800 */
[----:B------:R-:W-:Y:S02]  /*60ab0*/  PRMT R12, R10, 0x3340, R4 ;  /* 0x000033400a0c7816 */ /* 0x000fe40000000004 */
[----:B------:R-:W-:-:S03]  /*60ac0*/  LOP3.LUT R5, R17, 0xffff, RZ, 0xc0, !PT ;  /* 0x0000ffff11057812 */ /* 0x000fc600078ec0ff */
[----:B------:R0:W-:Y:S04]  /*60ad0*/  STL [R1+0x15a4], R12 ;  /* 0x0015a40c01007387 */ /* 0x0001e80000100800 */
[----:B------:R-:W4:Y:S01]  /*60ae0*/  LDL.LU R17, [R1+0x9c] ;  /* 0x00009c0001117983 */ /* 0x000f220000300800 */
[----:B------:R-:W-:Y:S02]  /*60af0*/  SHF.R.U32.HI R11, RZ, 0x8, R10 ;  /* 0x00000008ff0b7819 */ /* 0x000fe4000001160a */
[----:B------:R-:W-:Y:S02]  /*60b00*/  SHF.R.U32.HI R10, RZ, 0x8, R4 ;  /* 0x00000008ff0a7819 */ /* 0x000fe40000011604 */
[----:B------:R-:W-:Y:S02]  /*60b10*/  SHF.R.U32.HI R4, RZ, 0x8, R8 ;  /* 0x00000008ff047819 */ /* 0x000fe40000011608 */
[----:B------:R-:W-:-:S02]  /*60b20*/  PRMT R8, R8, 0x3340, R5 ;  /* 0x0000334008087816 */ /* 0x000fc40000000005 */
[----:B------:R-:W-:-:S03]  /*60b30*/  SHF.R.U32.HI R5, RZ, 0x8, R5 ;  /* 0x00000008ff057819 */ /* 0x000fc60000011605 */
[----:B------:R1:W-:Y:S01]  /*60b40*/  STL [R1+0x15a0], R8 ;  /* 0x0015a00801007387 */ /* 0x0003e20000100800 */
[--C-:B0-----:R-:W-:Y:S02]  /*60b50*/  PRMT R12, R9, 0x3340, R6.reuse ;  /* 0x00003340090c7816 */ /* 0x101fe40000000006 */
[----:B------:R-:W-:Y:S02]  /*60b60*/  SHF.R.U32.HI R6, RZ, 0x8, R6 ;  /* 0x00000008ff067819 */ /* 0x000fe40000011606 */
[----:B------:R-:W-:Y:S02]  /*60b70*/  LOP3.LUT R11, R11, 0xffff, RZ, 0xc0, !PT ;  /* 0x0000ffff0b0b7812 */ /* 0x000fe400078ec0ff */
[----:B------:R-:W-:Y:S02]  /*60b80*/  LOP3.LUT R10, R10, 0xffff, RZ, 0xc0, !PT ;  /* 0x0000ffff0a0a7812 */ /* 0x000fe400078ec0ff */
[----:B------:R-:W-:Y:S02]  /*60b90*/  LOP3.LUT R6, R6, 0xffff, RZ, 0xc0, !PT ;  /* 0x0000ffff06067812 */ /* 0x000fe400078ec0ff */
[----:B-1----:R-:W-:-:S02]  /*60ba0*/  SHF.R.U32.HI R8, RZ, 0x8, R9 ;  /* 0x00000008ff087819 */ /* 0x002fc40000011609 */
[----:B------:R-:W-:Y:S02]  /*60bb0*/  SHF.R.U32.HI R9, RZ, 0x8, R7 ;  /* 0x00000008ff097819 */ /* 0x000fe40000011607 */
[--C-:B------:R-:W-:Y:S02]  /*60bc0*/  PRMT R7, R7, 0x3340, R28.reuse ;  /* 0x0000334007077816 */ /* 0x100fe4000000001c */
[----:B------:R-:W-:Y:S02]  /*60bd0*/  SHF.R.U32.HI R28, RZ, 0x8, R28 ;  /* 0x00000008ff1c7819 */ /* 0x000fe4000001161c */
[----:B------:R-:W-:Y:S01]  /*60be0*/  LOP3.LUT R8, R8, 0xffff, RZ, 0xc0, !PT ;  /* 0x0000ffff08087812 */ /* 0x000fe200078ec0ff */
[----:B------:R-:W-:Y:S01]  /*60bf0*/  STL [R1+0x15a8], R12 ;  /* 0x0015a80c01007387 */ /* 0x000fe20000100800 */
[----:B------:R-:W-:Y:S02]  /*60c00*/  LOP3.LUT R4, R4, 0xffff, RZ, 0xc0, !PT ;  /* 0x0000ffff04047812 */ /* 0x000fe400078ec0ff */
[----:B------:R-:W-:Y:S01]  /*60c10*/  LOP3.LUT R5, R5, 0xffff, RZ, 0xc0, !PT ;  /* 0x0000ffff05057812 */ /* 0x000fe200078ec0ff */
[----:B------:R0:W-:Y:S01]  /*60c20*/  STL [R1+0x159c], R7 ;  /* 0x00159c0701007387 */ /* 0x0001e20000100800 */
[----:B------:R-:W-:-:S02]  /*60c30*/  LOP3.LUT R9, R9, 0xffff, RZ, 0xc0, !PT ;  /* 0x0000ffff09097812 */ /* 0x000fc400078ec0ff */
[----:B------:R-:W-:Y:S02]  /*60c40*/  LOP3.LUT R28, R28, 0xffff, RZ, 0xc0, !PT ;  /* 0x0000ffff1c1c7812 */ /* 0x000fe400078ec0ff */
[----:B------:R-:W-:Y:S02]  /*60c50*/  PRMT R5, R4, 0x3340, R5 ;  /* 0x0000334004057816 */ /* 0x000fe40000000005 */
[----:B------:R-:W-:Y:S02]  /*60c60*/  PRMT R4, R9, 0x3340, R28 ;  /* 0x0000334009047816 */ /* 0x000fe4000000001c */
[----:B0-----:R-:W-:Y:S02]  /*60c70*/  PRMT R7, R8, 0x3340, R6 ;  /* 0x0000334008077816 */ /* 0x001fe40000000006 */
[----:B------:R-:W-:-:S03]  /*60c80*/  PRMT R6, R11, 0x3340, R10 ;  /* 0x000033400b067816 */ /* 0x000fc6000000000a */
[----:B------:R-:W-:Y:S04]  /*60c90*/  STL [R1+0x148c], R7 ;  /* 0x00148c0701007387 */ /* 0x000fe80000100800 */
[----:B------:R2:W-:Y:S04]  /*60ca0*/  STL [R1+0x1488], R6 ;  /* 0x0014880601007387 */ /* 0x0005e80000100800 */
[----:B------:R-:W-:Y:S04]  /*60cb0*/  STL [R1+0x1484], R5 ;  /* 0x0014840501007387 */ /* 0x000fe80000100800 */
[----:B------:R4:W-:Y:S01]  /*60cc0*/  STL [R1+0x147c], R4 ;  /* 0x00147c0401007387 */ /* 0x0009e20000100800 */
[----:B--2---:R-:W-:-:S02]  /*60cd0*/  LOP3.LUT R6, R29, 0xffff, RZ, 0xc0, !PT ;  /* 0x0000ffff1d067812 */ /* 0x004fc400078ec0ff */
[----:B---3--:R-:W-:Y:S01]  /*60ce0*/  LOP3.LUT R11, R20, 0xffff, RZ, 0xc0, !PT ;  /* 0x0000ffff140b7812 */ /* 0x008fe200078ec0ff */
[----:B------:R-:W2:Y:S01]  /*60cf0*/  LDL.LU R29, [R1+0x1dc] ;  /* 0x0001dc00011d7983 */ /* 0x000ea20000300800 */
[----:B----4-:R-:W-:-:S03]  /*60d00*/  LOP3.LUT R4, R21, 0xffff, RZ, 0xc0, !PT ;  /* 0x0000ffff15047812 */ /* 0x010fc600078ec0ff */
[----:B------:R-:W3:Y:S01]  /*60d10*/  LDL.LU R20, [R1+0x1d8] ;  /* 0x0001d80001147983 */ /* 0x000ee20000300800 */
[----:B------:R-:W-:-:S03]  /*60d20*/  LOP3.LUT R9, R15, 0xffff, RZ, 0xc0, !PT ;  /* 0x0000ffff0f097812 */ /* 0x000fc600078ec0ff */
[----:B------:R-:W4:Y:S01]  /*60d30*/  LDL.LU R21, [R1+0x1ac] ;  /* 0x0001ac0001157983 */ /* 0x000f220000300800 */
[----:B------:R-:W-:-:S03]  /*60d40*/  LOP3.LUT R5, R0, 0xffff, RZ, 0xc0, !PT ;  /* 0x0000ffff00057812 */ /* 0x000fc600078ec0ff */
[----:B------:R-:W4:Y:S04]  /*60d50*/  LDL.LU R15, [R1+0x1a8] ;  /* 0x0001a800010f7983 */ /* 0x000f280000300800 */
[----:B------:R-:W4:Y:S01]  /*60d60*/  LDL.LU R0, [R1+0x70] ;  /* 0x0000700001007983 */ /* 0x000f220000300800 */
[----:B------:R-:W-:-:S03]  /*60d70*/  LOP3.LUT R12, R17, 0xffff, RZ, 0xc0, !PT ;  /* 0x0000ffff110c7812 */ /* 0x000fc600078ec0ff */
[----:B------:R-:W4:Y:S01]  /*60d80*/  LDL.LU R17, [R1+0x3c] ;  /* 0x00003c0001117983 */ /* 0x000f220000300800 */
[----:B------:R-:W-:Y:S02]  /*60d90*/  PRMT R13, R6, 0x3340, R9 ;  /* 0x00003340060d7816 */ /* 0x000fe40000000009 */
[----:B------:R-:W-:-:S03]  /*60da0*/  LOP3.LUT R10, R18, 0xffff, RZ, 0xc0, !PT ;  /* 0x0000ffff120a7812 */ /* 0x000fc600078ec0ff */
[----:B------:R0:W-:Y:S01]  /*60db0*/  STL [R1+0x1598], R13 ;  /* 0x0015980d01007387 */ /* 0x0001e20000100800 */
[----:B------:R-:W-:Y:S02]  /*60dc0*/  LOP3.LUT R7, R19, 0xffff, RZ, 0xc0, !PT ;  /* 0x0000ffff13077812 */ /* 0x000fe400078ec0ff */
[----:B------:R-:W-:Y:S02]  /*60dd0*/  SHF.R.U32.HI R8, RZ, 0x8, R6 ;  /* 0x00000008ff087819 */ /* 0x000fe40000011606 */
[----:B------:R-:W-:Y:S02]  /*60de0*/  SHF.R.U32.HI R6, RZ, 0x8, R11 ;  /* 0x00000008ff067819 */ /* 0x000fe4000001160b */
[----:B0-----:R-:W-:Y:S02]  /*60df0*/  PRMT R13, R11, 0x3340, R12 ;  /* 0x000033400b0d7816 */ /* 0x001fe4000000000c */
[----:B------:R-:W-:-:S03]  /*60e00*/  SHF.R.U32.HI R11, RZ, 0x8, R10 ;  /* 0x00000008ff0b7819 */ /* 0x000fc6000001160a */
[----:B------:R0:W-:Y:S01]  /*60e10*/  STL [R1+0x1594], R13 ;  /* 0x0015940d01007387 */ /* 0x0001e20000100800 */
[----:B------:R-:W-:Y:S02]  /*60e20*/  LOP3.LUT R11, R11, 0xffff, RZ, 0xc0, !PT ;  /* 0x0000ffff0b0b7812 */ /* 0x000fe400078ec0ff */
[----:B------:R-:W-:Y:S02]  /*60e30*/  SHF.R.U32.HI R9, RZ, 0x8, R9 ;  /* 0x00000008ff097819 */ /* 0x000fe40000011609 */
[----:B------:R-:W-:Y:S02]  /*60e40*/  SHF.R.U32.HI R12, RZ, 0x8, R12 ;  /* 0x00000008ff0c7819 */ /* 0x000fe4000001160c */
[--C-:B0-----:R-:W-:Y:S02]  /*60e50*/  PRMT R13, R10, 0x3340, R4.reuse ;  /* 0x000033400a0d7816 */ /* 0x101fe40000000004 */
[----:B------:R-:W-:Y:S02]  /*60e60*/  SHF.R.U32.HI R4, RZ, 0x8, R4 ;  /* 0x00000008ff047819 */ /* 0x000fe40000011604 */
[----:B------:R-:W-:-:S02]  /*60e70*/  SHF.R.U32.HI R10, RZ, 0x8, R7 ;  /* 0x00000008ff0a7819 */ /* 0x000fc40000011607 */
[--C-:B------:R-:W-:Y:S02]  /*60e80*/  PRMT R7, R7, 0x3340, R5.reuse ;  /* 0x0000334007077816 */ /* 0x100fe40000000005 */
[----:B------:R-:W-:Y:S02]  /*60e90*/  SHF.R.U32.HI R5, RZ, 0x8, R5 ;  /* 0x00000008ff057819 */ /* 0x000fe40000011605 */
[----:B------:R-:W-:Y:S02]  /*60ea0*/  LOP3.LUT R4, R4, 0xffff, RZ, 0xc0, !PT ;  /* 0x0000ffff04047812 */ /* 0x000fe400078ec0ff */
[----:B------:R-:W-:Y:S02]  /*60eb0*/  LOP3.LUT R10, R10, 0xffff, RZ, 0xc0, !PT ;  /* 0x0000ffff0a0a7812 */ /* 0x000fe400078ec0ff */
[----:B------:R-:W-:Y:S02]  /*60ec0*/  LOP3.LUT R8, R8, 0xffff, RZ, 0xc0, !PT ;  /* 0x0000ffff08087812 */ /* 0x000fe400078ec0ff */
[----:B------:R-:W-:-:S02]  /*60ed0*/  LOP3.LUT R5, R5, 0xffff, RZ, 0xc0, !PT ;  /* 0x0000ffff05057812 */ /* 0x000fc400078ec0ff */
[----:B------:R-:W-:Y:S02]  /*60ee0*/  PRMT R4, R11, 0x3340, R4 ;  /* 0x000033400b047816 */ /* 0x000fe40000000004 */
[----:B------:R-:W-:Y:S01]  /*60ef0*/  LOP3.LUT R9, R9, 0xffff, RZ, 0xc0, !PT ;  /* 0x0000ffff09097812 */ /* 0x000fe200078ec0ff */
[----:B------:R-:W-:Y:S01]  /*60f00*/  STL [R1+0x1590], R13 ;  /* 0x0015900d01007387 */ /* 0x000fe20000100800 */
[----:B------:R-:W-:Y:S02]  /*60f10*/  LOP3.LUT R6, R6, 0xffff, RZ, 0xc0, !PT ;  /* 0x0000ffff06067812 */ /* 0x000fe400078ec0ff */
[----:B------:R-:W-:Y:S01]  /*60f20*/  LOP3.LUT R12, R12, 0xffff, RZ, 0xc0, !PT ;  /* 0x0000ffff0c0c7812 */ /* 0x000fe200078ec0ff */
[----:B------:R0:W-:Y:S04]  /*60f30*/  STL [R1+0x158c], R7 ;  /* 0x00158c0701007387 */ /* 0x0001e80000100800 */
[----:B------:R1:W-:Y:S01]  /*60f40*/  STL [R1+0x146c], R4 ;  /* 0x00146c0401007387 */ /* 0x0003e20000100800 */
[----:B0-----:R-:W-:-:S02]  /*60f50*/  PRMT R7, R10, 0x3340, R5 ;  /* 0x000033400a077816 */ /* 0x001fc40000000005 */
[----:B------:R-:W-:Y:S02]  /*60f60*/  PRMT R5, R8, 0x3340, R9 ;  /* 0x0000334008057816 */ /* 0x000fe40000000009 */
[----:B-1----:R-:W-:Y:S02]  /*60f70*/  PRMT R4, R6, 0x3340, R12 ;  /* 0x0000334006047816 */ /* 0x002fe4000000000c */
[----:B------:R-:W-:Y:S01]  /*60f80*/  LOP3.LUT R9, R27, 0xffff, RZ, 0xc0, !PT ;  /* 0x0000ffff1b097812 */ /* 0x000fe200078ec0ff */
[----:B------:R3:W-:Y:S04]  /*60f90*/  STL [R1+0x1468], R7 ;  /* 0x0014680701007387 */ /* 0x0007e80000100800 */
[----:B------:R0:W-:Y:S04]  /*60fa0*/  STL [R1+0x1464], R5 ;  /* 0x0014640501007387 */ /* 0x0001e80000100800 */
[----:B------:R1:W-:Y:S04]  /*60fb0*/  STL [R1+0x1460], R4 ;  /* 0x0014600401007387 */ /* 0x0003e80000100800 */
[----:B------:R-:W4:Y:S04]  /*60fc0*/  LDL.LU R27, [R1+0x2dec] ;  /* 0x002dec00011b7983 */ /* 0x000f280000300800 */
[----:B------:R-:W4:Y:S01]  /*60fd0*/  LDL.LU R19, [R1+0x298] ;  /* 0x0002980001137983 */ /* 0x000f220000300800 */
[----:B------:R-:W-:-:S02]  /*60fe0*/  LOP3.LUT R11, R16, 0xffff, RZ, 0xc0, !PT ;  /* 0x0000ffff100b7812 */ /* 0x000fc400078ec0ff */
[----:B--2---:R-:W-:Y:S02]  /*60ff0*/  LOP3.LUT R6, R29, 0xffff, RZ, 0xc0, !PT ;  /* 0x0000ffff1d067812 */ /* 0x004fe400078ec0ff */
[----:B---3--:R-:W-:Y:S01]  /*61000*/  LOP3.LUT R7, R20, 0xffff, RZ, 0xc0, !PT ;  /* 0x0000ffff14077812 */ /* 0x008fe200078ec0ff */
[----:B------:R-:W2:Y:S01]  /*61010*/  LDL.LU R29, [R1+0x294] ;  /* 0x00029400011d7983 */ /* 0x000ea20000300800 */
[----:B----4-:R-:W-:-:S03]  /*61020*/  LOP3.LUT R8, R21, 0xffff, RZ, 0xc0, !PT ;  /* 0x0000ffff15087812 */ /* 0x010fc600078ec0ff */
[----:B------:R-:W3:Y:S01]  /*61030*/  LDL.LU R20, [R1+0x250] ;  /* 0x0002500001147983 */ /* 0x000ee20000300800 */
[----:B0-----:R-:W-:-:S03]  /*61040*/  LOP3.LUT R5, R15, 0xffff, RZ, 0xc0, !PT ;  /* 0x0000ffff0f057812 */ /* 0x001fc600078ec0ff */
[----:B------:R-:W4:Y:S01]  /*61050*/  LDL.LU R21, [R1+0x200] ;  /* 0x0002000001157983 */ /* 0x000f220000300800 */
[----:B-1----:R-:W-:-:S03]  /*61060*/  LOP3.LUT R4, R0, 0xffff, RZ, 0xc0, !PT ;  /* 0x0000ffff00047812 */ /* 0x002fc600078ec0ff */
[----:B------:R-:W4:Y:S04]  /*61070*/  LDL.LU R15, [R1+0x170] ;  /* 0x00017000010f7983 */ /* 0x000f280000300800 */
[----:B------:R-:W4:Y:S04]  /*61080*/  LDL.LU R0, [R1+0x15c] ;  /* 0x00015c0001007983 */ /* 0x000f280000300800 */
[----:B------:R-:W4:Y:S01]  /*61090*/  LDL.LU R16, [R1+0xd8] ;  /* 0x0000d80001107983 */ /* 0x000f220000300800 */
[----:B------:R-:W-:-:S03]  /*610a0*/  LOP3.LUT R10, R17, 0xffff, RZ, 0xc0, !PT ;  /* 0x0000ffff110a7812 */ /* 0x000fc600078ec0ff */
[----:B------:R-:W4:Y:S01]  /*610b0*/  LDL.LU R17, [R1+0x94] ;  /* 0x0000940001117983 */ /* 0x000f220000300800 */
[----:B------:R-:W-:-:S05]  /*610c0*/  PRMT R13, R8, 0x3340, R9 ;  /* 0x00003340080d7816 */ /* 0x000fca0000000009 */
[----:B------:R0:W-:Y:S01]  /*610d0*/  STL [R1+0x1588], R13 ;  /* 0x0015880d01007387 */ /* 0x0001e20000100800 */
        /* <DEDUP_REMOVED lines=18> */
[----:B------:R-:W-:Y:S02]  /*61200*/  LOP3.LUT R9, R9, 0xffff, RZ, 0xc0, !PT ;  /* 0x0000ffff09097812 */ /* 0x000fe400078ec0ff */
[----:B------:R-:W-:Y:S02]  /*61210*/  LOP3.LUT R8, R8, 0xffff, RZ, 0xc0, !PT ;  /* 0x0000ffff08087812 */ /* 0x000fe400078ec0ff */
[----:B------:R-:W-:Y:S01]  /*61220*/  LOP3.LUT R11, R11, 0xffff, RZ, 0xc0, !PT ;  /* 0x0000ffff0b0b7812 */ /* 0x000fe200078ec0ff */
[----:B------:R-:W-:Y:S04]  /*61230*/  STL [R1+0x1574], R13 ;  /* 0x0015740d01007387 */ /* 0x000fe80000100800 */
[----:B------:R-:W-:Y:S01]  /*61240*/  STL [R1+0x1570], R7 ;  /* 0x0015700701007387 */ /* 0x000fe20000100800 */
[----:B------:R-:W-:-:S02]  /*61250*/  PRMT R6, R6, 0x3340, R10 ;  /* 0x0000334006067816 */ /* 0x000fc4000000000a */
[----:B------:R-:W-:Y:S01]  /*61260*/  PRMT R5, R12, 0x3340, R9 ;  /* 0x000033400c057816 */ /* 0x000fe20000000009 */
[----:B------:R0:W-:Y:S04]  /*61270*/  STL [R1+0x1448], R4 ;  /* 0x0014480401007387 */ /* 0x0001e80000100800 */
[----:B------:R3:W-:Y:S04]  /*61280*/  STL [R1+0x1440], R6 ;  /* 0x0014400601007387 */ /* 0x0007e80000100800 */
[----:B------:R-:W-:Y:S01]  /*61290*/  STL [R1+0x1438], R5 ;  /* 0x0014380501007387 */ /* 0x000fe20000100800 */
[----:B0-----:R-:W-:-:S05]  /*612a0*/  PRMT R4, R8, 0x3340, R11 ;  /* 0x0000334008047816 */ /* 0x001fca000000000b */
[----:B------:R0:W-:Y:S01]  /*612b0*/  STL [R1+0x1434], R4 ;  /* 0x0014340401007387 */ /* 0x0001e20000100800 */
        /* <DEDUP_REMOVED lines=10> */
[----:B------:R-:W-:-:S03]  /*61360*/  LOP3.LUT R5, R16, 0xffff, RZ, 0xc0, !PT ;  /* 0x0000ffff10057812 */ /* 0x000fc600078ec0ff */
[----:B------:R-:W4:Y:S01]  /*61370*/  LDL.LU R16, [R1+0xa4] ;  /* 0x0000a40001107983 */ /* 0x000f220000300800 */
[----:B------:R-:W-:-:S03]  /*61380*/  LOP3.LUT R12, R17, 0xffff, RZ, 0xc0, !PT ;  /* 0x0000ffff110c7812 */ /* 0x000fc600078ec0ff */
[----:B------:R-:W4:Y:S01]  /*61390*/  LDL.LU R17, [R1+0x198] ;  /* 0x0001980001117983 */ /* 0x000f220000300800 */
[----:B------:R-:W-:-:S04]  /*613a0*/  LOP3.LUT R7, R19, 0xffff, RZ, 0xc0, !PT ;  /* 0x0000ffff13077812 */ /* 0x000fc800078ec0ff */
[----:B------:R-:W-:-:S05]  /*613b0*/  PRMT R13, R7, 0x3340, R9 ;  /* 0x00003340070d7816 */ /* 0x000fca0000000009 */
[----:B------:R0:W-:Y:S01]  /*613c0*/  STL [R1+0x156c], R13 ;  /* 0x00156c0d01007387 */ /* 0x0001e20000100800 */
[----:B------:R-:W-:Y:S02]  /*613d0*/  SHF.R.U32.HI R8, RZ, 0x8, R7 ;  /* 0x00000008ff087819 */ /* 0x000fe40000011607 */
[----:B------:R-:W-:Y:S02]  /*613e0*/  SHF.R.U32.HI R7, RZ, 0x8, R11 ;  /* 0x00000008ff077819 */ /* 0x000fe4000001160b */
[----:B------:R-:W-:Y:S02]  /*613f0*/  SHF.R.U32.HI R9, RZ, 0x8, R9 ;  /* 0x00000008ff097819 */ /* 0x000fe40000011609 */
[----:B0-----:R-:W-:Y:S02]  /*61400*/  PRMT R13, R11, 0x3340, R12 ;  /* 0x000033400b0d7816 */ /* 0x001fe4000000000c */
[----:B------:R-:W-:-:S03]  /*61410*/  SHF.R.U32.HI R11, RZ, 0x8, R10 ;  /* 0x00000008ff0b7819 */ /* 0x000fc6000001160a */
[----:B------:R0:W-:Y:S01]  /*61420*/  STL [R1+0x155c], R13 ;  /* 0x00155c0d01007387 */ /* 0x0001e20000100800 */
[----:B------:R-:W-:Y:S02]  /*61430*/  SHF.R.U32.HI R12, RZ, 0x8, R12 ;  /* 0x00000008ff0c7819 */ /* 0x000fe4000001160c */
[----:B------:R-:W-:Y:S02]  /*61440*/  LOP3.LUT R8, R8, 0xffff, RZ, 0xc0, !PT ;  /* 0x0000ffff08087812 */ /* 0x000fe400078ec0ff */
[----:B------:R-:W-:Y:S02]  /*61450*/  LOP3.LUT R9, R9, 0xffff, RZ, 0xc0, !PT ;  /* 0x0000ffff09097812 */ /* 0x000fe400078ec0ff */
[----:B------:R-:W-:Y:S02]  /*61460*/  LOP3.LUT R11, R11, 0xffff, RZ, 0xc0, !PT ;  /* 0x0000ffff0b0b7812 */ /* 0x000fe400078ec0ff */
[----:B0-----:R-:W-:Y:S02]  /*61470*/  PRMT R13, R10, 0x3340, R4 ;  /* 0x000033400a0d7816 */ /* 0x001fe40000000004 */
[----:B------:R-:W-:-:S02]  /*61480*/  SHF.R.U32.HI R10, RZ, 0x8, R6 ;  /* 0x00000008ff0a7819 */ /* 0x000fc40000011606 */
[----:B------:R-:W-:Y:S02]  /*61490*/  SHF.R.U32.HI R4, RZ, 0x8, R4 ;  /* 0x00000008ff047819 */ /* 0x000fe40000011604 */
[--C-:B------:R-:W-:Y:S02]  /*614a0*/  PRMT R6, R6, 0x3340, R5.reuse ;  /* 0x0000334006067816 */ /* 0x100fe40000000005 */
[----:B------:R-:W-:Y:S02]  /*614b0*/  SHF.R.U32.HI R5, RZ, 0x8, R5 ;  /* 0x00000008ff057819 */ /* 0x000fe40000011605 */
[----:B------:R-:W-:Y:S02]  /*614c0*/  LOP3.LUT R10, R10, 0xffff, RZ, 0xc0, !PT ;  /* 0x0000ffff0a0a7812 */ /* 0x000fe400078ec0ff */
[----:B------:R-:W-:Y:S02]  /*614d0*/  LOP3.LUT R4, R4, 0xffff, RZ, 0xc0, !PT ;  /* 0x0000ffff04047812 */ /* 0x000fe400078ec0ff */
[----:B------:R-:W-:-:S02]  /*614e0*/  LOP3.LUT R7, R7, 0xffff, RZ, 0xc0, !PT ;  /* 0x0000ffff07077812 */ /* 0x000fc400078ec0ff */
[----:B------:R-:W-:Y:S02]  /*614f0*/  LOP3.LUT R5, R5, 0xffff, RZ, 0xc0, !PT ;  /* 0x0000ffff05057812 */ /* 0x000fe400078ec0ff */
[----:B------:R-:W-:Y:S01]  /*61500*/  LOP3.LUT R12, R12, 0xffff, RZ, 0xc0, !PT ;  /* 0x0000ffff0c0c7812 */ /* 0x000fe200078ec0ff */
[----:B------:R-:W-:Y:S01]  /*61510*/  STL [R1+0x1568], R13 ;  /* 0x0015680d01007387 */ /* 0x000fe20000100800 */
[----:B------:R-:W-:-:S03]  /*61520*/  PRMT R9, R8, 0x3340, R9 ;  /* 0x0000334008097816 */ /* 0x000fc60000000009 */
[----:B------:R0:W-:Y:S01]  /*61530*/  STL [R1+0x1564], R6 ;  /* 0x0015640601007387 */ /* 0x0001e20000100800 */
[----:B------:R-:W-:Y:S02]  /*61540*/  PRMT R8, R11, 0x3340, R4 ;  /* 0x000033400b087816 */ /* 0x000fe40000000004 */
[----:B------:R-:W-:Y:S01]  /*61550*/  PRMT R4, R7, 0x3340, R12 ;  /* 0x0000334007047816 */ /* 0x000fe2000000000c */
[----:B------:R-:W-:Y:S04]  /*61560*/  STL [R1+0x1428], R9 ;  /* 0x0014280901007387 */ /* 0x000fe80000100800 */
[----:B------:R-:W-:Y:S01]  /*61570*/  STL [R1+0x1424], R8 ;  /* 0x0014240801007387 */ /* 0x000fe20000100800 */
[----:B0-----:R-:W-:Y:S02]  /*61580*/  PRMT R6, R10, 0x3340, R5 ;  /* 0x000033400a067816 */ /* 0x001fe40000000005 */
[----:B------:R-:W-:-:S03]  /*61590*/  LOP3.LUT R11, R23, 0xffff, RZ, 0xc0, !PT ;  /* 0x0000ffff170b7812 */ /* 0x000fc600078ec0ff */
[----:B------:R3:W-:Y:S04]  /*615a0*/  STL [R1+0x1420], R6 ;  /* 0x0014200601007387 */ /* 0x0007e80000100800 */
[----:B------:R0:W-:Y:S04]  /*615b0*/  STL [R1+0x1408], R4 ;  /* 0x0014080401007387 */ /* 0x0001e80000100800 */
[----:B------:R-:W4:Y:S04]  /*615c0*/  LDL.LU R23, [R1+0x2de8] ;  /* 0x002de80001177983 */ /* 0x000f280000300800 */
[----:B------:R-:W4:Y:S01]  /*615d0*/  LDL.LU R19, [R1+0x28c] ;  /* 0x00028c0001137983 */ /* 0x000f220000300800 */
[----:B--2---:R-:W-:-:S02]  /*615e0*/  LOP3.LUT R5, R29, 0xffff, RZ, 0xc0, !PT ;  /* 0x0000ffff1d057812 */ /* 0x004fc400078ec0ff */
        /* <DEDUP_REMOVED lines=13> */
[----:B------:R-:W-:-:S05]  /*616c0*/  PRMT R13, R8, 0x3340, R9 ;  /* 0x00003340080d7816 */ /* 0x000fca0000000009 */
[----:B------:R0:W-:Y:S01]  /*616d0*/  STL [R1+0x1554], R13 ;  /* 0x0015540d01007387 */ /* 0x0001e20000100800 */
[----:B------:R-:W-:Y:S02]  /*616e0*/  SHF.R.U32.HI R12, RZ, 0x8, R8 ;  /* 0x00000008ff0c7819 */ /* 0x000fe40000011608 */
[----:B------:R-:W-:Y:S02]  /*616f0*/  SHF.R.U32.HI R8, RZ, 0x8, R7 ;  /* 0x00000008ff087819 */ /* 0x000fe40000011607 */
[----:B------:R-:W-:Y:S02]  /*61700*/  SHF.R.U32.HI R9, RZ, 0x8, R9 ;  /* 0x00000008ff097819 */ /* 0x000fe40000011609 */
[----:B0-----:R-:W-:Y:S02]  /*61710*/  PRMT R13, R7, 0x3340, R11 ;  /* 0x00003340070d7816 */ /* 0x001fe4000000000b */
[----:B------:R-:W-:Y:S02]  /*61720*/  SHF.R.U32.HI R7, RZ, 0x8, R5 ;  /* 0x00000008ff077819 */ /* 0x000fe40000011605 */
[----:B------:R-:W-:Y:S01]  /*61730*/  SHF.R.U32.HI R11, RZ, 0x8, R11 ;  /* 0x00000008ff0b7819 */ /* 0x000fe2000001160b */
[----:B------:R0:W-:Y:S01]  /*61740*/  STL [R1+0x1550], R13 ;  /* 0x0015500d01007387 */ /* 0x0001e20000100800 */
[----:B------:R-:W-:-:S02]  /*61750*/  LOP3.LUT R12, R12, 0xffff, RZ, 0xc0, !PT ;  /* 0x0000ffff0c0c7812 */ /* 0x000fc400078ec0ff */
[----:B------:R-:W-:Y:S02]  /*61760*/  LOP3.LUT R9, R9, 0xffff, RZ, 0xc0, !PT ;  /* 0x0000ffff09097812 */ /* 0x000fe400078ec0ff */
[----:B------:R-:W-:Y:S02]  /*61770*/  LOP3.LUT R8, R8, 0xffff, RZ, 0xc0, !PT ;  /* 0x0000ffff08087812 */ /* 0x000fe400078ec0ff */
[----:B------:R-:W-:Y:S02]  /*61780*/  LOP3.LUT R11, R11, 0xffff, RZ, 0xc0, !PT ;  /* 0x0000ffff0b0b7812 */ /* 0x000fe400078ec0ff */
[----:B0-----:R-:W-:Y:S02]  /*61790*/  PRMT R13, R5, 0x3340, R4 ;  /* 0x00003340050d7816 */ /* 0x001fe40000000004 */
[----:B------:R-:W-:Y:S02]  /*617a0*/  SHF.R.U32.HI R5, RZ, 0x8, R6 ;  /* 0x00000008ff057819 */ /* 0x000fe40000011606 */
[----:B------:R-:W-:-:S02]  /*617b0*/  SHF.R.U32.HI R4, RZ, 0x8, R4 ;  /* 0x00000008ff047819 */ /* 0x000fc40000011604 */
[--C-:B------:R-:W-:Y:S02]  /*617c0*/  PRMT R6, R6, 0x3340, R10.reuse ;  /* 0x0000334006067816 */ /* 0x100fe4000000000a */
        /* <DEDUP_REMOVED lines=15> */
[----:B------:R-:W-:-:S03]  /*618c0*/  LOP3.LUT R7, R19, 0xffff, RZ, 0xc0, !PT ;  /* 0x0000ffff13077812 */ /* 0x000fc600078ec0ff */
        /* <DEDUP_REMOVED lines=8> */
[----:B------:R-:W-:-:S03]  /*61950*/  LOP3.LUT R12, R0, 0xffff, RZ, 0xc0, !PT ;  /* 0x0000ffff000c7812 */ /* 0x000fc600078ec0ff */
[----:B------:R-:W2:Y:S04]  /*61960*/  LDL.LU R15, [R1+0x13c] ;  /* 0x00013c00010f7983 */ /* 0x000ea80000300800 */
[----:B------:R-:W2:Y:S01]  /*61970*/  LDL.LU R0, [R1+0x130] ;  /* 0x0001300001007983 */ /* 0x000ea20000300800 */
[----:B0-----:R-:W-:-:S03]  /*61980*/  LOP3.LUT R4, R16, 0xffff, RZ, 0xc0, !PT ;  /* 0x0000ffff10047812 */ /* 0x001fc600078ec0ff */
[----:B------:R-:W2:Y:S01]  /*61990*/  LDL.LU R16, [R1+0xcc] ;  /* 0x0000cc0001107983 */ /* 0x000ea20000300800 */
[----:B------:R-:W-:-:S03]  /*619a0*/  LOP3.LUT R5, R17, 0xffff, RZ, 0xc0, !PT ;  /* 0x0000ffff11057812 */ /* 0x000fc600078ec0ff */
[----:B------:R-:W2:Y:S01]  /*619b0*/  LDL.LU R17, [R1+0xc8] ;  /* 0x0000c80001117983 */ /* 0x000ea20000300800 */
        /* <DEDUP_REMOVED lines=26> */
[----:B------:R1:W-:Y:S04]  /*61b60*/  STL [R1+0x13d8], R8 ;  /* 0x0013d80801007387 */ /* 0x0003e80000100800 */
[----:B------:R-:W-:Y:S01]  /*61b70*/  STL [R1+0x13d4], R7 ;  /* 0x0013d40701007387 */ /* 0x000fe20000100800 */
[----:B0-----:R-:W-:Y:S02]  /*61b80*/  PRMT R6, R11, 0x3340, R4 ;  /* 0x000033400b067816 */ /* 0x001fe40000000004 */
[----:B------:R-:W-:-:S03]  /*61b90*/  PRMT R4, R10, 0x3340, R5 ;  /* 0x000033400a047816 */ /* 0x000fc60000000005 */
[----:B------:R4:W-:Y:S04]  /*61ba0*/  STL [R1+0x13d0], R6 ;  /* 0x0013d00601007387 */ /* 0x0009e80000100800 */
[----:B------:R2:W-:Y:S01]  /*61bb0*/  STL [R1+0x13cc], R4 ;  /* 0x0013cc0401007387 */ /* 0x0005e20000100800 */
[----:B-1----:R-:W-:-:S03]  /*61bc0*/  LOP3.LUT R8, R19, 0xffff, RZ, 0xc0, !PT ;  /* 0x0000ffff13087812 */ /* 0x002fc600078ec0ff */
[----:B------:R-:W2:Y:S01]  /*61bd0*/  LDL.LU R19, [R1+0x310] ;  /* 0x0003100001137983 */ /* 0x000ea20000300800 */
[----:B---3--:R-:W-:Y:S02]  /*61be0*/  LOP3.LUT R11, R20, 0xffff, RZ, 0xc0, !PT ;  /* 0x0000ffff140b7812 */ /* 0x008fe400078ec0ff */
[----:B----4-:R-:W-:Y:S01]  /*61bf0*/  LOP3.LUT R6, R21, 0xffff, RZ, 0xc0, !PT ;  /* 0x0000ffff15067812 */ /* 0x010fe200078ec0ff */
[----:B------:R-:W3:Y:S01]  /*61c00*/  LDL.LU R20, [R1+0x308] ;  /* 0x0003080001147983 */ /* 0x000ee20000300800 */
[----:B--2---:R-:W-:-:S03]  /*61c10*/  LOP3.LUT R4, R15, 0xffff, RZ, 0xc0, !PT ;  /* 0x0000ffff0f047812 */ /* 0x004fc600078ec0ff */
[----:B------:R-:W2:Y:S01]  /*61c20*/  LDL.LU R21, [R1+0x2dc] ;  /* 0x0002dc0001157983 */ /* 0x000ea20000300800 */
[----:B------:R-:W-:-:S03]  /*61c30*/  LOP3.LUT R10, R0, 0xffff, RZ, 0xc0, !PT ;  /* 0x0000ffff000a7812 */ /* 0x000fc600078ec0ff */
        /* <DEDUP_REMOVED lines=8> */
[----:B------:R0:W-:Y:S04]  /*61cc0*/  STL [R1+0x14fc], R13 ;  /* 0x0014fc0d01007387 */ /* 0x0001e80000100800 */
[----:B------:R-:W4:Y:S01]  /*61cd0*/  LDL.LU R29, [R1+0x1bc] ;  /* 0x0001bc00011d7983 */ /* 0x000f220000300800 */
[----:B------:R-:W-:Y:S02]  /*61ce0*/  SHF.R.U32.HI R9, RZ, 0x8, R7 ;  /* 0x00000008ff097819 */ /* 0x000fe40000011607 */
[----:B------:R-:W-:Y:S02]  /*61cf0*/  SHF.R.U32.HI R7, RZ, 0x8, R11 ;  /* 0x00000008ff077819 */ /* 0x000fe4000001160b */
[----:B------:R-:W-:Y:S02]  /*61d00*/  PRMT R11, R11, 0x3340, R12 ;  /* 0x000033400b0b7816 */ /* 0x000fe4000000000c */
[----:B------:R-:W-:-:S02]  /*61d10*/  SHF.R.U32.HI R10, RZ, 0x8, R10 ;  /* 0x00000008ff0a7819 */ /* 0x000fc4000001160a */
[----:B------:R-:W-:Y:S01]  /*61d20*/  SHF.R.U32.HI R12, RZ, 0x8, R12 ;  /* 0x00000008ff0c7819 */ /* 0x000fe2000001160c */
[----:B------:R1:W-:Y:S01]  /*61d30*/  STL [R1+0x14f8], R11 ;  /* 0x0014f80b01007387 */ /* 0x0003e20000100800 */
[--C-:B0-----:R-:W-:Y:S02]  /*61d40*/  PRMT R13, R8, 0x3340, R4.reuse ;  /* 0x00003340080d7816 */ /* 0x101fe40000000004 */
[----:B------:R-:W-:Y:S02]  /*61d50*/  SHF.R.U32.HI R4, RZ, 0x8, R4 ;  /* 0x00000008ff047819 */ /* 0x000fe40000011604 */
[----:B------:R-:W-:Y:S02]  /*61d60*/  LOP3.LUT R9, R9, 0xffff, RZ, 0xc0, !PT ;  /* 0x0000ffff09097812 */ /* 0x000fe400078ec0ff */
[----:B------:R-:W-:Y:S02]  /*61d70*/  LOP3.LUT R10, R10, 0xffff, RZ, 0xc0, !PT ;  /* 0x0000ffff0a0a7812 */ /* 0x000fe400078ec0ff */
[----:B------:R-:W-:-:S02]  /*61d80*/  LOP3.LUT R4, R4, 0xffff, RZ, 0xc0, !PT ;  /* 0x0000ffff04047812 */ /* 0x000fc400078ec0ff */
[----:B-1----:R-:W-:Y:S02]  /*61d90*/  SHF.R.U32.HI R11, RZ, 0x8, R8 ;  /* 0x00000008ff0b7819 */ /* 0x002fe40000011608 */
[----:B------:R-:W-:Y:S02]  /*61da0*/  SHF.R.U32.HI R8, RZ, 0x8, R6 ;  /* 0x00000008ff087819 */ /* 0x000fe40000011606 */
[--C-:B------:R-:W-:Y:S02]  /*61db0*/  PRMT R6, R6, 0x3340, R5.reuse ;  /* 0x0000334006067816 */ /* 0x100fe40000000005 */
[----:B------:R-:W-:Y:S02]  /*61dc0*/  SHF.R.U32.HI R5, RZ, 0x8, R5 ;  /* 0x00000008ff057819 */ /* 0x000fe40000011605 */
[----:B------:R-:W-:Y:S02]  /*61dd0*/  LOP3.LUT R11, R11, 0xffff, RZ, 0xc0, !PT ;  /* 0x0000ffff0b0b7812 */ /* 0x000fe400078ec0ff */
[----:B------:R-:W-:-:S02]  /*61de0*/  LOP3.LUT R7, R7, 0xffff, RZ, 0xc0, !PT ;  /* 0x0000ffff07077812 */ /* 0x000fc400078ec0ff */
[----:B------:R-:W-:Y:S02]  /*61df0*/  LOP3.LUT R12, R12, 0xffff, RZ, 0xc0, !PT ;  /* 0x0000ffff0c0c7812 */ /* 0x000fe400078ec0ff */
        /* <DEDUP_REMOVED lines=9> */
[----:B0-----:R-:W-:-:S05]  /*61e90*/  PRMT R6, R7, 0x3340, R12 ;  /* 0x0000334007067816 */ /* 0x001fca000000000c */
[----:B------:R2:W-:Y:S04]  /*61ea0*/  STL [R1+0x1340], R6 ;  /* 0x0013400601007387 */ /* 0x0005e80000100800 */
[----:B------:R0:W-:Y:S01]  /*61eb0*/  STL [R1+0x1358], R5 ;  /* 0x0013580501007387 */ /* 0x0001e20000100800 */
[----:B---3--:R-:W-:Y:S02]  /*61ec0*/  LOP3.LUT R7, R20, 0xffff, RZ, 0xc0, !PT ;  /* 0x0000ffff14077812 */ /* 0x008fe400078ec0ff */
[----:B--2---:R-:W-:Y:S01]  /*61ed0*/  LOP3.LUT R6, R21, 0xffff, RZ, 0xc0, !PT ;  /* 0x0000ffff15067812 */ /* 0x004fe200078ec0ff */
[----:B------:R-:W2:Y:S01]  /*61ee0*/  LDL.LU R20, [R1+0x300] ;  /* 0x0003000001147983 */ /* 0x000ea20000300800 */
[----:B----4-:R-:W-:-:S03]  /*61ef0*/  LOP3.LUT R11, R15, 0xffff, RZ, 0xc0, !PT ;  /* 0x0000ffff0f0b7812 */ /* 0x010fc600078ec0ff */
[----:B------:R-:W3:Y:S01]  /*61f00*/  LDL.LU R21, [R1+0x2f8] ;  /* 0x0002f80001157983 */ /* 0x000ee20000300800 */
[----:B------:R-:W-:-:S03]  /*61f10*/  LOP3.LUT R10, R0, 0xffff, RZ, 0xc0, !PT ;  /* 0x0000ffff000a7812 */ /* 0x000fc600078ec0ff */
[----:B------:R-:W4:Y:S04]  /*61f20*/  LDL.LU R15, [R1+0x24c] ;  /* 0x00024c00010f7983 */ /* 0x000f280000300800 */
[----:B------:R-:W4:Y:S01]  /*61f30*/  LDL.LU R0, [R1+0x248] ;  /* 0x0002480001007983 */ /* 0x000f220000300800 */
[----:B------:R-:W-:-:S03]  /*61f40*/  LOP3.LUT R9, R16, 0xffff, RZ, 0xc0, !PT ;  /* 0x0000ffff10097812 */ /* 0x000fc600078ec0ff */
[----:B------:R-:W4:Y:S01]  /*61f50*/  LDL.LU R16, [R1+0x1f8] ;  /* 0x0001f80001107983 */ /* 0x000f220000300800 */
[----:B0-----:R-:W-:-:S03]  /*61f60*/  LOP3.LUT R5, R17, 0xffff, RZ, 0xc0, !PT ;  /* 0x0000ffff11057812 */ /* 0x001fc600078ec0ff */
[----:B------:R-:W4:Y:S01]  /*61f70*/  LDL.LU R17, [R1+0x1f0] ;  /* 0x0001f00001117983 */ /* 0x000f220000300800 */
[----:B------:R-:W-:Y:S02]  /*61f80*/  PRMT R13, R6, 0x3340, R9 ;  /* 0x00003340060d7816 */ /* 0x000fe40000000009 */
[----:B------:R-:W-:Y:S02]  /*61f90*/  LOP3.LUT R4, R19, 0xffff, RZ, 0xc0, !PT ;  /* 0x0000ffff13047812 */ /* 0x000fe400078ec0ff */
[----:B------:R-:W-:Y:S01]  /*61fa0*/  LOP3.LUT R12, R29, 0xffff, RZ, 0xc0, !PT ;  /* 0x0000ffff1d0c7812 */ /* 0x000fe200078ec0ff */
[----:B------:R0:W-:Y:S01]  /*61fb0*/  STL [R1+0x14dc], R13 ;  /* 0x0014dc0d01007387 */ /* 0x0001e20000100800 */
[----:B------:R-:W-:Y:S02]  /*61fc0*/  SHF.R.U32.HI R8, RZ, 0x8, R6 ;  /* 0x00000008ff087819 */ /* 0x000fe40000011606 */
[----:B------:R-:W-:Y:S02]  /*61fd0*/  SHF.R.U32.HI R6, RZ, 0x8, R11 ;  /* 0x00000008ff067819 */ /* 0x000fe4000001160b */
[----:B0-----:R-:W-:-:S02]  /*61fe0*/  PRMT R13, R11, 0x3340, R12 ;  /* 0x000033400b0d7816 */ /* 0x001fc4000000000c */
[----:B------:R-:W-:-:S03]  /*61ff0*/  SHF.R.U32.HI R11, RZ, 0x8, R10 ;  /* 0x00000008ff0b7819 */ /* 0x000fc6000001160a */
[----:B------:R0:W-:Y:S01]  /*62000*/  STL [R1+0x14f0], R13 ;  /* 0x0014f00d01007387 */ /* 0x0001e20000100800 */
[----:B------:R-:W-:Y:S02]  /*62010*/  LOP3.LUT R11, R11, 0xffff, RZ, 0xc0, !PT ;  /* 0x0000ffff0b0b7812 */ /* 0x000fe400078ec0ff */
[----:B------:R-:W-:Y:S02]  /*62020*/  SHF.R.U32.HI R9, RZ, 0x8, R9 ;  /* 0x00000008ff097819 */ /* 0x000fe40000011609 */
[----:B------:R-:W-:Y:S02]  /*62030*/  SHF.R.U32.HI R12, RZ, 0x8, R12 ;  /* 0x00000008ff0c7819 */ /* 0x000fe4000001160c */
        /* <DEDUP_REMOVED lines=16> */
[----:B------:R-:W-:-:S02]  /*62140*/  LOP3.LUT R11, R26, 0xffff, RZ, 0xc0, !PT ;  /* 0x0000ffff1a0b7812 */ /* 0x000fc400078ec0ff */
[----:B0-----:R-:W-:Y:S02]  /*62150*/  PRMT R7, R10, 0x3340, R5 ;  /* 0x000033400a077816 */ /* 0x001fe40000000005 */
[----:B------:R-:W-:Y:S02]  /*62160*/  PRMT R5, R8, 0x3340, R9 ;  /* 0x0000334008057816 */ /* 0x000fe40000000009 */
[----:B-1----:R-:W-:Y:S02]  /*62170*/  PRMT R4, R6, 0x3340, R12 ;  /* 0x0000334006047816 */ /* 0x002fe4000000000c */
[----:B------:R-:W-:Y:S01]  /*62180*/  LOP3.LUT R10, R3, 0xffff, RZ, 0xc0, !PT ;  /* 0x0000ffff030a7812 */ /* 0x000fe200078ec0ff */
[----:B------:R3:W-:Y:S04]  /*62190*/  STL [R1+0x1318], R7 ;  /* 0x0013180701007387 */ /* 0x0007e80000100800 */
[----:B------:R-:W-:Y:S04]  /*621a0*/  STL [R1+0x1314], R5 ;  /* 0x0013140501007387 */ /* 0x000fe80000100800 */
[----:B------:R0:W-:Y:S04]  /*621b0*/  STL [R1+0x1330], R4 ;  /* 0x0013300401007387 */ /* 0x0001e80000100800 */
[----:B------:R-:W4:Y:S04]  /*621c0*/  LDL.LU R3, [R1+0x2de4] ;  /* 0x002de40001037983 */ /* 0x000f280000300800 */
        /* <DEDUP_REMOVED lines=8> */
[----:B------:R-:W4:Y:S04]  /*62250*/  LDL.LU R15, [R1+0x25c] ;  /* 0x00025c00010f7983 */ /* 0x000f280000300800 */
[----:B------:R-:W4:Y:S01]  /*62260*/  LDL.LU R0, [R1+0x1cc] ;  /* 0x0001cc0001007983 */ /* 0x000f220000300800 */
[----:B0-----:R-:W-:-:S03]  /*62270*/  LOP3.LUT R4, R16, 0xffff, RZ, 0xc0, !PT ;  /* 0x0000ffff10047812 */ /* 0x001fc600078ec0ff */
        /* <DEDUP_REMOVED lines=8> */
[----:B0-----:R-:W-:Y:S02]  /*62300*/  PRMT R13, R7, 0x3340, R5 ;  /* 0x00003340070d7816 */ /* 0x001fe40000000005 */
[----:B------:R-:W-:-:S03]  /*62310*/  SHF.R.U32.HI R7, RZ, 0x8, R8 ;  /* 0x00000008ff077819 */ /* 0x000fc60000011608 */
[----:B------:R0:W-:Y:S01]  /*62320*/  STL [R1+0x1530], R13 ;  /* 0x0015300d01007387 */ /* 0x0001e20000100800 */
[----:B------:R-:W-:Y:S02]  /*62330*/  SHF.R.U32.HI R5, RZ, 0x8, R5 ;  /* 0x00000008ff057819 */ /* 0x000fe40000011605 */
[----:B------:R-:W-:Y:S02]  /*62340*/  LOP3.LUT R7, R7, 0xffff, RZ, 0xc0, !PT ;  /* 0x0000ffff07077812 */ /* 0x000fe400078ec0ff */
[----:B0-----:R-:W-:Y:S02]  /*62350*/  PRMT R13, R8, 0x3340, R10 ;  /* 0x00003340080d7816 */ /* 0x001fe4000000000a */
[----:B------:R-:W-:Y:S02]  /*62360*/  SHF.R.U32.HI R8, RZ, 0x8, R6 ;  /* 0x00000008ff087819 */ /* 0x000fe40000011606 */
[----:B------:R-:W-:Y:S02]  /*62370*/  SHF.R.U32.HI R10, RZ, 0x8, R10 ;  /* 0x00000008ff0a7819 */ /* 0x000fe4000001160a */
[----:B------:R-:W-:-:S02]  /*62380*/  PRMT R6, R6, 0x3340, R11 ;  /* 0x0000334006067816 */ /* 0x000fc4000000000b */
[----:B------:R-:W-:Y:S02]  /*62390*/  SHF.R.U32.HI R11, RZ, 0x8, R11 ;  /* 0x00000008ff0b7819 */ /* 0x000fe4000001160b */
[----:B------:R-:W-:Y:S02]  /*623a0*/  LOP3.LUT R8, R8, 0xffff, RZ, 0xc0, !PT ;  /* 0x0000ffff08087812 */ /* 0x000fe400078ec0ff */
[----:B------:R-:W-:Y:S02]  /*623b0*/  LOP3.LUT R10, R10, 0xffff, RZ, 0xc0, !PT ;  /* 0x0000ffff0a0a7812 */ /* 0x000fe400078ec0ff */
        /* <DEDUP_REMOVED lines=10> */
[----:B------:R1:W-:Y:S04]  /*62460*/  STL [R1+0x1398], R10 ;  /* 0x0013980a01007387 */ /* 0x0003e80000100800 */
[----:B------:R4:W-:Y:S01]  /*62470*/  STL [R1+0x1394], R7 ;  /* 0x0013940701007387 */ /* 0x0009e20000100800 */
[----:B0-----:R-:W-:Y:S02]  /*62480*/  PRMT R6, R12, 0x3340, R9 ;  /* 0x000033400c067816 */ /* 0x001fe40000000009 */
[----:B------:R-:W-:-:S03]  /*62490*/  LOP3.LUT R11, R27, 0xffff, RZ, 0xc0, !PT ;  /* 0x0000ffff1b0b7812 */ /* 0x000fc600078ec0ff */
[----:B------:R-:W-:Y:S04]  /*624a0*/  STL [R1+0x1390], R6 ;  /* 0x0013900601007387 */ /* 0x000fe80000100800 */
[----:B------:R0:W-:Y:S04]  /*624b0*/  STL [R1+0x1388], R4 ;  /* 0x0013880401007387 */ /* 0x0001e80000100800 */
[----:B------:R-:W4:Y:S04]  /*624c0*/  LDL.LU R27, [R1+0x2ddc] ;  /* 0x002ddc00011b7983 */ /* 0x000f280000300800 */
        /* <DEDUP_REMOVED lines=8> */
[----:B0-----:R-:W-:-:S03]  /*62550*/  LOP3.LUT R4, R0, 0xffff, RZ, 0xc0, !PT ;  /* 0x0000ffff00047812 */ /* 0x001fc600078ec0ff */
[----:B------:R-:W4:Y:S04]  /*62560*/  LDL.LU R15, [R1+0x258] ;  /* 0x00025800010f7983 */ /* 0x000f280000300800 */
[----:B------:R-:W4:Y:S01]  /*62570*/  LDL.LU R0, [R1+0x1c4] ;  /* 0x0001c40001007983 */ /* 0x000f220000300800 */
[----:B------:R-:W-:-:S03]  /*62580*/  LOP3.LUT R5, R16, 0xffff, RZ, 0xc0, !PT ;  /* 0x0000ffff10057812 */ /* 0x000fc600078ec0ff */
        /* <DEDUP_REMOVED lines=16> */
[--C-:B0-----:R-:W-:Y:S02]  /*62690*/  PRMT R13, R9, 0x3340, R6.reuse ;  /* 0x00003340090d7816 */ /* 0x101fe40000000006 */
[----:B------:R-:W-:Y:S02]  /*626a0*/  SHF.R.U32.HI R9, RZ, 0x8, R7 ;  /* 0x00000008ff097819 */ /* 0x000fe40000011607 */
[----:B------:R-:W-:-:S02]  /*626b0*/  SHF.R.U32.HI R6, RZ, 0x8, R6 ;  /* 0x00000008ff067819 */ /* 0x000fc40000011606 */
[--C-:B------:R-:W-:Y:S02]  /*626c0*/  PRMT R7, R7, 0x3340, R11.reuse ;  /* 0x0000334007077816 */ /* 0x100fe4000000000b */
[----:B------:R-:W-:Y:S02]  /*626d0*/  SHF.R.U32.HI R11, RZ, 0x8, R11 ;  /* 0x00000008ff0b7819 */ /* 0x000fe4000001160b */
[----:B------:R-:W-:Y:S02]  /*626e0*/  LOP3.LUT R8, R8, 0xffff, RZ, 0xc0, !PT ;  /* 0x0000ffff08087812 */ /* 0x000fe400078ec0ff */
[----:B------:R-:W-:Y:S01]  /*626f0*/  LOP3.LUT R6, R6, 0xffff, RZ, 0xc0, !PT ;  /* 0x0000ffff06067812 */ /* 0x000fe200078ec0ff */
[----:B------:R-:W-:Y:S01]  /*62700*/  STL [R1+0x1518], R13 ;  /* 0x0015180d01007387 */ /* 0x000fe20000100800 */
[----:B------:R-:W-:Y:S02]  /*62710*/  LOP3.LUT R9, R9, 0xffff, RZ, 0xc0, !PT ;  /* 0x0000ffff09097812 */ /* 0x000fe400078ec0ff */
[----:B------:R-:W-:Y:S01]  /*62720*/  LOP3.LUT R11, R11, 0xffff, RZ, 0xc0, !PT ;  /* 0x0000ffff0b0b7812 */ /* 0x000fe200078ec0ff */
[----:B------:R0:W-:Y:S01]  /*62730*/  STL [R1+0x1514], R7 ;  /* 0x0015140701007387 */ /* 0x0001e20000100800 */
[----:B------:R-:W-:-:S05]  /*62740*/  PRMT R10, R12, 0x3340, R10 ;  /* 0x000033400c0a7816 */ /* 0x000fca000000000a */
[----:B------:R2:W-:Y:S01]  /*62750*/  STL [R1+0x1378], R10 ;  /* 0x0013780a01007387 */ /* 0x0005e20000100800 */
[----:B0-----:R-:W-:Y:S02]  /*62760*/  PRMT R7, R4, 0x3340, R5 ;  /* 0x0000334004077816 */ /* 0x001fe40000000005 */
[----:B------:R-:W-:Y:S02]  /*62770*/  PRMT R5, R8, 0x3340, R6 ;  /* 0x0000334008057816 */ /* 0x000fe40000000006 */
[----:B------:R-:W-:Y:S01]  /*62780*/  PRMT R4, R9, 0x3340, R11 ;  /* 0x0000334009047816 */ /* 0x000fe2000000000b */
[----:B------:R3:W-:Y:S04]  /*62790*/  STL [R1+0x1368], R7 ;  /* 0x0013680701007387 */ /* 0x0007e80000100800 */
[----:B------:R4:W-:Y:S04]  /*627a0*/  STL [R1+0x1364], R5 ;  /* 0x0013640501007387 */ /* 0x0009e80000100800 */
[----:B------:R0:W-:Y:S01]  /*627b0*/  STL [R1+0x1360], R4 ;  /* 0x0013600401007387 */ /* 0x0001e20000100800 */
[----:B------:R-:W-:-:S03]  /*627c0*/  LOP3.LUT R8, R19, 0xffff, RZ, 0xc0, !PT ;  /* 0x0000ffff13087812 */ /* 0x000fc600078ec0ff */
[----:B------:R-:W4:Y:S01]  /*627d0*/  LDL.LU R19, [R1+0x36c] ;  /* 0x00036c0001137983 */ /* 0x000f220000300800 */
[----:B------:R-:W-:-:S03]  /*627e0*/  LOP3.LUT R9, R29, 0xffff, RZ, 0xc0, !PT ;  /* 0x0000ffff1d097812 */ /* 0x000fc600078ec0ff */
        /* <DEDUP_REMOVED lines=25> */
[--C-:B0-----:R-:W-:Y:S02]  /*62980*/  PRMT R13, R9, 0x3340, R6.reuse ;  /* 0x00003340090d7816 */ /* 0x101fe40000000006 */
[----:B------:R-:W-:-:S02]  /*62990*/  SHF.R.U32.HI R6, RZ, 0x8, R6 ;  /* 0x00000008ff067819 */ /* 0x000fc40000011606 */
[----:B------:R-:W-:Y:S02]  /*629a0*/  SHF.R.U32.HI R9, RZ, 0x8, R7 ;  /* 0x00000008ff097819 */ /* 0x000fe40000011607 */
[--C-:B------:R-:W-:Y:S02]  /*629b0*/  PRMT R7, R7, 0x3340, R11.reuse ;  /* 0x0000334007077816 */ /* 0x100fe4000000000b */
[----:B------:R-:W-:Y:S02]  /*629c0*/  SHF.R.U32.HI R11, RZ, 0x8, R11 ;  /* 0x00000008ff0b7819 */ /* 0x000fe4000001160b */
[----:B------:R-:W-:Y:S02]  /*629d0*/  LOP3.LUT R6, R6, 0xffff, RZ, 0xc0, !PT ;  /* 0x0000ffff06067812 */ /* 0x000fe400078ec0ff */
[----:B------:R-:W-:Y:S01]  /*629e0*/  LOP3.LUT R9, R9, 0xffff, RZ, 0xc0, !PT ;  /* 0x0000ffff09097812 */ /* 0x000fe200078ec0ff */
[----:B------:R-:W-:Y:S01]  /*629f0*/  STL [R1+0x1494], R13 ;  /* 0x0014940d01007387 */ /* 0x000fe20000100800 */
[----:B------:R-:W-:-:S02]  /*62a00*/  LOP3.LUT R11, R11, 0xffff, RZ, 0xc0, !PT ;  /* 0x0000ffff0b0b7812 */ /* 0x000fc400078ec0ff */
[----:B------:R-:W-:Y:S02]  /*62a10*/  LOP3.LUT R4, R4, 0xffff, RZ, 0xc0, !PT ;  /* 0x0000ffff04047812 */ /* 0x000fe400078ec0ff */
[----:B------:R-:W-:Y:S01]  /*62a20*/  LOP3.LUT R5, R5, 0xffff, RZ, 0xc0, !PT ;  /* 0x0000ffff05057812 */ /* 0x000fe200078ec0ff */
[----:B------:R0:W-:Y:S01]  /*62a30*/  STL [R1+0x1490], R7 ;  /* 0x0014900701007387 */ /* 0x0001e20000100800 */
[----:B------:R-:W-:Y:S02]  /*62a40*/  PRMT R8, R8, 0x3340, R6 ;  /* 0x0000334008087816 */ /* 0x000fe40000000006 */
[----:B------:R-:W-:Y:S02]  /*62a50*/  PRMT R6, R9, 0x3340, R11 ;  /* 0x0000334009067816 */ /* 0x000fe4000000000b */
[----:B------:R-:W-:Y:S01]  /*62a60*/  PRMT R4, R4, 0x3340, R5 ;  /* 0x0000334004047816 */ /* 0x000fe20000000005 */
[----:B------:R-:W-:Y:S01]  /*62a70*/  STL [R1+0x12e4], R8 ;  /* 0x0012e40801007387 */ /* 0x000fe20000100800 */
[----:B0-----:R-:W-:-:S05]  /*62a80*/  PRMT R7, R12, 0x3340, R10 ;  /* 0x000033400c077816 */ /* 0x001fca000000000a */
[----:B------:R2:W-:Y:S04]  /*62a90*/  STL [R1+0x12dc], R7 ;  /* 0x0012dc0701007387 */ /* 0x0005e80000100800 */
[----:B------:R-:W-:Y:S01]  /*62aa0*/  STL [R1+0x12d4], R6 ;  /* 0x0012d40601007387 */ /* 0x000fe20000100800 */
[----:B------:R-:W-:-:S03]  /*62ab0*/  LOP3.LUT R10, R19, 0xffff, RZ, 0xc0, !PT ;  /* 0x0000ffff130a7812 */ /* 0x000fc600078ec0ff */
[----:B------:R4:W-:Y:S04]  /*62ac0*/  STL [R1+0x12d0], R4 ;  /* 0x0012d00401007387 */ /* 0x0009e80000100800 */
        /* <DEDUP_REMOVED lines=40> */
[----:B------:R-:W-:-:S03]  /*62d50*/  PRMT R4, R4, 0x3340, R11 ;  /* 0x0000334004047816 */ /* 0x000fc6000000000b */
[----:B------:R2:W-:Y:S01]  /*62d60*/  STL [R1+0x12cc], R10 ;  /* 0x0012cc0a01007387 */ /* 0x0005e20000100800 */
[----:B0-----:R-:W-:Y:S02]  /*62d70*/  PRMT R7, R8, 0x3340, R5 ;  /* 0x0000334008077816 */ /* 0x001fe40000000005 */
[----:B------:R-:W-:-:S03]  /*62d80*/  PRMT R5, R9, 0x3340, R6 ;  /* 0x0000334009057816 */ /* 0x000fc60000000006 */
[----:B------:R-:W-:Y:S04]  /*62d90*/  STL [R1+0x12c8], R7 ;  /* 0x0012c80701007387 */ /* 0x000fe80000100800 */
[----:B------:R-:W-:Y:S04]  /*62da0*/  STL [R1+0x12c4], R5 ;  /* 0x0012c40501007387 */ /* 0x000fe80000100800 */
        /* <DEDUP_REMOVED lines=16> */
[----:B------:R-:W-:-:S03]  /*62eb0*/  LOP3.LUT R11, R19, 0xffff, RZ, 0xc0, !PT ;  /* 0x0000ffff130b7812 */ /* 0x000fc600078ec0ff */
[----:B------:R0:W-:Y:S01]  /*62ec0*/  STL [R1+0x14d0], R13 ;  /* 0x0014d00d01007387 */ /* 0x0001e20000100800 */
[----:B------:R-:W-:Y:S02]  /*62ed0*/  SHF.R.U32.HI R7, RZ, 0x8, R8 ;  /* 0x00000008ff077819 */ /* 0x000fe40000011608 */
[----:B------:R-:W-:Y:S02]  /*62ee0*/  SHF.R.U32.HI R8, RZ, 0x8, R11 ;  /* 0x00000008ff087819 */ /* 0x000fe4000001160b */
[----:B------:R-:W-:Y:S02]  /*62ef0*/  SHF.R.U32.HI R9, RZ, 0x8, R9 ;  /* 0x00000008ff097819 */ /* 0x000fe40000011609 */
[--C-:B0-----:R-:W-:Y:S02]  /*62f00*/  PRMT R13, R11, 0x3340, R12.reuse ;  /* 0x000033400b0d7816 */ /* 0x101fe4000000000c */
        /* <DEDUP_REMOVED lines=21> */
[----:B------:R2:W-:Y:S01]  /*63060*/  STL [R1+0x12f8], R7 ;  /* 0x0012f80701007387 */ /* 0x0005e20000100800 */
[----:B0-----:R-:W-:Y:S02]  /*63070*/  PRMT R6, R11, 0x3340, R4 ;  /* 0x000033400b067816 */ /* 0x001fe40000000004 */
[----:B------:R-:W-:Y:S02]  /*63080*/  PRMT R4, R10, 0x3340, R5 ;  /* 0x000033400a047816 */ /* 0x000fe40000000005 */
[----:B------:R-:W-:Y:S01]  /*63090*/  LOP3.LUT R11, R3, 0xffff, RZ, 0xc0, !PT ;  /* 0x0000ffff030b7812 */ /* 0x000fe200078ec0ff */
[----:B------:R-:W-:Y:S04]  /*630a0*/  STL [R1+0x12f4], R6 ;  /* 0x0012f40601007387 */ /* 0x000fe80000100800 */
[----:B------:R0:W-:Y:S04]  /*630b0*/  STL [R1+0x12f0], R4 ;  /* 0x0012f00401007387 */ /* 0x0001e80000100800 */
[----:B------:R-:W4:Y:S04]  /*630c0*/  LDL.LU R3, [R1+0x2dd8] ;  /* 0x002dd80001037983 */ /* 0x000f280000300800 */
        /* <DEDUP_REMOVED lines=10> */
[----:B------:R-:W2:Y:S01]  /*63170*/  LDL.LU R0, [R1+0x2c4] ;  /* 0x0002c40001007983 */ /* 0x000ea20000300800 */
[----:B------:R-:W-:-:S03]  /*63180*/  LOP3.LUT R5, R16, 0xffff, RZ, 0xc0, !PT ;  /* 0x0000ffff10057812 */ /* 0x000fc600078ec0ff */
[----:B------:R-:W3:Y:S01]  /*63190*/  LDL.LU R16, [R1+0x228] ;  /* 0x0002280001107983 */ /* 0x000ee20000300800 */
[----:B------:R-:W-:-:S03]  /*631a0*/  LOP3.LUT R6, R17, 0xffff, RZ, 0xc0, !PT ;  /* 0x0000ffff11067812 */ /* 0x000fc600078ec0ff */
[----:B------:R-:W4:Y:S01]  /*631b0*/  LDL.LU R17, [R1+0x1b8] ;  /* 0x0001b80001117983 */ /* 0x000f220000300800 */
[----:B------:R-:W-:Y:S02]  /*631c0*/  PRMT R13, R10, 0x3340, R4 ;  /* 0x000033400a0d7816 */ /* 0x000fe40000000004 */
[----:B------:R-:W-:Y:S02]  /*631d0*/  SHF.R.U32.HI R12, RZ, 0x8, R10 ;  /* 0x00000008ff0c7819 */ /* 0x000fe4000001160a */
[----:B------:R-:W-:Y:S01]  /*631e0*/  SHF.R.U32.HI R10, RZ, 0x8, R4 ;  /* 0x00000008ff0a7819 */ /* 0x000fe20000011604 */
[----:B------:R0:W-:Y:S01]  /*631f0*/  STL [R1+0x1458], R13 ;  /* 0x0014580d01007387 */ /* 0x0001e20000100800 */
[----:B------:R-:W-:Y:S02]  /*63200*/  SHF.R.U32.HI R4, RZ, 0x8, R7 ;  /* 0x00000008ff047819 */ /* 0x000fe40000011607 */
[--C-:B0-----:R-:W-:Y:S02]  /*63210*/  PRMT R13, R7, 0x3340, R5.reuse ;  /* 0x00003340070d7816 */ /* 0x101fe40000000005 */
[----:B------:R-:W-:-:S02]  /*63220*/  SHF.R.U32.HI R7, RZ, 0x8, R5 ;  /* 0x00000008ff077819 */ /* 0x000fc40000011605 */
[----:B------:R-:W-:Y:S01]  /*63230*/  SHF.R.U32.HI R5, RZ, 0x8, R9 ;  /* 0x00000008ff057819 */ /* 0x000fe20000011609 */
[----:B------:R0:W-:Y:S01]  /*63240*/  STL [R1+0x14a0], R13 ;  /* 0x0014a00d01007387 */ /* 0x0001e20000100800 */
        /* <DEDUP_REMOVED lines=8> */
[----:B------:R-:W-:Y:S02]  /*632d0*/  PRMT R4, R4, 0x3340, R7 ;  /* 0x0000334004047816 */ /* 0x000fe40000000007 */
[----:B------:R-:W-:Y:S02]  /*632e0*/  LOP3.LUT R6, R6, 0xffff, RZ, 0xc0, !PT ;  /* 0x0000ffff06067812 */ /* 0x000fe400078ec0ff */
[----:B------:R-:W-:-:S02]  /*632f0*/  LOP3.LUT R9, R9, 0xffff, RZ, 0xc0, !PT ;  /* 0x0000ffff09097812 */ /* 0x000fc400078ec0ff */
        /* <DEDUP_REMOVED lines=8> */
[----:B------:R-:W-:Y:S04]  /*63380*/  STL [R1+0x12e0], R6 ;  /* 0x0012e00601007387 */ /* 0x000fe80000100800 */
[----:B------:R-:W-:Y:S01]  /*63390*/  STL [R1+0x12d8], R5 ;  /* 0x0012d80501007387 */ /* 0x000fe20000100800 */
[----:B0-----:R-:W-:-:S02]  /*633a0*/  PRMT R4, R12, 0x3340, R10 ;  /* 0x000033400c047816 */ /* 0x001fc4000000000a */
[----:B------:R-:W-:-:S03]  /*633b0*/  LOP3.LUT R7, R29, 0xffff, RZ, 0xc0, !PT ;  /* 0x0000ffff1d077812 */ /* 0x000fc600078ec0ff */
[----:B------:R2:W-:Y:S02]  /*633c0*/  STL [R1+0x12b0], R4 ;  /* 0x0012b00401007387 */ /* 0x0005e40000100800 */
[----:B--2---:R-:W-:Y:S02]  /*633d0*/  LOP3.LUT R4, R0, 0xffff, RZ, 0xc0, !PT ;  /* 0x0000ffff00047812 */ /* 0x004fe400078ec0ff */
[----:B------:R-:W-:Y:S02]  /*633e0*/  LOP3.LUT R9, R20, 0xffff, RZ, 0xc0, !PT ;  /* 0x0000ffff14097812 */ /* 0x000fe400078ec0ff */
[----:B------:R-:W-:Y:S02]  /*633f0*/  PRMT R0, R7, 0x3340, R4 ;  /* 0x0000334007007816 */ /* 0x000fe40000000004 */
[----:B---3--:R-:W-:Y:S02]  /*63400*/  LOP3.LUT R10, R16, 0xffff, RZ, 0xc0, !PT ;  /* 0x0000ffff100a7812 */ /* 0x008fe400078ec0ff */
[----:B------:R-:W-:Y:S01]  /*63410*/  LOP3.LUT R8, R21, 0xffff, RZ, 0xc0, !PT ;  /* 0x0000ffff15087812 */ /* 0x000fe200078ec0ff */
[----:B------:R0:W-:Y:S01]  /*63420*/  STL [R1+0x142c], R0 ;  /* 0x00142c0001007387 */ /* 0x0001e20000100800 */
[----:B----4-:R-:W-:-:S03]  /*63430*/  LOP3.LUT R5, R15, 0xffff, RZ, 0xc0, !PT ;  /* 0x0000ffff0f057812 */ /* 0x010fc600078ec0ff */
[----:B------:R-:W2:Y:S04]  /*63440*/  LDL.LU R21, [R1+0x38c] ;  /* 0x00038c0001157983 */ /* 0x000ea80000300800 */
[----:B------:R-:W3:Y:S01]  /*63450*/  LDL.LU R15, [R1+0x388] ;  /* 0x00038800010f7983 */ /* 0x000ee20000300800 */
[----:B0-----:R-:W-:Y:S02]  /*63460*/  PRMT R0, R9, 0x3340, R10 ;  /* 0x0000334009007816 */ /* 0x001fe4000000000a */
[----:B------:R-:W-:-:S03]  /*63470*/  LOP3.LUT R11, R17, 0xffff, RZ, 0xc0, !PT ;  /* 0x0000ffff110b7812 */ /* 0x000fc600078ec0ff */
[----:B------:R0:W-:Y:S04]  /*63480*/  STL [R1+0x141c], R0 ;  /* 0x00141c0001007387 */ /* 0x0001e80000100800 */
[----:B------:R-:W4:Y:S04]  /*63490*/  LDL.LU R16, [R1+0x2a4] ;  /* 0x0002a40001107983 */ /* 0x000f280000300800 */
[----:B------:R-:W2:Y:S01]  /*634a0*/  LDL.LU R17, [R1+0x2a0] ;  /* 0x0002a00001117983 */ /* 0x000ea20000300800 */
[----:B------:R-:W-:Y:S02]  /*634b0*/  LOP3.LUT R6, R19, 0xffff, RZ, 0xc0, !PT ;  /* 0x0000ffff13067812 */ /* 0x000fe400078ec0ff */
[----:B------:R-:W-:-:S02]  /*634c0*/  SHF.R.U32.HI R12, RZ, 0x8, R7 ;  /* 0x00000008ff0c7819 */ /* 0x000fc40000011607 */
        /* <DEDUP_REMOVED lines=8> */
[----:B------:R-:W-:Y:S02]  /*63550*/  SHF.R.U32.HI R5, RZ, 0x8, R5 ;  /* 0x00000008ff057819 */ /* 0x000fe40000011605 */
[----:B------:R-:W-:Y:S02]  /*63560*/  SHF.R.U32.HI R4, RZ, 0x8, R4 ;  /* 0x00000008ff047819 */ /* 0x000fe40000011604 */
[--C-:B0-----:R-:W-:Y:S02]  /*63570*/  PRMT R0, R8, 0x3340, R11.reuse ;  /* 0x0000334008007816 */ /* 0x101fe4000000000b */
[----:B------:R-:W-:Y:S02]  /*63580*/  SHF.R.U32.HI R11, RZ, 0x8, R11 ;  /* 0x00000008ff0b7819 */ /* 0x000fe4000001160b */
[----:B------:R-:W-:-:S02]  /*63590*/  LOP3.LUT R6, R6, 0xffff, RZ, 0xc0, !PT ;  /* 0x0000ffff06067812 */ /* 0x000fc400078ec0ff */
[----:B------:R-:W-:Y:S01]  /*635a0*/  LOP3.LUT R9, R9, 0xffff, RZ, 0xc0, !PT ;  /* 0x0000ffff09097812 */ /* 0x000fe200078ec0ff */
[----:B------:R0:W-:Y:S01]  /*635b0*/  STL [R1+0x1414], R0 ;  /* 0x0014140001007387 */ /* 0x0001e20000100800 */
[----:B------:R-:W-:Y:S02]  /*635c0*/  LOP3.LUT R11, R11, 0xffff, RZ, 0xc0, !PT ;  /* 0x0000ffff0b0b7812 */ /* 0x000fe400078ec0ff */
[----:B------:R-:W-:Y:S02]  /*635d0*/  LOP3.LUT R5, R5, 0xffff, RZ, 0xc0, !PT ;  /* 0x0000ffff05057812 */ /* 0x000fe400078ec0ff */
[----:B------:R-:W-:Y:S02]  /*635e0*/  LOP3.LUT R12, R12, 0xffff, RZ, 0xc0, !PT ;  /* 0x0000ffff0c0c7812 */ /* 0x000fe400078ec0ff */
[----:B------:R-:W-:Y:S02]  /*635f0*/  LOP3.LUT R4, R4, 0xffff, RZ, 0xc0, !PT ;  /* 0x0000ffff04047812 */ /* 0x000fe400078ec0ff */
[----:B------:R-:W-:-:S02]  /*63600*/  PRMT R6, R6, 0x3340, R11 ;  /* 0x0000334006067816 */ /* 0x000fc4000000000b */
[----:B0-----:R-:W-:Y:S02]  /*63610*/  PRMT R0, R7, 0x3340, R10 ;  /* 0x0000334007007816 */ /* 0x001fe4000000000a */
[----:B------:R-:W-:-:S03]  /*63620*/  PRMT R5, R9, 0x3340, R5 ;  /* 0x0000334009057816 */ /* 0x000fc60000000005 */
[----:B------:R0:W-:Y:S04]  /*63630*/  STL [R1+0x12a4], R0 ;  /* 0x0012a40001007387 */ /* 0x0001e80000100800 */
[----:B------:R-:W-:Y:S04]  /*63640*/  STL [R1+0x12a0], R6 ;  /* 0x0012a00601007387 */ /* 0x000fe80000100800 */
[----:B------:R-:W-:Y:S01]  /*63650*/  STL [R1+0x129c], R5 ;  /* 0x00129c0501007387 */ /* 0x000fe20000100800 */
[----:B0-----:R-:W-:-:S05]  /*63660*/  PRMT R0, R12, 0x3340, R4 ;  /* 0x000033400c007816 */ /* 0x001fca0000000004 */
[----:B------:R0:W-:Y:S02]  /*63670*/  STL [R1+0x1298], R0 ;  /* 0x0012980001007387 */ /* 0x0001e40000100800 */
[----:B0-----:R-:W-:Y:S01]  /*63680*/  IMAD R0, R2, UR4, RZ ;  /* 0x0000000402007c24 */ /* 0x001fe2000f8e02ff */
[----:B------:R-:W-:-:S04]  /*63690*/  ULDC UR4, c[0x0][0x248] ;  /* 0x0000920000047ab9 */ /* 0x000fc80000000800 */
[----:B------:R0:W-:Y:S02]  /*636a0*/  STL [R1+0x308], R0 ;  /* 0x0003080001007387 */ /* 0x0001e40000100800 */
[----:B0-----:R-:W-:Y:S01]  /*636b0*/  VIADD R0, R0, UR5 ;  /* 0x0000000500007c36 */ /* 0x001fe20008000000 */
[----:B------:R-:W-:-:S04]  /*636c0*/  ULDC UR5, c[0x0][0x248] ;  /* 0x0000920000057ab9 */ /* 0x000fc80000000800 */
[----:B------:R0:W-:Y:S02]  /*636d0*/  STL [R1+0x304], R0 ;  /* 0x0003040001007387 */ /* 0x0001e40000100800 */
[----:B0-----:R-:W-:Y:S01]  /*636e0*/  VIADD R0, R0, UR4 ;  /* 0x0000000400007c36 */ /* 0x001fe20008000000 */
[----:B------:R-:W-:Y:S01]  /*636f0*/  ULDC UR4, c[0x0][0x248] ;  /* 0x0000920000047ab9 */ /* 0x000fe20000000800 */
[----:B---3--:R-:W-:Y:S02]  /*63700*/  LOP3.LUT R7, R15, 0xffff, RZ, 0xc0, !PT ;  /* 0x0000ffff0f077812 */ /* 0x008fe400078ec0ff */
[----:B------:R-:W3:Y:S01]  /*63710*/  LDL.LU R15, [R1+0x31c] ;  /* 0x00031c00010f7983 */ /* 0x000ee20000300800 */
[----:B----4-:R-:W-:-:S03]  /*63720*/  LOP3.LUT R6, R16, 0xffff, RZ, 0xc0, !PT ;  /* 0x0000ffff10067812 */ /* 0x010fc600078ec0ff */
[----:B------:R-:W4:Y:S04]  /*63730*/  LDL.LU R16, [R1+0x30c] ;  /* 0x00030c0001107983 */ /* 0x000f280000300800 */
[----:B------:R0:W-:Y:S01]  /*63740*/  STL [R1+0x14c], R0 ;  /* 0x00014c0001007387 */ /* 0x0001e20000100800 */
[----:B--2---:R-:W-:-:S03]  /*63750*/  LOP3.LUT R8, R17, 0xffff, RZ, 0xc0, !PT ;  /* 0x0000ffff11087812 */ /* 0x004fc600078ec0ff */
[----:B------:R-:W2:Y:S01]  /*63760*/  LDL.LU R17, [R1+0x1e4] ;  /* 0x0001e40001117983 */ /* 0x000ea20000300800 */
[----:B------:R-:W-:-:S04]  /*63770*/  LOP3.LUT R5, R21, 0xffff, RZ, 0xc0, !PT ;  /* 0x0000ffff15057812 */ /* 0x000fc800078ec0ff */
[----:B------:R-:W-:Y:S01]  /*63780*/  PRMT R9, R5, 0x3340, R6 ;  /* 0x0000334005097816 */ /* 0x000fe20000000006 */
[----:B0-----:R-:W-:Y:S01]  /*63790*/  VIADD R0, R0, UR6 ;  /* 0x0000000600007c36 */ /* 0x001fe20008000000 */
[----:B------:R-:W-:-:S03]  /*637a0*/  SHF.R.U32.HI R4, RZ, 0x8, R5 ;  /* 0x00000008ff047819 */ /* 0x000fc60000011605 */
[----:B------:R0:W-:Y:S04]  /*637b0*/  STL [R1+0x1400], R9 ;  /* 0x0014000901007387 */ /* 0x0001e80000100800 */
[----:B------:R1:W-:Y:S01]  /*637c0*/  STL [R1+0x54], R0 ;  /* 0x0000540001007387 */ /* 0x0003e20000100800 */
[----:B------:R-:W-:Y:S01]  /*637d0*/  SHF.R.U32.HI R5, RZ, 0x8, R6 ;  /* 0x00000008ff057819 */ /* 0x000fe20000011606 */
[----:B------:R-:W-:Y:S01]  /*637e0*/  ULDC UR6, c[0x0][0x248] ;  /* 0x0000920000067ab9 */ /* 0x000fe20000000800 */
[----:B0-----:R-:W-:Y:S01]  /*637f0*/  PRMT R9, R7, 0x3340, R8 ;  /* 0x0000334007097816 */ /* 0x001fe20000000008 */
[----:B-1----:R-:W-:Y:S01]  /*63800*/  VIADD R0, R0, UR7 ;  /* 0x0000000700007c36 */ /* 0x002fe20008000000 */
[----:B------:R-:W-:Y:S02]  /*63810*/  LOP3.LUT R4, R4, 0xffff, RZ, 0xc0, !PT ;  /* 0x0000ffff04047812 */ /* 0x000fe400078ec0ff */
[----:B------:R-:W-:-:S02]  /*63820*/  LOP3.LUT R5, R5, 0xffff, RZ, 0xc0, !PT ;  /* 0x0000ffff05057812 */ /* 0x000fc400078ec0ff */
[----:B------:R-:W-:Y:S01]  /*63830*/  SHF.R.U32.HI R6, RZ, 0x8, R7 ;  /* 0x00000008ff067819 */ /* 0x000fe20000011607 */
[----:B------:R-:W-:Y:S04]  /*63840*/  STL [R1+0x13fc], R9 ;  /* 0x0013fc0901007387 */ /* 0x000fe80000100800 */
[----:B------:R0:W-:Y:S01]  /*63850*/  STL [R1+0x48], R0 ;  /* 0x0000480001007387 */ /* 0x0001e20000100800 */
[----:B------:R-:W-:Y:S02]  /*63860*/  SHF.R.U32.HI R7, RZ, 0x8, R8 ;  /* 0x00000008ff077819 */ /* 0x000fe40000011608 */
[----:B------:R-:W-:Y:S02]  /*63870*/  PRMT R5, R4, 0x3340, R5 ;  /* 0x0000334004057816 */ /* 0x000fe40000000005 */
[----:B------:R-:W-:Y:S01]  /*63880*/  LOP3.LUT R6, R6, 0xffff, RZ, 0xc0, !PT ;  /* 0x0000ffff06067812 */ /* 0x000fe200078ec0ff */
[----:B------:R-:W-:Y:S01]  /*63890*/  ULDC UR7, c[0x0][0x248] ;  /* 0x0000920000077ab9 */ /* 0x000fe20000000800 */
[----:B0-----:R-:W-:Y:S01]  /*638a0*/  VIADD R0, R0, UR8 ;  /* 0x0000000800007c36 */ /* 0x001fe20008000000 */
[----:B------:R-:W-:Y:S01]  /*638b0*/  LOP3.LUT R7, R7, 0xffff, RZ, 0xc0, !PT ;  /* 0x0000ffff07077812 */ /* 0x000fe200078ec0ff */
[----:B------:R-:W-:-:S03]  /*638c0*/  ULDC UR8, c[0x0][0x248] ;  /* 0x0000920000087ab9 */ /* 0x000fc60000000800 */
[----:B------:R0:W-:Y:S04]  /*638d0*/  STL [R1+0x44], R0 ;  /* 0x0000440001007387 */ /* 0x0001e80000100800 */
[----:B------:R-:W-:Y:S01]  /*638e0*/  STL [R1+0x1290], R5 ;  /* 0x0012900501007387 */ /* 0x000fe20000100800 */
[----:B------:R-:W-:Y:S01]  /*638f0*/  PRMT R4, R6, 0x3340, R7 ;  /* 0x0000334006047816 */ /* 0x000fe20000000007 */
[----:B0-----:R-:W-:Y:S01]  /*63900*/  VIADD R0, R0, UR5 ;  /* 0x0000000500007c36 */ /* 0x001fe20008000000 */
[----:B------:R-:W-:-:S04]  /*63910*/  ULDC UR5, c[0x0][0x248] ;  /* 0x0000920000057ab9 */ /* 0x000fc80000000800 */
[----:B------:R0:W-:Y:S04]  /*63920*/  STL [R1+0x40], R0 ;  /* 0x0000400001007387 */ /* 0x0001e80000100800 */
[----:B------:R-:W-:Y:S01]  /*63930*/  STL [R1+0x128c], R4 ;  /* 0x00128c0401007387 */ /* 0x000fe20000100800 */
[----:B0-----:R-:W-:Y:S01]  /*63940*/  VIADD R0, R0, UR4 ;  /* 0x0000000400007c36 */ /* 0x001fe20008000000 */
[----:B------:R-:W-:-:S04]  /*63950*/  ULDC UR4, c[0x0][0x248] ;  /* 0x0000920000047ab9 */ /* 0x000fc80000000800 */
[----:B------:R0:W-:Y:S02]  /*63960*/  STL [R1+0x3c], R0 ;  /* 0x00003c0001007387 */ /* 0x0001e40000100800 */
[----:B0-----:R-:W-:Y:S01]  /*63970*/  VIADD R0, R0, UR4 ;  /* 0x0000000400007c36 */ /* 0x001fe20008000000 */
[----:B------:R-:W-:Y:S01]  /*63980*/  LOP3.LUT R6, R23, 0xffff, RZ, 0xc0, !PT ;  /* 0x0000ffff17067812 */ /* 0x000fe200078ec0ff */
[----:B------:R-:W-:-:S03]  /*63990*/  ULDC UR4, c[0x0][0x248] ;  /* 0x0000920000047ab9 */ /* 0x000fc60000000800 */
[----:B------:R0:W-:Y:S02]  /*639a0*/  STL [R1+0x38], R0 ;  /* 0x0000380001007387 */ /* 0x0001e40000100800 */
[----:B0-----:R-:W-:Y:S01]  /*639b0*/  VIADD R0, R0, UR5 ;  /* 0x0000000500007c36 */ /* 0x001fe20008000000 */
[----:B------:R-:W-:-:S04]  /*639c0*/  ULDC UR5, c[0x0][0x248] ;  /* 0x0000920000057ab9 */ /* 0x000fc80000000800 */
[----:B------:R0:W-:Y:S04]  /*639d0*/  STL [R1+0x34], R0 ;  /* 0x0000340001007387 */ /* 0x0001e80000100800 */
[----:B------:R-:W3:Y:S04]  /*639e0*/  LDL.LU R23, [R1+0x2dd4] ;  /* 0x002dd40001177983 */ /* 0x000ee80000300800 */
[----:B------:R-:W3:Y:S04]  /*639f0*/  LDL.LU R20, [R1+0x3bc] ;  /* 0x0003bc0001147983 */ /* 0x000ee80000300800 */
[----:B------:R-:W3:Y:S01]  /*63a00*/  LDL.LU R21, [R1+0x3b8] ;  /* 0x0003b80001157983 */ /* 0x000ee20000300800 */
[----:B----4-:R-:W-:-:S03]  /*63a10*/  LOP3.LUT R7, R16, 0xffff, RZ, 0xc0, !PT ;  /* 0x0000ffff10077812 */ /* 0x010fc600078ec0ff */
[----:B------:R-:W4:Y:S01]  /*63a20*/  LDL.LU R16, [R1+0x2f0] ;  /* 0x0002f00001107983 */ /* 0x000f220000300800 */
[----:B--2---:R-:W-:-:S03]  /*63a30*/  LOP3.LUT R4, R17, 0xffff, RZ, 0xc0, !PT ;  /* 0x0000ffff11047812 */ /* 0x004fc600078ec0ff */
[----:B------:R-:W2:Y:S01]  /*63a40*/  LDL.LU R17, [R1+0x2ec] ;  /* 0x0002ec0001117983 */ /* 0x000ea20000300800 */
[----:B---3--:R-:W-:Y:S01]  /*63a50*/  LOP3.LUT R5, R15, 0xffff, RZ, 0xc0, !PT ;  /* 0x0000ffff0f057812 */ /* 0x008fe200078ec0ff */
[----:B------:R-:W-:Y:S01]  /*63a60*/  VIADD R15, R0, UR6 ;  /* 0x00000006000f7c36 */ /* 0x000fe20008000000 */
[----:B------:R-:W-:Y:S01]  /*63a70*/  SHF.R.U32.HI R9, RZ, 0x8, R7 ;  /* 0x00000008ff097819 */ /* 0x000fe20000011607 */
[----:B------:R-:W-:Y:S01]  /*63a80*/  ULDC UR6, c[0x0][0x248] ;  /* 0x0000920000067ab9 */ /* 0x000fe20000000800 */
[----:B------:R-:W-:Y:S01]  /*63a90*/  PRMT R10, R5, 0x3340, R4 ;  /* 0x00003340050a7816 */ /* 0x000fe20000000004 */
[----:B0-----:R-:W-:Y:S01]  /*63aa0*/  VIADD R0, R15, UR4 ;  /* 0x000000040f007c36 */ /* 0x001fe20008000000 */
[----:B------:R-:W-:-:S03]  /*63ab0*/  SHF.R.U32.HI R8, RZ, 0x8, R5 ;  /* 0x00000008ff087819 */ /* 0x000fc60000011605 */
[----:B------:R0:W-:Y:S04]  /*63ac0*/  STL [R1+0x13f0], R10 ;  /* 0x0013f00a01007387 */ /* 0x0001e80000100800 */
[----:B------:R1:W-:Y:S01]  /*63ad0*/  STL [R1+0x2c], R0 ;  /* 0x00002c0001007387 */ /* 0x0003e20000100800 */
[----:B------:R-:W-:Y:S02]  /*63ae0*/  SHF.R.U32.HI R5, RZ, 0x8, R4 ;  /* 0x00000008ff057819 */ /* 0x000fe40000011604 */
[--C-:B------:R-:W-:Y:S01]  /*63af0*/  SHF.R.U32.HI R4, RZ, 0x8, R6.reuse ;  /* 0x00000008ff047819 */ /* 0x100fe20000011606 */
[----:B------:R-:W-:Y:S01]  /*63b00*/  ULDC UR4, c[0x0][0x248] ;  /* 0x0000920000047ab9 */ /* 0x000fe20000000800 */
[----:B0-----:R-:W-:Y:S01]  /*63b10*/  PRMT R10, R7, 0x3340, R6 ;  /* 0x00003340070a7816 */ /* 0x001fe20000000006 */
[----:B-1----:R-:W-:Y:S01]  /*63b20*/  VIADD R0, R0, UR7 ;  /* 0x0000000700007c36 */ /* 0x002fe20008000000 */
[----:B------:R-:W-:-:S02]  /*63b30*/  LOP3.LUT R7, R8, 0xffff, RZ, 0xc0, !PT ;  /* 0x0000ffff08077812 */ /* 0x000fc400078ec0ff */
[----:B------:R-:W-:Y:S01]  /*63b40*/  LOP3.LUT R6, R5, 0xffff, RZ, 0xc0, !PT ;  /* 0x0000ffff05067812 */ /* 0x000fe200078ec0ff */
[----:B------:R-:W-:Y:S04]  /*63b50*/  STL [R1+0x145c], R10 ;  /* 0x00145c0a01007387 */ /* 0x000fe80000100800 */
[----:B------:R0:W-:Y:S01]  /*63b60*/  STL [R1+0x28], R0 ;  /* 0x0000280001007387 */ /* 0x0001e20000100800 */
[----:B------:R-:W-:Y:S02]  /*63b70*/  PRMT R6, R7, 0x3340, R6 ;  /* 0x0000334007067816 */ /* 0x000fe40000000006 */
[----:B------:R-:W-:Y:S02]  /*63b80*/  LOP3.LUT R5, R9, 0xffff, RZ, 0xc0, !PT ;  /* 0x0000ffff09057812 */ /* 0x000fe400078ec0ff */
[----:B------:R-:W-:Y:S01]  /*63b90*/  LOP3.LUT R4, R4, 0xffff, RZ, 0xc0, !PT ;  /* 0x0000ffff04047812 */ /* 0x000fe200078ec0ff */
[----:B------:R-:W-:Y:S01]  /*63ba0*/  ULDC UR7, c[0x0][0x248] ;  /* 0x0000920000077ab9 */ /* 0x000fe20000000800 */
[----:B0-----:R-:W-:-:S02]  /*63bb0*/  VIADD R0, R0, UR8 ;  /* 0x0000000800007c36 */ /* 0x001fc40008000000 */
[----:B------:R-:W-:Y:S01]  /*63bc0*/  PRMT R4, R5, 0x3340, R4 ;  /* 0x0000334005047816 */ /* 0x000fe20000000004 */
[----:B------:R-:W-:Y:S02]  /*63bd0*/  ULDC UR8, c[0x0][0x248] ;  /* 0x0000920000087ab9 */ /* 0x000fe40000000800 */
[----:B------:R0:W-:Y:S04]  /*63be0*/  STL [R1+0x24], R0 ;  /* 0x0000240001007387 */ /* 0x0001e80000100800 */
[----:B------:R-:W-:Y:S01]  /*63bf0*/  STL [R1+0x1280], R6 ;  /* 0x0012800601007387 */ /* 0x000fe20000100800 */
        /* <DEDUP_REMOVED lines=8> */
[----:B------:R-:W-:-:S04]  /*63c80*/  ULDC UR4, c[0x0][0x248] ;  /* 0x0000920000047ab9 */ /* 0x000fc80000000800 */
[----:B------:R0:W-:Y:S02]  /*63c90*/  STL [R1+0x18], R0 ;  /* 0x0000180001007387 */ /* 0x0001e40000100800 */
[----:B0-----:R-:W-:Y:S01]  /*63ca0*/  VIADD R0, R0, UR5 ;  /* 0x0000000500007c36 */ /* 0x001fe20008000000 */
[----:B------:R-:W-:-:S03]  /*63cb0*/  ULDC UR5, c[0x0][0x248] ;  /* 0x0000920000057ab9 */ /* 0x000fc60000000800 */
[----:B------:R-:W-:Y:S01]  /*63cc0*/  VIADD R9, R0, UR6 ;  /* 0x0000000600097c36 */ /* 0x000fe20008000000 */
[----:B------:R0:W-:Y:S01]  /*63cd0*/  STL [R1+0x14], R0 ;  /* 0x0000140001007387 */ /* 0x0001e20000100800 */
[----:B------:R-:W-:-:S03]  /*63ce0*/  LOP3.LUT R7, R21, 0xffff, RZ, 0xc0, !PT ;  /* 0x0000ffff15077812 */ /* 0x000fc600078ec0ff */
[----:B------:R-:W3:Y:S01]  /*63cf0*/  LDL.LU R21, [R1+0x3a0] ;  /* 0x0003a00001157983 */ /* 0x000ee20000300800 */
[----:B------:R-:W-:-:S03]  /*63d00*/  LOP3.LUT R5, R20, 0xffff, RZ, 0xc0, !PT ;  /* 0x0000ffff14057812 */ /* 0x000fc600078ec0ff */
[----:B------:R1:W-:Y:S01]  /*63d10*/  STL [R1+0x10], R9 ;  /* 0x0000100901007387 */ /* 0x0003e20000100800 */
[----:B------:R-:W-:-:S03]  /*63d20*/  ULDC UR6, c[0x0][0x248] ;  /* 0x0000920000067ab9 */ /* 0x000fc60000000800 */
[----:B0-----:R-:W3:Y:S01]  /*63d30*/  LDL.LU R0, [R1+0x378] ;  /* 0x0003780001007983 */ /* 0x001ee20000300800 */
[----:B----4-:R-:W-:-:S03]  /*63d40*/  LOP3.LUT R4, R16, 0xffff, RZ, 0xc0, !PT ;  /* 0x0000ffff10047812 */ /* 0x010fc600078ec0ff */
[----:B------:R-:W4:Y:S01]  /*63d50*/  LDL.LU R16, [R1+0x2cc] ;  /* 0x0002cc0001107983 */ /* 0x000f220000300800 */
[----:B--2---:R-:W-:-:S03]  /*63d60*/  LOP3.LUT R6, R17, 0xffff, RZ, 0xc0, !PT ;  /* 0x0000ffff11067812 */ /* 0x004fc600078ec0ff */
[----:B------:R-:W2:Y:S01]  /*63d70*/  LDL.LU R17, [R1+0x290] ;  /* 0x0002900001117983 */ /* 0x000ea20000300800 */
[----:B------:R-:W-:Y:S01]  /*63d80*/  VIADD R10, R9, UR4 ;  /* 0x00000004090a7c36 */ /* 0x000fe20008000000 */
[----:B-1----:R-:W-:Y:S02]  /*63d90*/  PRMT R9, R5, 0x3340, R4 ;  /* 0x0000334005097816 */ /* 0x002fe40000000004 */
[----:B------:R-:W-:Y:S02]  /*63da0*/  PRMT R11, R7, 0x3340, R6 ;  /* 0x00003340070b7816 */ /* 0x000fe40000000006 */
[----:B------:R-:W-:Y:S01]  /*63db0*/  SHF.R.U32.HI R8, RZ, 0x8, R5 ;  /* 0x00000008ff087819 */ /* 0x000fe20000011605 */
[----:B------:R-:W-:Y:S01]  /*63dc0*/  ULDC UR4, c[0x0][0x248] ;  /* 0x0000920000047ab9 */ /* 0x000fe20000000800 */
[----:B------:R0:W-:Y:S01]  /*63dd0*/  STL [R1+0xc], R10 ;  /* 0x00000c0a01007387 */ /* 0x0001e20000100800 */
[----:B------:R-:W-:-:S03]  /*63de0*/  SHF.R.U32.HI R5, RZ, 0x8, R4 ;  /* 0x00000008ff057819 */ /* 0x000fc60000011604 */
[----:B------:R1:W-:Y:S01]  /*63df0*/  STL [R1+0x1454], R9 ;  /* 0x0014540901007387 */ /* 0x0003e20000100800 */
[----:B------:R-:W-:-:S03]  /*63e00*/  SHF.R.U32.HI R4, RZ, 0x8, R6 ;  /* 0x00000008ff047819 */ /* 0x000fc60000011606 */
[----:B------:R-:W-:Y:S01]  /*63e10*/  STL [R1+0x1450], R11 ;  /* 0x0014500b01007387 */ /* 0x000fe20000100800 */
[----:B0-----:R-:W-:Y:S01]  /*63e20*/  VIADD R10, R10, UR7 ;  /* 0x000000070a0a7c36 */ /* 0x001fe20008000000 */
[----:B-1----:R-:W-:Y:S02]  /*63e30*/  SHF.R.U32.HI R9, RZ, 0x8, R7 ;  /* 0x00000008ff097819 */ /* 0x002fe40000011607 */
[----:B------:R-:W-:Y:S02]  /*63e40*/  LOP3.LUT R7, R8, 0xffff, RZ, 0xc0, !PT ;  /* 0x0000ffff08077812 */ /* 0x000fe400078ec0ff */
[----:B------:R-:W-:Y:S01]  /*63e50*/  LOP3.LUT R6, R5, 0xffff, RZ, 0xc0, !PT ;  /* 0x0000ffff05067812 */ /* 0x000fe200078ec0ff */
[----:B------:R0:W-:Y:S01]  /*63e60*/  STL [R1+0x8], R10 ;  /* 0x0000080a01007387 */ /* 0x0001e20000100800 */
[----:B------:R-:W-:Y:S02]  /*63e70*/  LOP3.LUT R5, R9, 0xffff, RZ, 0xc0, !PT ;  /* 0x0000ffff09057812 */ /* 0x000fe400078ec0ff */
[----:B------:R-:W-:-:S02]  /*63e80*/  LOP3.LUT R4, R4, 0xffff, RZ, 0xc0, !PT ;  /* 0x0000ffff04047812 */ /* 0x000fc400078ec0ff */
[----:B------:R-:W-:Y:S01]  /*63e90*/  PRMT R6, R7, 0x3340, R6 ;  /* 0x0000334007067816 */ /* 0x000fe20000000006 */
[----:B------:R-:W-:Y:S01]  /*63ea0*/  ULDC UR7, c[0x0][0x248] ;  /* 0x0000920000077ab9 */ /* 0x000fe20000000800 */
[----:B0-----:R-:W-:Y:S01]  /*63eb0*/  VIADD R10, R10, UR8 ;  /* 0x000000080a0a7c36 */ /* 0x001fe20008000000 */
[----:B------:R-:W-:Y:S01]  /*63ec0*/  PRMT R4, R5, 0x3340, R4 ;  /* 0x0000334005047816 */ /* 0x000fe20000000004 */
[----:B------:R-:W-:Y:S02]  /*63ed0*/  ULDC UR8, c[0x0][0x248] ;  /* 0x0000920000087ab9 */ /* 0x000fe40000000800 */
[----:B------:R-:W-:Y:S01]  /*63ee0*/  VIADD R8, R10, UR5 ;  /* 0x000000050a087c36 */ /* 0x000fe20008000000 */
[----:B------:R-:W-:Y:S04]  /*63ef0*/  STL [R1+0x4], R10 ;  /* 0x0000040a01007387 */ /* 0x000fe80000100800 */
[----:B------:R-:W-:Y:S01]  /*63f00*/  STL [R1+0x12b8], R6 ;  /* 0x0012b80601007387 */ /* 0x000fe20000100800 */
[----:B------:R-:W-:Y:S01]  /*63f10*/  VIADD R29, R8, UR4 ;  /* 0x00000004081d7c36 */ /* 0x000fe20008000000 */
[----:B------:R-:W-:-:S02]  /*63f20*/  ULDC UR4, c[0x0][0x248] ;  /* 0x0000920000047ab9 */ /* 0x000fc40000000800 */
[----:B------:R-:W-:Y:S04]  /*63f30*/  STL [R1], R8 ;  /* 0x0000000801007387 */ /* 0x000fe80000100800 */
[----:B------:R0:W-:Y:S01]  /*63f40*/  STL [R1+0x12b4], R4 ;  /* 0x0012b40401007387 */ /* 0x0001e20000100800 */
[----:B------:R-:W-:Y:S01]  /*63f50*/  ULDC UR5, c[0x0][0x248] ;  /* 0x0000920000057ab9 */ /* 0x000fe20000000800 */
[----:B0-----:R-:W-:Y:S01]  /*63f60*/  VIADD R4, R29, UR4 ;  /* 0x000000041d047c36 */ /* 0x001fe20008000000 */
[----:B------:R-:W-:-:S03]  /*63f70*/  ULDC UR4, c[0x0][0x248] ;  /* 0x0000920000047ab9 */ /* 0x000fc60000000800 */
[----:B------:R-:W-:Y:S01]  /*63f80*/  VIADD R5, R4, UR5 ;  /* 0x0000000504057c36 */ /* 0x000fe20008000000 */
[----:B------:R-:W-:-:S04]  /*63f90*/  ULDC UR5, c[0x0][0x248] ;  /* 0x0000920000057ab9 */ /* 0x000fc80000000800 */
[----:B------:R0:W-:Y:S01]  /*63fa0*/  STL.64 [R1+0x2cd0], R4 ;  /* 0x002cd00401007387 */ /* 0x0001e20000100a00 */
[----:B---3--:R-:W-:Y:S02]  /*63fb0*/  LOP3.LUT R7, R21, 0xffff, RZ, 0xc0, !PT ;  /* 0x0000ffff15077812 */ /* 0x008fe400078ec0ff */
[----:B------:R-:W-:Y:S01]  /*63fc0*/  LOP3.LUT R9, R0, 0xffff, RZ, 0xc0, !PT ;  /* 0x0000ffff00097812 */ /* 0x000fe200078ec0ff */
[----:B------:R-:W-:Y:S01]  /*63fd0*/  VIADD R0, R5, UR6 ;  /* 0x0000000605007c36 */ /* 0x000fe20008000000 */
[----:B----4-:R-:W-:-:S04]  /*63fe0*/  LOP3.LUT R6, R16, 0xffff, RZ, 0xc0, !PT ;  /* 0x0000ffff10067812 */ /* 0x010fc800078ec0ff */
[----:B------:R1:W-:Y:S04]  /*63ff0*/  STL [R1+0x4c], R0 ;  /* 0x00004c0001007387 */ /* 0x0003e80000100800 */
[----:B------:R-:W3:Y:S04]  /*64000*/  LDL.LU R21, [R1+0x384] ;  /* 0x0003840001157983 */ /* 0x000ee80000300800 */
[----:B------:R-:W4:Y:S01]  /*64010*/  LDL.LU R16, [R1+0x34c] ;  /* 0x00034c0001107983 */ /* 0x000f220000300800 */
[----:B--2---:R-:W-:Y:S02]  /*64020*/  LOP3.LUT R8, R17, 0xffff, RZ, 0xc0, !PT ;  /* 0x0000ffff11087812 */ /* 0x004fe400078ec0ff */
[----:B------:R-:W-:Y:S01]  /*64030*/  SHF.R.U32.HI R10, RZ, 0x8, R7 ;  /* 0x00000008ff0a7819 */ /* 0x000fe20000011607 */
[----:B------:R-:W2:Y:S01]  /*64040*/  LDL.LU R17, [R1+0x29c] ;  /* 0x00029c0001117983 */ /* 0x000ea20000300800 */
[----:B0-----:R-:W-:-:S02]  /*64050*/  PRMT R4, R7, 0x3340, R6 ;  /* 0x0000334007047816 */ /* 0x001fc40000000006 */
[----:B------:R-:W-:Y:S01]  /*64060*/  SHF.R.U32.HI R11, RZ, 0x8, R9 ;  /* 0x00000008ff0b7819 */ /* 0x000fe20000011609 */
[----:B------:R-:W-:Y:S01]  /*64070*/  ULDC UR6, c[0x0][0x248] ;  /* 0x0000920000067ab9 */ /* 0x000fe20000000800 */
[----:B-1----:R-:W-:Y:S01]  /*64080*/  VIADD R0, R0, UR4 ;  /* 0x0000000400007c36 */ /* 0x002fe20008000000 */
[----:B------:R-:W-:Y:S02]  /*64090*/  SHF.R.U32.HI R6, RZ, 0x8, R6 ;  /* 0x00000008ff067819 */ /* 0x000fe40000011606 */
[--C-:B------:R-:W-:Y:S02]  /*640a0*/  SHF.R.U32.HI R7, RZ, 0x8, R8.reuse ;  /* 0x00000008ff077819 */ /* 0x100fe40000011608 */
[----:B------:R-:W-:Y:S01]  /*640b0*/  LOP3.LUT R10, R10, 0xffff, RZ, 0xc0, !PT ;  /* 0x0000ffff0a0a7812 */ /* 0x000fe200078ec0ff */
[----:B------:R-:W-:Y:S01]  /*640c0*/  ULDC UR4, c[0x0][0x248] ;  /* 0x0000920000047ab9 */ /* 0x000fe20000000800 */
[----:B------:R0:W-:Y:S04]  /*640d0*/  STL [R1+0x50], R0 ;  /* 0x0000500001007387 */ /* 0x0001e80000100800 */
[----:B------:R1:W-:Y:S01]  /*640e0*/  STL [R1+0x1430], R4 ;  /* 0x0014300401007387 */ /* 0x0003e20000100800 */
[----:B------:R-:W-:Y:S01]  /*640f0*/  LOP3.LUT R7, R7, 0xffff, RZ, 0xc0, !PT ;  /* 0x0000ffff07077812 */ /* 0x000fe200078ec0ff */
[----:B0-----:R-:W-:Y:S01]  /*64100*/  VIADD R0, R0, UR7 ;  /* 0x0000000700007c36 */ /* 0x001fe20008000000 */
[----:B-1----:R-:W-:-:S02]  /*64110*/  PRMT R4, R9, 0x3340, R8 ;  /* 0x0000334009047816 */ /* 0x002fc40000000008 */
[----:B------:R-:W-:Y:S01]  /*64120*/  LOP3.LUT R9, R6, 0xffff, RZ, 0xc0, !PT ;  /* 0x0000ffff06097812 */ /* 0x000fe200078ec0ff */
[----:B------:R-:W-:Y:S02]  /*64130*/  ULDC UR7, c[0x0][0x248] ;  /* 0x0000920000077ab9 */ /* 0x000fe40000000800 */
[----:B------:R-:W-:Y:S04]  /*64140*/  STL [R1+0x140c], R4 ;  /* 0x00140c0401007387 */ /* 0x000fe80000100800 */
[----:B------:R0:W-:Y:S01]  /*64150*/  STL [R1+0x58], R0 ;  /* 0x0000580001007387 */ /* 0x0001e20000100800 */
[----:B------:R-:W-:Y:S01]  /*64160*/  LOP3.LUT R8, R11, 0xffff, RZ, 0xc0, !PT ;  /* 0x0000ffff0b087812 */ /* 0x000fe200078ec0ff */
[----:B0-----:R-:W-:Y:S01]  /*64170*/  VIADD R0, R0, UR8 ;  /* 0x0000000800007c36 */ /* 0x001fe20008000000 */
[----:B------:R-:W-:Y:S01]  /*64180*/  PRMT R4, R10, 0x3340, R9 ;  /* 0x000033400a047816 */ /* 0x000fe20000000009 */
[----:B------:R-:W-:-:S02]  /*64190*/  ULDC UR8, c[0x0][0x248] ;  /* 0x0000920000087ab9 */ /* 0x000fc40000000800 */
[----:B------:R-:W-:Y:S01]  /*641a0*/  VIADD R6, R0, UR5 ;  /* 0x0000000500067c36 */ /* 0x000fe20008000000 */
[----:B------:R0:W-:Y:S04]  /*641b0*/  STL [R1+0x5c], R0 ;  /* 0x00005c0001007387 */ /* 0x0001e80000100800 */
[----:B------:R-:W-:Y:S01]  /*641c0*/  STL [R1+0x12a8], R4 ;  /* 0x0012a80401007387 */ /* 0x000fe20000100800 */
[----:B------:R-:W-:-:S03]  /*641d0*/  ULDC UR5, c[0x0][0x248] ;  /* 0x0000920000057ab9 */ /* 0x000fc60000000800 */
[----:B------:R-:W-:Y:S01]  /*641e0*/  STL [R1+0x2c50], R6 ;  /* 0x002c500601007387 */ /* 0x000fe20000100800 */
[----:B0-----:R-:W-:Y:S01]  /*641f0*/  PRMT R0, R8, 0x3340, R7 ;  /* 0x0000334008007816 */ /* 0x001fe20000000007 */
[----:B------:R-:W-:Y:S01]  /*64200*/  VIADD R7, R6, UR4 ;  /* 0x0000000406077c36 */ /* 0x000fe20008000000 */
[----:B------:R-:W-:-:S03]  /*64210*/  ULDC UR4, c[0x0][0x248] ;  /* 0x0000920000047ab9 */ /* 0x000fc60000000800 */
[----:B------:R0:W-:Y:S04]  /*64220*/  STL [R1+0x1294], R0 ;  /* 0x0012940001007387 */ /* 0x0001e80000100800 */
[----:B------:R-:W-:Y:S01]  /*64230*/  STL [R1+0x2c54], R7 ;  /* 0x002c540701007387 */ /* 0x000fe20000100800 */
[----:B0-----:R-:W-:Y:S01]  /*64240*/  VIADD R0, R7, UR4 ;  /* 0x0000000407007c36 */ /* 0x001fe20008000000 */
[----:B------:R-:W-:Y:S01]  /*64250*/  LOP3.LUT R10, R27, 0xffff, RZ, 0xc0, !PT ;  /* 0x0000ffff1b0a7812 */ /* 0x000fe200078ec0ff */
[----:B------:R-:W-:-:S03]  /*64260*/  ULDC UR4, c[0x0][0x248] ;  /* 0x0000920000047ab9 */ /* 0x000fc60000000800 */
[----:B------:R0:W-:Y:S02]  /*64270*/  STL [R1+0x60], R0 ;  /* 0x0000600001007387 */ /* 0x0001e40000100800 */
[----:B0-----:R-:W-:Y:S01]  /*64280*/  VIADD R0, R0, UR5 ;  /* 0x0000000500007c36 */ /* 0x001fe20008000000 */
[----:B------:R-:W-:-:S04]  /*64290*/  ULDC UR5, c[0x0][0x248] ;  /* 0x0000920000057ab9 */ /* 0x000fc80000000800 */
[----:B------:R0:W-:Y:S04]  /*642a0*/  STL [R1+0x64], R0 ;  /* 0x0000640001007387 */ /* 0x0001e80000100800 */
[----:B------:R-:W2:Y:S04]  /*642b0*/  LDL.LU R27, [R1+0x2dd0] ;  /* 0x002dd000011b7983 */ /* 0x000ea80000300800 */
[----:B------:R-:W2:Y:S01]  /*642c0*/  LDL.LU R20, [R1+0x3e8] ;  /* 0x0003e80001147983 */ /* 0x000ea20000300800 */
[----:B0-----:R-:W-:Y:S01]  /*642d0*/  VIADD R0, R0, UR6 ;  /* 0x0000000600007c36 */ /* 0x001fe20008000000 */
[----:B------:R-:W-:-:S04]  /*642e0*/  ULDC UR6, c[0x0][0x248] ;  /* 0x0000920000067ab9 */ /* 0x000fc80000000800 */
[----:B------:R0:W-:Y:S01]  /*642f0*/  STL [R1+0x68], R0 ;  /* 0x0000680001007387 */ /* 0x0001e20000100800 */
[----:B---3--:R-:W-:Y:S02]  /*64300*/  LOP3.LUT R9, R21, 0xffff, RZ, 0xc0, !PT ;  /* 0x0000ffff15097812 */ /* 0x008fe400078ec0ff */
[----:B----4-:R-:W-:Y:S01]  /*64310*/  LOP3.LUT R11, R16, 0xffff, RZ, 0xc0, !PT ;  /* 0x0000ffff100b7812 */ /* 0x010fe200078ec0ff */
[----:B------:R-:W3:Y:S04]  /*64320*/  LDL.LU R21, [R1+0x394] ;  /* 0x0003940001157983 */ /* 0x000ee80000300800 */
[----:B------:R-:W4:Y:S01]  /*64330*/  LDL.LU R16, [R1+0x324] ;  /* 0x0003240001107983 */ /* 0x000f220000300800 */
[----:B--2---:R-:W-:-:S03]  /*64340*/  LOP3.LUT R8, R17, 0xffff, RZ, 0xc0, !PT ;  /* 0x0000ffff11087812 */ /* 0x004fc600078ec0ff */
[----:B------:R-:W2:Y:S01]  /*64350*/  LDL.LU R17, [R1+0x2c0] ;  /* 0x0002c00001117983 */ /* 0x000ea20000300800 */
[----:B0-----:R-:W-:Y:S01]  /*64360*/  VIADD R0, R0, UR4 ;  /* 0x0000000400007c36 */ /* 0x001fe20008000000 */
[--C-:B------:R-:W-:Y:S02]  /*64370*/  PRMT R4, R9, 0x3340, R8.reuse ;  /* 0x0000334009047816 */ /* 0x100fe40000000008 */
[----:B------:R-:W-:Y:S02]  /*64380*/  SHF.R.U32.HI R12, RZ, 0x8, R9 ;  /* 0x00000008ff0c7819 */ /* 0x000fe40000011609 */
[----:B------:R-:W-:Y:S01]  /*64390*/  SHF.R.U32.HI R13, RZ, 0x8, R11 ;  /* 0x00000008ff0d7819 */ /* 0x000fe2000001160b */
[----:B------:R-:W-:Y:S01]  /*643a0*/  ULDC UR4, c[0x0][0x248] ;  /* 0x0000920000047ab9 */ /* 0x000fe20000000800 */
[----:B------:R0:W-:Y:S04]  /*643b0*/  STL [R1+0x13f8], R4 ;  /* 0x0013f80401007387 */ /* 0x0001e80000100800 */
[----:B------:R1:W-:Y:S01]  /*643c0*/  STL [R1+0x6c], R0 ;  /* 0x00006c0001007387 */ /* 0x0003e20000100800 */
[----:B------:R-:W-:-:S02]  /*643d0*/  SHF.R.U32.HI R9, RZ, 0x8, R8 ;  /* 0x00000008ff097819 */ /* 0x000fc40000011608 */
[--C-:B------:R-:W-:Y:S02]  /*643e0*/  SHF.R.U32.HI R8, RZ, 0x8, R10.reuse ;  /* 0x00000008ff087819 */ /* 0x100fe4000001160a */
[----:B0-----:R-:W-:Y:S01]  /*643f0*/  PRMT R4, R11, 0x3340, R10 ;  /* 0x000033400b047816 */ /* 0x001fe2000000000a */
[----:B-1----:R-:W-:Y:S01]  /*64400*/  VIADD R0, R0, UR7 ;  /* 0x0000000700007c36 */ /* 0x002fe20008000000 */
[----:B------:R-:W-:Y:S02]  /*64410*/  LOP3.LUT R11, R12, 0xffff, RZ, 0xc0, !PT ;  /* 0x0000ffff0c0b7812 */ /* 0x000fe400078ec0ff */
[----:B------:R-:W-:Y:S01]  /*64420*/  LOP3.LUT R10, R9, 0xffff, RZ, 0xc0, !PT ;  /* 0x0000ffff090a7812 */ /* 0x000fe200078ec0ff */
[----:B------:R-:W-:Y:S04]  /*64430*/  STL [R1+0x13f4], R4 ;  /* 0x0013f40401007387 */ /* 0x000fe80000100800 */
[----:B------:R0:W-:Y:S01]  /*64440*/  STL [R1+0x70], R0 ;  /* 0x0000700001007387 */ /* 0x0001e20000100800 */
[----:B------:R-:W-:-:S02]  /*64450*/  PRMT R5, R11, 0x3340, R10 ;  /* 0x000033400b057816 */ /* 0x000fc4000000000a */
[----:B------:R-:W-:Y:S02]  /*64460*/  LOP3.LUT R9, R13, 0xffff, RZ, 0xc0, !PT ;  /* 0x0000ffff0d097812 */ /* 0x000fe400078ec0ff */
[----:B------:R-:W-:Y:S01]  /*64470*/  LOP3.LUT R8, R8, 0xffff, RZ, 0xc0, !PT ;  /* 0x0000ffff08087812 */ /* 0x000fe200078ec0ff */
[----:B------:R-:W-:Y:S01]  /*64480*/  ULDC UR7, c[0x0][0x248] ;  /* 0x0000920000077ab9 */ /* 0x000fe20000000800 */
[----:B0-----:R-:W-:Y:S02]  /*64490*/  VIADD R0, R0, UR8 ;  /* 0x0000000800007c36 */ /* 0x001fe40008000000 */
        /* <DEDUP_REMOVED lines=15> */
[----:B------:R-:W-:Y:S01]  /*64590*/  LOP3.LUT R9, R20, 0xffff, RZ, 0xc0, !PT ;  /* 0x0000ffff14097812 */ /* 0x000fe200078ec0ff */
[----:B------:R-:W-:-:S03]  /*645a0*/  ULDC UR5, c[0x0][0x248] ;  /* 0x0000920000057ab9 */ /* 0x000fc60000000800 */
[----:B------:R0:W-:Y:S04]  /*645b0*/  STL [R1+0x84], R0 ;  /* 0x0000840001007387 */ /* 0x0001e80000100800 */
[----:B------:R-:W2:Y:S01]  /*645c0*/  LDL.LU R20, [R1+0x3a4] ;  /* 0x0003a40001147983 */ /* 0x000ea20000300800 */
[----:B0-----:R-:W-:Y:S01]  /*645d0*/  VIADD R0, R0, UR6 ;  /* 0x0000000600007c36 */ /* 0x001fe20008000000 */
[----:B---3--:R-:W-:-:S04]  /*645e0*/  LOP3.LUT R11, R21, 0xffff, RZ, 0xc0, !PT ;  /* 0x0000ffff150b7812 */ /* 0x008fc800078ec0ff */
[----:B------:R0:W-:Y:S01]  /*645f0*/  STL [R1+0x88], R0 ;  /* 0x0000880001007387 */ /* 0x0001e20000100800 */
[----:B----4-:R-:W-:-:S03]  /*64600*/  LOP3.LUT R8, R16, 0xffff, RZ, 0xc0, !PT ;  /* 0x0000ffff10087812 */ /* 0x010fc600078ec0ff */
[----:B------:R-:W3:Y:S04]  /*64610*/  LDL.LU R21, [R1+0x37c] ;  /* 0x00037c0001157983 */ /* 0x000ee80000300800 */
[----:B------:R-:W4:Y:S01]  /*64620*/  LDL.LU R16, [R1+0x2d0] ;  /* 0x0002d00001107983 */ /* 0x000f220000300800 */
[----:B--2---:R-:W-:Y:S02]  /*64630*/  LOP3.LUT R10, R17, 0xffff, RZ, 0xc0, !PT ;  /* 0x0000ffff110a7812 */ /* 0x004fe400078ec0ff */
[----:B------:R-:W-:Y:S01]  /*64640*/  SHF.R.U32.HI R12, RZ, 0x8, R9 ;  /* 0x00000008ff0c7819 */ /* 0x000fe20000011609 */
[----:B------:R-:W2:Y:S01]  /*64650*/  LDL.LU R17, [R1+0x260] ;  /* 0x0002600001117983 */ /* 0x000ea20000300800 */
[--C-:B------:R-:W-:Y:S01]  /*64660*/  PRMT R4, R9, 0x3340, R8.reuse ;  /* 0x0000334009047816 */ /* 0x100fe20000000008 */
[----:B------:R-:W-:Y:S01]  /*64670*/  ULDC UR6, c[0x0][0x248] ;  /* 0x0000920000067ab9 */ /* 0x000fe20000000800 */
[----:B0-----:R-:W-:Y:S01]  /*64680*/  VIADD R0, R0, UR4 ;  /* 0x0000000400007c36 */ /* 0x001fe20008000000 */
[----:B------:R-:W-:-:S02]  /*64690*/  SHF.R.U32.HI R9, RZ, 0x8, R8 ;  /* 0x00000008ff097819 */ /* 0x000fc40000011608 */
        /* <DEDUP_REMOVED lines=31> */
[----:B------:R-:W-:-:S04]  /*64890*/  ULDC UR5, c[0x0][0x248] ;  /* 0x0000920000057ab9 */ /* 0x000fc80000000800 */
[----:B------:R0:W-:Y:S01]  /*648a0*/  STL [R1+0xa4], R0 ;  /* 0x0000a40001007387 */ /* 0x0001e20000100800 */
[----:B------:R-:W-:-:S03]  /*648b0*/  LOP3.LUT R9, R20, 0xffff, RZ, 0xc0, !PT ;  /* 0x0000ffff14097812 */ /* 0x000fc600078ec0ff */
        /* <DEDUP_REMOVED lines=58> */
[----:B------:R-:W-:Y:S01]  /*64c60*/  PRMT R4, R9, 0x3340, R8 ;  /* 0x0000334009047816 */ /* 0x000fe20000000008 */
        /* <DEDUP_REMOVED lines=95> */
[----:B------:R-:W-:Y:S01]  /*65260*/  PRMT R4, R9, 0x3340, R8 ;  /* 0x0000334009047816 */ /* 0x000fe20000000008 */
[----:B0-----:R-:W-:Y:S01]  /*65270*/  VIADD R0, R0, UR4 ;  /* 0x0000000400007c36 */ /* 0x001fe20008000000 */
[----:B------:R-:W-:-:S03]  /*65280*/  SHF.R.U32.HI R12, RZ, 0x8, R9 ;  /* 0x00000008ff0c7819 */ /* 0x000fc60000011609 */
[----:B------:R0:W-:Y:S04]  /*65290*/  STL [R1+0x139c], R4 ;  /* 0x00139c0401007387 */ /* 0x0001e80000100800 */
[----:B------:R1:W-:Y:S01]  /*652a0*/  STL [R1+0x110], R0 ;  /* 0x0001100001007387 */ /* 0x0003e20000100800 */
[----:B------:R-:W-:Y:S02]  /*652b0*/  SHF.R.U32.HI R8, RZ, 0x8, R8 ;  /* 0x00000008ff087819 */ /* 0x000fe40000011608 */
        /* <DEDUP_REMOVED lines=30> */
[----:B------:R0:W-:Y:S02]  /*654a0*/  STL [R1+0x128], R0 ;  /* 0x0001280001007387 */ /* 0x0001e40000100800 */
[----:B0-----:R-:W-:Y:S01]  /*654b0*/  VIADD R0, R0, UR6 ;  /* 0x0000000600007c36 */ /* 0x001fe20008000000 */
[----:B--2---:R-:W-:Y:S02]  /*654c0*/  LOP3.LUT R10, R17, 0xffff, RZ, 0xc0, !PT ;  /* 0x0000ffff110a7812 */ /* 0x004fe400078ec0ff */
[----:B----4-:R-:W-:Y:S02]  /*654d0*/  LOP3.LUT R8, R16, 0xffff, RZ, 0xc0, !PT ;  /* 0x0000ffff10087812 */ /* 0x010fe400078ec0ff */
[----:B------:R-:W-:Y:S01]  /*654e0*/  LOP3.LUT R9, R20, 0xffff, RZ, 0xc0, !PT ;  /* 0x0000ffff14097812 */ /* 0x000fe200078ec0ff */
[----:B------:R-:W2:Y:S04]  /*654f0*/  LDL.LU R16, [R1+0x3e4] ;  /* 0x0003e40001107983 */ /* 0x000ea80000300800 */
[----:B------:R0:W-:Y:S04]  /*65500*/  STL [R1+0x12c], R0 ;  /* 0x00012c0001007387 */ /* 0x0001e80000100800 */
[----:B------:R-:W4:Y:S04]  /*65510*/  LDL.LU R17, [R1+0x3e0] ;  /* 0x0003e00001117983 */ /* 0x000f280000300800 */
[----:B------:R-:W4:Y:S01]  /*65520*/  LDL.LU R20, [R1+0x320] ;  /* 0x0003200001147983 */ /* 0x000f220000300800 */
[----:B---3--:R-:W-:Y:S01]  /*65530*/  LOP3.LUT R11, R21, 0xffff, RZ, 0xc0, !PT ;  /* 0x0000ffff150b7812 */ /* 0x008fe200078ec0ff */
[----:B------:R-:W-:-:S02]  /*65540*/  ULDC UR6, c[0x0][0x248] ;  /* 0x0000920000067ab9 */ /* 0x000fc40000000800 */
[----:B------:R-:W3:Y:S01]  /*65550*/  LDL.LU R21, [R1+0x318] ;  /* 0x0003180001157983 */ /* 0x000ee20000300800 */
[----:B------:R-:W-:Y:S01]  /*65560*/  PRMT R4, R9, 0x3340, R8 ;  /* 0x0000334009047816 */ /* 0x000fe20000000008 */
[----:B0-----:R-:W-:-:S04]  /*65570*/  VIADD R0, R0, UR4 ;  /* 0x0000000400007c36 */ /* 0x001fc80008000000 */
[----:B------:R0:W-:Y:S01]  /*65580*/  STL [R1+0x13b8], R4 ;  /* 0x0013b80401007387 */ /* 0x0001e20000100800 */
[----:B------:R-:W-:Y:S02]  /*65590*/  SHF.R.U32.HI R12, RZ, 0x8, R9 ;  /* 0x00000008ff0c7819 */ /* 0x000fe40000011609 */
[----:B------:R-:W-:Y:S01]  /*655a0*/  SHF.R.U32.HI R13, RZ, 0x8, R11 ;  /* 0x00000008ff0d7819 */ /* 0x000fe2000001160b */
[----:B------:R-:W-:Y:S01]  /*655b0*/  ULDC UR4, c[0x0][0x248] ;  /* 0x0000920000047ab9 */ /* 0x000fe20000000800 */
[----:B------:R1:W-:Y:S01]  /*655c0*/  STL [R1+0x130], R0 ;  /* 0x0001300001007387 */ /* 0x0003e20000100800 */
[----:B------:R-:W-:Y:S02]  /*655d0*/  SHF.R.U32.HI R9, RZ, 0x8, R8 ;  /* 0x00000008ff097819 */ /* 0x000fe40000011608 */
[----:B0-----:R-:W-:Y:S01]  /*655e0*/  PRMT R4, R11, 0x3340, R10 ;  /* 0x000033400b047816 */ /* 0x001fe2000000000a */
[----:B-1----:R-:W-:-:S04]  /*655f0*/  VIADD R0, R0, UR7 ;  /* 0x0000000700007c36 */ /* 0x002fc80008000000 */
[----:B------:R-:W-:Y:S01]  /*65600*/  STL [R1+0x13b4], R4 ;  /* 0x0013b40401007387 */ /* 0x000fe20000100800 */
[----:B------:R-:W-:Y:S02]  /*65610*/  SHF.R.U32.HI R8, RZ, 0x8, R10 ;  /* 0x00000008ff087819 */ /* 0x000fe4000001160a */
[----:B------:R-:W-:Y:S01]  /*65620*/  LOP3.LUT R11, R12, 0xffff, RZ, 0xc0, !PT ;  /* 0x0000ffff0c0b7812 */ /* 0x000fe200078ec0ff */
[----:B------:R-:W-:Y:S01]  /*65630*/  ULDC UR7, c[0x0][0x248] ;  /* 0x0000920000077ab9 */ /* 0x000fe20000000800 */
[----:B------:R0:W-:Y:S01]  /*65640*/  STL [R1+0x134], R0 ;  /* 0x0001340001007387 */ /* 0x0001e20000100800 */
[----:B------:R-:W-:Y:S02]  /*65650*/  LOP3.LUT R10, R9, 0xffff, RZ, 0xc0, !PT ;  /* 0x0000ffff090a7812 */ /* 0x000fe400078ec0ff */
[----:B------:R-:W-:Y:S02]  /*65660*/  LOP3.LUT R9, R13, 0xffff, RZ, 0xc0, !PT ;  /* 0x0000ffff0d097812 */ /* 0x000fe400078ec0ff */
[----:B------:R-:W-:-:S02]  /*65670*/  LOP3.LUT R8, R8, 0xffff, RZ, 0xc0, !PT ;  /* 0x0000ffff08087812 */ /* 0x000fc400078ec0ff */
[----:B------:R-:W-:Y:S01]  /*65680*/  PRMT R5, R11, 0x3340, R10 ;  /* 0x000033400b057816 */ /* 0x000fe2000000000a */
[----:B0-----:R-:W-:Y:S01]  /*65690*/  VIADD R0, R0, UR8 ;  /* 0x0000000800007c36 */ /* 0x001fe20008000000 */
[----:B------:R-:W-:Y:S01]  /*656a0*/  PRMT R4, R9, 0x3340, R8 ;  /* 0x0000334009047816 */ /* 0x000fe20000000008 */
[----:B------:R-:W-:-:S03]  /*656b0*/  ULDC UR8, c[0x0][0x248] ;  /* 0x0000920000087ab9 */ /* 0x000fc60000000800 */
        /* <DEDUP_REMOVED lines=15> */
[----:B--2---:R-:W-:-:S03]  /*657b0*/  LOP3.LUT R9, R16, 0xffff, RZ, 0xc0, !PT ;  /* 0x0000ffff10097812 */ /* 0x004fc600078ec0ff */
[----:B------:R-:W2:Y:S01]  /*657c0*/  LDL.LU R16, [R1+0x3cc] ;  /* 0x0003cc0001107983 */ /* 0x000ea20000300800 */
[----:B----4-:R-:W-:-:S03]  /*657d0*/  LOP3.LUT R11, R17, 0xffff, RZ, 0xc0, !PT ;  /* 0x0000ffff110b7812 */ /* 0x010fc600078ec0ff */
[----:B------:R-:W4:Y:S01]  /*657e0*/  LDL.LU R17, [R1+0x3c8] ;  /* 0x0003c80001117983 */ /* 0x000f220000300800 */
[----:B0-----:R-:W-:Y:S01]  /*657f0*/  VIADD R0, R0, UR6 ;  /* 0x0000000600007c36 */ /* 0x001fe20008000000 */
[----:B------:R-:W-:Y:S02]  /*65800*/  LOP3.LUT R8, R20, 0xffff, RZ, 0xc0, !PT ;  /* 0x0000ffff14087812 */ /* 0x000fe400078ec0ff */
[----:B---3--:R-:W-:Y:S02]  /*65810*/  LOP3.LUT R10, R21, 0xffff, RZ, 0xc0, !PT ;  /* 0x0000ffff150a7812 */ /* 0x008fe400078ec0ff */
[----:B------:R-:W-:Y:S02]  /*65820*/  SHF.R.U32.HI R12, RZ, 0x8, R9 ;  /* 0x00000008ff0c7819 */ /* 0x000fe40000011609 */
[----:B------:R-:W-:Y:S01]  /*65830*/  SHF.R.U32.HI R13, RZ, 0x8, R11 ;  /* 0x00000008ff0d7819 */ /* 0x000fe2000001160b */
[----:B------:R0:W-:Y:S01]  /*65840*/  STL [R1+0x150], R0 ;  /* 0x0001500001007387 */ /* 0x0001e20000100800 */
[----:B------:R-:W-:Y:S01]  /*65850*/  PRMT R4, R9, 0x3340, R8 ;  /* 0x0000334009047816 */ /* 0x000fe20000000008 */
[----:B------:R-:W-:-:S04]  /*65860*/  ULDC UR6, c[0x0][0x248] ;  /* 0x0000920000067ab9 */ /* 0x000fc80000000800 */
[----:B------:R1:W-:Y:S01]  /*65870*/  STL [R1+0x138c], R4 ;  /* 0x00138c0401007387 */ /* 0x0003e20000100800 */
[----:B0-----:R-:W-:Y:S01]  /*65880*/  VIADD R0, R0, UR4 ;  /* 0x0000000400007c36 */ /* 0x001fe20008000000 */
[----:B------:R-:W-:Y:S01]  /*65890*/  SHF.R.U32.HI R9, RZ, 0x8, R8 ;  /* 0x00000008ff097819 */ /* 0x000fe20000011608 */
[----:B------:R-:W-:-:S03]  /*658a0*/  ULDC UR4, c[0x0][0x248] ;  /* 0x0000920000047ab9 */ /* 0x000fc60000000800 */
[----:B------:R0:W-:Y:S01]  /*658b0*/  STL [R1+0x154], R0 ;  /* 0x0001540001007387 */ /* 0x0001e20000100800 */
[--C-:B-1----:R-:W-:Y:S02]  /*658c0*/  PRMT R4, R11, 0x3340, R10.reuse ;  /* 0x000033400b047816 */ /* 0x102fe4000000000a */
[----:B------:R-:W-:Y:S02]  /*658d0*/  SHF.R.U32.HI R8, RZ, 0x8, R10 ;  /* 0x00000008ff087819 */ /* 0x000fe4000001160a */
[----:B------:R-:W-:Y:S01]  /*658e0*/  LOP3.LUT R10, R12, 0xffff, RZ, 0xc0, !PT ;  /* 0x0000ffff0c0a7812 */ /* 0x000fe200078ec0ff */
[----:B------:R-:W-:Y:S01]  /*658f0*/  STL [R1+0x1384], R4 ;  /* 0x0013840401007387 */ /* 0x000fe20000100800 */
[----:B0-----:R-:W-:Y:S01]  /*65900*/  VIADD R0, R0, UR7 ;  /* 0x0000000700007c36 */ /* 0x001fe20008000000 */
[----:B------:R-:W-:Y:S02]  /*65910*/  LOP3.LUT R9, R9, 0xffff, RZ, 0xc0, !PT ;  /* 0x0000ffff09097812 */ /* 0x000fe400078ec0ff */
[----:B------:R-:W-:-:S02]  /*65920*/  LOP3.LUT R11, R13, 0xffff, RZ, 0xc0, !PT ;  /* 0x0000ffff0d0b7812 */ /* 0x000fc400078ec0ff */
[----:B------:R-:W-:Y:S01]  /*65930*/  LOP3.LUT R8, R8, 0xffff, RZ, 0xc0, !PT ;  /* 0x0000ffff08087812 */ /* 0x000fe200078ec0ff */
[----:B------:R-:W-:Y:S01]  /*65940*/  ULDC UR7, c[0x0][0x248] ;  /* 0x0000920000077ab9 */ /* 0x000fe20000000800 */
[----:B------:R0:W-:Y:S01]  /*65950*/  STL [R1+0x158], R0 ;  /* 0x0001580001007387 */ /* 0x0001e20000100800 */
[----:B------:R-:W-:Y:S01]  /*65960*/  PRMT R5, R10, 0x3340, R9 ;  /* 0x000033400a057816 */ /* 0x000fe20000000009 */
[----:B0-----:R-:W-:Y:S01]  /*65970*/  VIADD R0, R0, UR8 ;  /* 0x0000000800007c36 */ /* 0x001fe20008000000 */
[----:B------:R-:W-:Y:S02]  /*65980*/  PRMT R4, R11, 0x3340, R8 ;  /* 0x000033400b047816 */ /* 0x000fe40000000008 */
[----:B------:R-:W-:Y:S01]  /*65990*/  LOP3.LUT R10, R3, 0xffff, RZ, 0xc0, !PT ;  /* 0x0000ffff030a7812 */ /* 0x000fe200078ec0ff */
[----:B------:R-:W-:Y:S01]  /*659a0*/  ULDC UR8, c[0x0][0x248] ;  /* 0x0000920000087ab9 */ /* 0x000fe20000000800 */
        /* <DEDUP_REMOVED lines=19> */
[----:B0-----:R-:W-:Y:S01]  /*65ae0*/  VIADD R0, R0, UR6 ;  /* 0x0000000600007c36 */ /* 0x001fe20008000000 */
[----:B------:R-:W-:-:S04]  /*65af0*/  ULDC UR6, c[0x0][0x248] ;  /* 0x0000920000067ab9 */ /* 0x000fc80000000800 */
[----:B------:R0:W-:Y:S04]  /*65b00*/  STL [R1+0x170], R0 ;  /* 0x0001700001007387 */ /* 0x0001e80000100800 */
[----:B------:R-:W3:Y:S01]  /*65b10*/  LDL.LU R21, [R1+0x420] ;  /* 0x0004200001157983 */ /* 0x000ee20000300800 */
[----:B--2---:R-:W-:-:S03]  /*65b20*/  LOP3.LUT R9, R16, 0xffff, RZ, 0xc0, !PT ;  /* 0x0000ffff10097812 */ /* 0x004fc600078ec0ff */
[----:B------:R-:W2:Y:S01]  /*65b30*/  LDL.LU R16, [R1+0x3ac] ;  /* 0x0003ac0001107983 */ /* 0x000ea20000300800 */
[----:B----4-:R-:W-:-:S03]  /*65b40*/  LOP3.LUT R11, R17, 0xffff, RZ, 0xc0, !PT ;  /* 0x0000ffff110b7812 */ /* 0x010fc600078ec0ff */
[----:B------:R-:W4:Y:S01]  /*65b50*/  LDL.LU R17, [R1+0x3a8] ;  /* 0x0003a80001117983 */ /* 0x000f220000300800 */
[----:B------:R-:W-:Y:S01]  /*65b60*/  PRMT R4, R9, 0x3340, R8 ;  /* 0x0000334009047816 */ /* 0x000fe20000000008 */
[----:B0-----:R-:W-:Y:S01]  /*65b70*/  VIADD R0, R0, UR4 ;  /* 0x0000000400007c36 */ /* 0x001fe20008000000 */
[----:B------:R-:W-:-:S03]  /*65b80*/  SHF.R.U32.HI R12, RZ, 0x8, R9 ;  /* 0x00000008ff0c7819 */ /* 0x000fc60000011609 */
[----:B------:R0:W-:Y:S04]  /*65b90*/  STL [R1+0x1380], R4 ;  /* 0x0013800401007387 */ /* 0x0001e80000100800 */
[----:B------:R1:W-:Y:S01]  /*65ba0*/  STL [R1+0x174], R0 ;  /* 0x0001740001007387 */ /* 0x0003e20000100800 */
[----:B------:R-:W-:Y:S02]  /*65bb0*/  SHF.R.U32.HI R9, RZ, 0x8, R8 ;  /* 0x00000008ff097819 */ /* 0x000fe40000011608 */
[--C-:B------:R-:W-:Y:S02]  /*65bc0*/  SHF.R.U32.HI R8, RZ, 0x8, R10.reuse ;  /* 0x00000008ff087819 */ /* 0x100fe4000001160a */
[----:B------:R-:W-:Y:S01]  /*65bd0*/  SHF.R.U32.HI R13, RZ, 0x8, R11 ;  /* 0x00000008ff0d7819 */ /* 0x000fe2000001160b */
[----:B------:R-:W-:Y:S01]  /*65be0*/  ULDC UR4, c[0x0][0x248] ;  /* 0x0000920000047ab9 */ /* 0x000fe20000000800 */
[----:B0-----:R-:W-:Y:S01]  /*65bf0*/  PRMT R4, R11, 0x3340, R10 ;  /* 0x000033400b047816 */ /* 0x001fe2000000000a */
[----:B-1----:R-:W-:Y:S01]  /*65c00*/  VIADD R0, R0, UR7 ;  /* 0x0000000700007c36 */ /* 0x002fe20008000000 */
[----:B------:R-:W-:-:S02]  /*65c10*/  LOP3.LUT R10, R12, 0xffff, RZ, 0xc0, !PT ;  /* 0x0000ffff0c0a7812 */ /* 0x000fc400078ec0ff */
[----:B------:R-:W-:Y:S02]  /*65c20*/  LOP3.LUT R9, R9, 0xffff, RZ, 0xc0, !PT ;  /* 0x0000ffff09097812 */ /* 0x000fe400078ec0ff */
[----:B------:R-:W-:Y:S01]  /*65c30*/  LOP3.LUT R11, R13, 0xffff, RZ, 0xc0, !PT ;  /* 0x0000ffff0d0b7812 */ /* 0x000fe200078ec0ff */
[----:B------:R-:W-:Y:S04]  /*65c40*/  STL [R1+0x137c], R4 ;  /* 0x00137c0401007387 */ /* 0x000fe80000100800 */
[----:B------:R0:W-:Y:S01]  /*65c50*/  STL [R1+0x178], R0 ;  /* 0x0001780001007387 */ /* 0x0001e20000100800 */
[----:B------:R-:W-:Y:S02]  /*65c60*/  PRMT R5, R10, 0x3340, R9 ;  /* 0x000033400a057816 */ /* 0x000fe40000000009 */
        /* <DEDUP_REMOVED lines=24> */
[----:B--2---:R-:W-:-:S03]  /*65df0*/  LOP3.LUT R8, R16, 0xffff, RZ, 0xc0, !PT ;  /* 0x0000ffff10087812 */ /* 0x004fc600078ec0ff */
[----:B------:R-:W2:Y:S04]  /*65e00*/  LDL.LU R16, [R1+0x408] ;  /* 0x0004080001107983 */ /* 0x000ea80000300800 */
[----:B------:R0:W-:Y:S01]  /*65e10*/  STL [R1+0x190], R0 ;  /* 0x0001900001007387 */ /* 0x0001e20000100800 */
[----:B----4-:R-:W-:-:S03]  /*65e20*/  LOP3.LUT R10, R17, 0xffff, RZ, 0xc0, !PT ;  /* 0x0000ffff110a7812 */ /* 0x010fc600078ec0ff */
[----:B------:R-:W4:Y:S01]  /*65e30*/  LDL.LU R17, [R1+0x35c] ;  /* 0x00035c0001117983 */ /* 0x000f220000300800 */
[----:B------:R-:W-:-:S04]  /*65e40*/  LOP3.LUT R9, R20, 0xffff, RZ, 0xc0, !PT ;  /* 0x0000ffff14097812 */ /* 0x000fc800078ec0ff */
        /* <DEDUP_REMOVED lines=36> */
[----:B---3--:R-:W-:-:S04]  /*66090*/  LOP3.LUT R9, R21, 0xffff, RZ, 0xc0, !PT ;  /* 0x0000ffff15097812 */ /* 0x008fc800078ec0ff */
[----:B------:R0:W-:Y:S04]  /*660a0*/  STL [R1+0x1ac], R0 ;  /* 0x0001ac0001007387 */ /* 0x0001e80000100800 */
[----:B------:R-:W3:Y:S01]  /*660b0*/  LDL.LU R21, [R1+0x438] ;  /* 0x0004380001157983 */ /* 0x000ee20000300800 */
[----:B--2---:R-:W-:Y:S01]  /*660c0*/  LOP3.LUT R11, R16, 0xffff, RZ, 0xc0, !PT ;  /* 0x0000ffff100b7812 */ /* 0x004fe200078ec0ff */
[----:B0-----:R-:W-:Y:S02]  /*660d0*/  VIADD R0, R0, UR6 ;  /* 0x0000000600007c36 */ /* 0x001fe40008000000 */
[----:B------:R-:W2:Y:S01]  /*660e0*/  LDL.LU R16, [R1+0x3f0] ;  /* 0x0003f00001107983 */ /* 0x000ea20000300800 */
[----:B----4-:R-:W-:Y:S02]  /*660f0*/  LOP3.LUT R8, R17, 0xffff, RZ, 0xc0, !PT ;  /* 0x0000ffff11087812 */ /* 0x010fe400078ec0ff */
[----:B------:R-:W-:Y:S01]  /*66100*/  SHF.R.U32.HI R12, RZ, 0x8, R9 ;  /* 0x00000008ff0c7819 */ /* 0x000fe20000011609 */
[----:B------:R0:W-:Y:S04]  /*66110*/  STL [R1+0x1b0], R0 ;  /* 0x0001b00001007387 */ /* 0x0001e80000100800 */
[----:B------:R-:W4:Y:S04]  /*66120*/  LDL.LU R3, [R1+0x2dc4] ;  /* 0x002dc40001037983 */ /* 0x000f280000300800 */
[----:B------:R-:W4:Y:S01]  /*66130*/  LDL.LU R17, [R1+0x3d0] ;  /* 0x0003d00001117983 */ /* 0x000f220000300800 */
[----:B------:R-:W-:-:S02]  /*66140*/  PRMT R4, R9, 0x3340, R8 ;  /* 0x0000334009047816 */ /* 0x000fc40000000008 */
[----:B------:R-:W-:Y:S01]  /*66150*/  SHF.R.U32.HI R13, RZ, 0x8, R10 ;  /* 0x00000008ff0d7819 */ /* 0x000fe2000001160a */
[----:B------:R-:W-:Y:S01]  /*66160*/  ULDC UR5, c[0x0][0x248] ;  /* 0x0000920000057ab9 */ /* 0x000fe20000000800 */
[----:B------:R-:W-:Y:S01]  /*66170*/  ULDC UR6, c[0x0][0x248] ;  /* 0x0000920000067ab9 */ /* 0x000fe20000000800 */
[----:B0-----:R-:W-:Y:S01]  /*66180*/  VIADD R0, R0, UR4 ;  /* 0x0000000400007c36 */ /* 0x001fe20008000000 */
[----:B------:R0:W-:Y:S01]  /*66190*/  STL [R1+0x1354], R4 ;  /* 0x0013540401007387 */ /* 0x0001e20000100800 */
[----:B------:R-:W-:Y:S02]  /*661a0*/  SHF.R.U32.HI R8, RZ, 0x8, R8 ;  /* 0x00000008ff087819 */ /* 0x000fe40000011608 */
[----:B------:R-:W-:Y:S01]  /*661b0*/  SHF.R.U32.HI R9, RZ, 0x8, R11 ;  /* 0x00000008ff097819 */ /* 0x000fe2000001160b */
[----:B------:R-:W-:Y:S01]  /*661c0*/  ULDC UR4, c[0x0][0x248] ;  /* 0x0000920000047ab9 */ /* 0x000fe20000000800 */
[----:B------:R1:W-:Y:S01]  /*661d0*/  STL [R1+0x1b4], R0 ;  /* 0x0001b40001007387 */ /* 0x0003e20000100800 */
[----:B0-----:R-:W-:Y:S01]  /*661e0*/  PRMT R4, R11, 0x3340, R10 ;  /* 0x000033400b047816 */ /* 0x001fe2000000000a */
[----:B-1----:R-:W-:-:S04]  /*661f0*/  VIADD R0, R0, UR7 ;  /* 0x0000000700007c36 */ /* 0x002fc80008000000 */
[----:B------:R-:W-:Y:S01]  /*66200*/  STL [R1+0x1350], R4 ;  /* 0x0013500401007387 */ /* 0x000fe20000100800 */
[----:B------:R-:W-:Y:S02]  /*66210*/  LOP3.LUT R11, R12, 0xffff, RZ, 0xc0, !PT ;  /* 0x0000ffff0c0b7812 */ /* 0x000fe400078ec0ff */
[----:B------:R-:W-:Y:S02]  /*66220*/  LOP3.LUT R10, R8, 0xffff, RZ, 0xc0, !PT ;  /* 0x0000ffff080a7812 */ /* 0x000fe400078ec0ff */
[----:B------:R-:W-:Y:S01]  /*66230*/  LOP3.LUT R9, R9, 0xffff, RZ, 0xc0, !PT ;  /* 0x0000ffff09097812 */ /* 0x000fe200078ec0ff */
[----:B------:R0:W-:Y:S01]  /*66240*/  STL [R1+0x1b8], R0 ;  /* 0x0001b80001007387 */ /* 0x0001e20000100800 */
[----:B------:R-:W-:Y:S01]  /*66250*/  ULDC UR7, c[0x0][0x248] ;  /* 0x0000920000077ab9 */ /* 0x000fe20000000800 */
[----:B------:R-:W-:Y:S02]  /*66260*/  PRMT R5, R11, 0x3340, R10 ;  /* 0x000033400b057816 */ /* 0x000fe4000000000a */
[----:B------:R-:W-:Y:S01]  /*66270*/  LOP3.LUT R8, R13, 0xffff, RZ, 0xc0, !PT ;  /* 0x0000ffff0d087812 */ /* 0x000fe200078ec0ff */
[----:B0-----:R-:W-:-:S03]  /*66280*/  VIADD R0, R0, UR8 ;  /* 0x0000000800007c36 */ /* 0x001fc60008000000 */
[----:B------:R-:W-:Y:S01]  /*66290*/  PRMT R4, R9, 0x3340, R8 ;  /* 0x0000334009047816 */ /* 0x000fe20000000008 */
        /* <DEDUP_REMOVED lines=17> */
[----:B------:R-:W4:Y:S04]  /*663b0*/  LDL.LU R23, [R1+0x2dc0] ;  /* 0x002dc00001177983 */ /* 0x000f280000300800 */
[----:B------:R-:W4:Y:S01]  /*663c0*/  LDL.LU R20, [R1+0x444] ;  /* 0x0004440001147983 */ /* 0x000f220000300800 */
[----:B0-----:R-:W-:Y:S01]  /*663d0*/  VIADD R0, R0, UR6 ;  /* 0x0000000600007c36 */ /* 0x001fe20008000000 */
[----:B------:R-:W-:-:S04]  /*663e0*/  ULDC UR6, c[0x0][0x248] ;  /* 0x0000920000067ab9 */ /* 0x000fc80000000800 */
[----:B------:R0:W-:Y:S01]  /*663f0*/  STL [R1+0x1d0], R0 ;  /* 0x0001d00001007387 */ /* 0x0001e20000100800 */
[----:B---3--:R-:W-:-:S03]  /*66400*/  LOP3.LUT R11, R21, 0xffff, RZ, 0xc0, !PT ;  /* 0x0000ffff150b7812 */ /* 0x008fc600078ec0ff */
        /* <DEDUP_REMOVED lines=43> */
[----:B---3--:R-:W-:Y:S02]  /*666c0*/  LOP3.LUT R11, R21, 0xffff, RZ, 0xc0, !PT ;  /* 0x0000ffff150b7812 */ /* 0x008fe400078ec0ff */
[----:B----4-:R-:W-:Y:S02]  /*666d0*/  LOP3.LUT R10, R17, 0xffff, RZ, 0xc0, !PT ;  /* 0x0000ffff110a7812 */ /* 0x010fe400078ec0ff */
[----:B--2---:R-:W-:Y:S01]  /*666e0*/  LOP3.LUT R8, R16, 0xffff, RZ, 0xc0, !PT ;  /* 0x0000ffff10087812 */ /* 0x004fe200078ec0ff */
[----:B------:R-:W2:Y:S04]  /*666f0*/  LDL.LU R21, [R1+0x42c] ;  /* 0x00042c0001157983 */ /* 0x000ea80000300800 */
[----:B------:R-:W3:Y:S04]  /*66700*/  LDL.LU R16, [R1+0x404] ;  /* 0x0004040001107983 */ /* 0x000ee80000300800 */
[----:B------:R0:W-:Y:S04]  /*66710*/  STL [R1+0x1f0], R0 ;  /* 0x0001f00001007387 */ /* 0x0001e80000100800 */
[----:B------:R-:W4:Y:S01]  /*66720*/  LDL.LU R17, [R1+0x3b4] ;  /* 0x0003b40001117983 */ /* 0x000f220000300800 */
[----:B------:R-:W-:Y:S01]  /*66730*/  LOP3.LUT R9, R20, 0xffff, RZ, 0xc0, !PT ;  /* 0x0000ffff14097812 */ /* 0x000fe200078ec0ff */
[----:B------:R-:W-:-:S03]  /*66740*/  ULDC UR6, c[0x0][0x248] ;  /* 0x0000920000067ab9 */ /* 0x000fc60000000800 */
        /* <DEDUP_REMOVED lines=36> */
[----:B----4-:R-:W-:-:S04]  /*66990*/  LOP3.LUT R8, R17, 0xffff, RZ, 0xc0, !PT ;  /* 0x0000ffff11087812 */ /* 0x010fc800078ec0ff */
[----:B------:R0:W-:Y:S04]  /*669a0*/  STL [R1+0x20c], R0 ;  /* 0x00020c0001007387 */ /* 0x0001e80000100800 */
[----:B------:R-:W4:Y:S01]  /*669b0*/  LDL.LU R17, [R1+0x434] ;  /* 0x0004340001117983 */ /* 0x000f220000300800 */
[----:B--2---:R-:W-:Y:S02]  /*669c0*/  LOP3.LUT R9, R21, 0xffff, RZ, 0xc0, !PT ;  /* 0x0000ffff15097812 */ /* 0x004fe400078ec0ff */
[----:B---3--:R-:W-:Y:S02]  /*669d0*/  LOP3.LUT R11, R16, 0xffff, RZ, 0xc0, !PT ;  /* 0x0000ffff100b7812 */ /* 0x008fe400078ec0ff */
[----:B------:R-:W-:Y:S01]  /*669e0*/  SHF.R.U32.HI R13, RZ, 0x8, R10 ;  /* 0x00000008ff0d7819 */ /* 0x000fe2000001160a */
[----:B------:R-:W-:Y:S01]  /*669f0*/  ULDC UR5, c[0x0][0x248] ;  /* 0x0000920000057ab9 */ /* 0x000fe20000000800 */
[----:B0-----:R-:W-:Y:S01]  /*66a00*/  VIADD R0, R0, UR6 ;  /* 0x0000000600007c36 */ /* 0x001fe20008000000 */
[----:B------:R-:W-:-:S02]  /*66a10*/  PRMT R4, R9, 0x3340, R8 ;  /* 0x0000334009047816 */ /* 0x000fc40000000008 */
[----:B------:R-:W-:Y:S01]  /*66a20*/  SHF.R.U32.HI R12, RZ, 0x8, R9 ;  /* 0x00000008ff0c7819 */ /* 0x000fe20000011609 */
[----:B------:R-:W-:Y:S01]  /*66a30*/  ULDC UR6, c[0x0][0x248] ;  /* 0x0000920000067ab9 */ /* 0x000fe20000000800 */
[----:B------:R0:W-:Y:S04]  /*66a40*/  STL [R1+0x210], R0 ;  /* 0x0002100001007387 */ /* 0x0001e80000100800 */
[----:B------:R-:W2:Y:S04]  /*66a50*/  LDL.LU R27, [R1+0x430] ;  /* 0x00043000011b7983 */ /* 0x000ea80000300800 */
[----:B------:R-:W3:Y:S04]  /*66a60*/  LDL.LU R21, [R1+0x3c4] ;  /* 0x0003c40001157983 */ /* 0x000ee80000300800 */
[----:B------:R-:W3:Y:S04]  /*66a70*/  LDL.LU R16, [R1+0x3c0] ;  /* 0x0003c00001107983 */ /* 0x000ee80000300800 */
[----:B------:R1:W-:Y:S01]  /*66a80*/  STL [R1+0x130c], R4 ;  /* 0x00130c0401007387 */ /* 0x0003e20000100800 */
[----:B0-----:R-:W-:Y:S01]  /*66a90*/  VIADD R0, R0, UR4 ;  /* 0x0000000400007c36 */ /* 0x001fe20008000000 */
[----:B------:R-:W-:-:S02]  /*66aa0*/  SHF.R.U32.HI R8, RZ, 0x8, R8 ;  /* 0x00000008ff087819 */ /* 0x000fc40000011608 */
[----:B------:R-:W-:Y:S01]  /*66ab0*/  SHF.R.U32.HI R9, RZ, 0x8, R11 ;  /* 0x00000008ff097819 */ /* 0x000fe2000001160b */
[----:B------:R-:W-:Y:S01]  /*66ac0*/  ULDC UR4, c[0x0][0x248] ;  /* 0x0000920000047ab9 */ /* 0x000fe20000000800 */
[----:B-1----:R-:W-:Y:S01]  /*66ad0*/  PRMT R4, R11, 0x3340, R10 ;  /* 0x000033400b047816 */ /* 0x002fe2000000000a */
[----:B------:R0:W-:Y:S04]  /*66ae0*/  STL [R1+0x214], R0 ;  /* 0x0002140001007387 */ /* 0x0001e80000100800 */
[----:B------:R-:W-:Y:S01]  /*66af0*/  STL [R1+0x1304], R4 ;  /* 0x0013040401007387 */ /* 0x000fe20000100800 */
[----:B0-----:R-:W-:Y:S01]  /*66b00*/  VIADD R0, R0, UR7 ;  /* 0x0000000700007c36 */ /* 0x001fe20008000000 */
[----:B------:R-:W-:Y:S02]  /*66b10*/  LOP3.LUT R11, R12, 0xffff, RZ, 0xc0, !PT ;  /* 0x0000ffff0c0b7812 */ /* 0x000fe400078ec0ff */
[----:B------:R-:W-:-:S02]  /*66b20*/  LOP3.LUT R10, R8, 0xffff, RZ, 0xc0, !PT ;  /* 0x0000ffff080a7812 */ /* 0x000fc400078ec0ff */
[----:B------:R-:W-:Y:S01]  /*66b30*/  LOP3.LUT R9, R9, 0xffff, RZ, 0xc0, !PT ;  /* 0x0000ffff09097812 */ /* 0x000fe200078ec0ff */
[----:B------:R-:W-:Y:S01]  /*66b40*/  ULDC UR7, c[0x0][0x248] ;  /* 0x0000920000077ab9 */ /* 0x000fe20000000800 */
[----:B------:R0:W-:Y:S01]  /*66b50*/  STL [R1+0x218], R0 ;  /* 0x0002180001007387 */ /* 0x0001e20000100800 */
[----:B------:R-:W-:Y:S01]  /*66b60*/  LOP3.LUT R8, R13, 0xffff, RZ, 0xc0, !PT ;  /* 0x0000ffff0d087812 */ /* 0x000fe200078ec0ff */
[----:B0-----:R-:W-:-:S03]  /*66b70*/  VIADD R0, R0, UR8 ;  /* 0x0000000800007c36 */ /* 0x001fc60008000000 */
[----:B------:R-:W-:Y:S01]  /*66b80*/  PRMT R4, R9, 0x3340, R8 ;  /* 0x0000334009047816 */ /* 0x000fe20000000008 */
[----:B------:R-:W-:Y:S01]  /*66b90*/  ULDC UR8, c[0x0][0x248] ;  /* 0x0000920000087ab9 */ /* 0x000fe20000000800 */
[----:B------:R-:W-:Y:S01]  /*66ba0*/  VIADD R7, R0, UR5 ;  /* 0x0000000500077c36 */ /* 0x000fe20008000000 */
[----:B------:R0:W-:Y:S01]  /*66bb0*/  STL [R1+0x21c], R0 ;  /* 0x00021c0001007387 */ /* 0x0001e20000100800 */
[----:B------:R-:W-:Y:S01]  /*66bc0*/  ULDC UR5, c[0x0][0x248] ;  /* 0x0000920000057ab9 */ /* 0x000fe20000000800 */
[----:B0-----:R-:W-:-:S05]  /*66bd0*/  PRMT R0, R11, 0x3340, R10 ;  /* 0x000033400b007816 */ /* 0x001fca000000000a */
[----:B------:R0:W-:Y:S04]  /*66be0*/  STL [R1+0x120c], R0 ;  /* 0x00120c0001007387 */ /* 0x0001e80000100800 */
[----:B------:R-:W-:Y:S04]  /*66bf0*/  STL [R1+0x2ca0], R7 ;  /* 0x002ca00701007387 */ /* 0x000fe80000100800 */
        /* <DEDUP_REMOVED lines=10> */
[----:B----4-:R-:W-:-:S03]  /*66ca0*/  LOP3.LUT R9, R17, 0xffff, RZ, 0xc0, !PT ;  /* 0x0000ffff11097812 */ /* 0x010fc600078ec0ff */
[----:B------:R-:W4:Y:S01]  /*66cb0*/  LDL.LU R17, [R1+0x43c] ;  /* 0x00043c0001117983 */ /* 0x000f220000300800 */
[----:B--2---:R-:W-:-:S03]  /*66cc0*/  LOP3.LUT R11, R27, 0xffff, RZ, 0xc0, !PT ;  /* 0x0000ffff1b0b7812 */ /* 0x004fc600078ec0ff */
[----:B------:R-:W2:Y:S01]  /*66cd0*/  LDL.LU R27, [R1+0x418] ;  /* 0x00041800011b7983 */ /* 0x000ea20000300800 */
[----:B0-----:R-:W-:Y:S01]  /*66ce0*/  VIADD R0, R0, UR6 ;  /* 0x0000000600007c36 */ /* 0x001fe20008000000 */
[----:B---3--:R-:W-:Y:S02]  /*66cf0*/  LOP3.LUT R8, R21, 0xffff, RZ, 0xc0, !PT ;  /* 0x0000ffff15087812 */ /* 0x008fe400078ec0ff */
[----:B------:R-:W-:Y:S02]  /*66d00*/  LOP3.LUT R10, R16, 0xffff, RZ, 0xc0, !PT ;  /* 0x0000ffff100a7812 */ /* 0x000fe400078ec0ff */
[----:B------:R-:W-:Y:S01]  /*66d10*/  SHF.R.U32.HI R12, RZ, 0x8, R9 ;  /* 0x00000008ff0c7819 */ /* 0x000fe20000011609 */
[----:B------:R-:W-:Y:S01]  /*66d20*/  ULDC UR6, c[0x0][0x248] ;  /* 0x0000920000067ab9 */ /* 0x000fe20000000800 */
[----:B------:R0:W-:Y:S01]  /*66d30*/  STL [R1+0x230], R0 ;  /* 0x0002300001007387 */ /* 0x0001e20000100800 */
[----:B------:R-:W-:-:S05]  /*66d40*/  PRMT R4, R9, 0x3340, R8 ;  /* 0x0000334009047816 */ /* 0x000fca0000000008 */
[----:B------:R1:W-:Y:S01]  /*66d50*/  STL [R1+0x1308], R4 ;  /* 0x0013080401007387 */ /* 0x0003e20000100800 */
[----:B0-----:R-:W-:Y:S01]  /*66d60*/  VIADD R0, R0, UR4 ;  /* 0x0000000400007c36 */ /* 0x001fe20008000000 */
[----:B------:R-:W-:Y:S02]  /*66d70*/  SHF.R.U32.HI R8, RZ, 0x8, R8 ;  /* 0x00000008ff087819 */ /* 0x000fe40000011608 */
[----:B------:R-:W-:Y:S02]  /*66d80*/  SHF.R.U32.HI R9, RZ, 0x8, R11 ;  /* 0x00000008ff097819 */ /* 0x000fe4000001160b */
[--C-:B------:R-:W-:Y:S01]  /*66d90*/  SHF.R.U32.HI R13, RZ, 0x8, R10.reuse ;  /* 0x00000008ff0d7819 */ /* 0x100fe2000001160a */
[----:B------:R-:W-:Y:S01]  /*66da0*/  ULDC UR4, c[0x0][0x248] ;  /* 0x0000920000047ab9 */ /* 0x000fe20000000800 */
[----:B------:R0:W-:Y:S01]  /*66db0*/  STL [R1+0x234], R0 ;  /* 0x0002340001007387 */ /* 0x0001e20000100800 */
[----:B-1----:R-:W-:-:S05]  /*66dc0*/  PRMT R4, R11, 0x3340, R10 ;  /* 0x000033400b047816 */ /* 0x002fca000000000a */
[----:B------:R-:W-:Y:S01]  /*66dd0*/  STL [R1+0x1300], R4 ;  /* 0x0013000401007387 */ /* 0x000fe20000100800 */
[----:B0-----:R-:W-:Y:S01]  /*66de0*/  VIADD R0, R0, UR7 ;  /* 0x0000000700007c36 */ /* 0x001fe20008000000 */
[----:B------:R-:W-:Y:S02]  /*66df0*/  LOP3.LUT R11, R12, 0xffff, RZ, 0xc0, !PT ;  /* 0x0000ffff0c0b7812 */ /* 0x000fe400078ec0ff */
[----:B------:R-:W-:Y:S02]  /*66e00*/  LOP3.LUT R10, R8, 0xffff, RZ, 0xc0, !PT ;  /* 0x0000ffff080a7812 */ /* 0x000fe400078ec0ff */
[----:B------:R-:W-:Y:S01]  /*66e10*/  LOP3.LUT R9, R9, 0xffff, RZ, 0xc0, !PT ;  /* 0x0000ffff09097812 */ /* 0x000fe200078ec0ff */
[----:B------:R-:W-:Y:S01]  /*66e20*/  ULDC UR7, c[0x0][0x248] ;  /* 0x0000920000077ab9 */ /* 0x000fe20000000800 */
[----:B------:R0:W-:Y:S01]  /*66e30*/  STL [R1+0x238], R0 ;  /* 0x0002380001007387 */ /* 0x0001e20000100800 */
[----:B------:R-:W-:Y:S01]  /*66e40*/  PRMT R5, R11, 0x3340, R10 ;  /* 0x000033400b057816 */ /* 0x000fe2000000000a */
[----:B0-----:R-:W-:Y:S01]  /*66e50*/  VIADD R0, R0, UR8 ;  /* 0x0000000800007c36 */ /* 0x001fe20008000000 */
[----:B------:R-:W-:-:S02]  /*66e60*/  LOP3.LUT R8, R13, 0xffff, RZ, 0xc0, !PT ;  /* 0x0000ffff0d087812 */ /* 0x000fc400078ec0ff */
[----:B------:R-:W-:Y:S01]  /*66e70*/  LOP3.LUT R10, R23, 0xffff, RZ, 0xc0, !PT ;  /* 0x0000ffff170a7812 */ /* 0x000fe200078ec0ff */
[----:B------:R-:W-:Y:S01]  /*66e80*/  ULDC UR8, c[0x0][0x248] ;  /* 0x0000920000087ab9 */ /* 0x000fe20000000800 */
[----:B------:R0:W-:Y:S04]  /*66e90*/  STL [R1+0x23c], R0 ;  /* 0x00023c0001007387 */ /* 0x0001e80000100800 */
[----:B------:R-:W-:Y:S01]  /*66ea0*/  STL [R1+0x1208], R5 ;  /* 0x0012080501007387 */ /* 0x000fe20000100800 */
[----:B------:R-:W-:Y:S01]  /*66eb0*/  PRMT R4, R9, 0x3340, R8 ;  /* 0x0000334009047816 */ /* 0x000fe20000000008 */
[----:B0-----:R-:W-:Y:S01]  /*66ec0*/  VIADD R0, R0, UR5 ;  /* 0x0000000500007c36 */ /* 0x001fe20008000000 */
[----:B------:R-:W-:-:S03]  /*66ed0*/  ULDC UR5, c[0x0][0x248] ;  /* 0x0000920000057ab9 */ /* 0x000fc60000000800 */
[----:B------:R-:W-:Y:S01]  /*66ee0*/  VIADD R16, R0, UR4 ;  /* 0x0000000400107c36 */ /* 0x000fe20008000000 */
[----:B------:R-:W-:Y:S01]  /*66ef0*/  ULDC UR4, c[0x0][0x248] ;  /* 0x0000920000047ab9 */ /* 0x000fe20000000800 */
[----:B------:R0:W-:Y:S04]  /*66f00*/  STL [R1+0x240], R0 ;  /* 0x0002400001007387 */ /* 0x0001e80000100800 */
[----:B------:R-:W-:Y:S01]  /*66f10*/  STL [R1+0x1200], R4 ;  /* 0x0012000401007387 */ /* 0x000fe20000100800 */
[----:B0-----:R-:W-:Y:S01]  /*66f20*/  VIADD R0, R16, UR4 ;  /* 0x0000000410007c36 */ /* 0x001fe20008000000 */
[----:B--2---:R-:W-:-:S04]  /*66f30*/  LOP3.LUT R9, R27, 0xffff, RZ, 0xc0, !PT ;  /* 0x0000ffff1b097812 */ /* 0x004fc800078ec0ff */
[----:B------:R0:W-:Y:S01]  /*66f40*/  STL [R1+0x248], R0 ;  /* 0x0002480001007387 */ /* 0x0001e20000100800 */
[----:B------:R-:W-:Y:S01]  /*66f50*/  LOP3.LUT R8, R26, 0xffff, RZ, 0xc0, !PT ;  /* 0x0000ffff1a087812 */ /* 0x000fe200078ec0ff */
[----:B------:R-:W-:Y:S01]  /*66f60*/  ULDC UR4, c[0x0][0x248] ;  /* 0x0000920000047ab9 */ /* 0x000fe20000000800 */
[----:B0-----:R-:W-:Y:S02]  /*66f70*/  VIADD R0, R0, UR5 ;  /* 0x0000000500007c36 */ /* 0x001fe40008000000 */
[----:B------:R-:W-:Y:S02]  /*66f80*/  PRMT R4, R9, 0x3340, R8 ;  /* 0x0000334009047816 */ /* 0x000fe40000000008 */
[----:B----4-:R-:W-:Y:S02]  /*66f90*/  LOP3.LUT R11, R17, 0xffff, RZ, 0xc0, !PT ;  /* 0x0000ffff110b7812 */ /* 0x010fe400078ec0ff */
[----:B------:R-:W-:Y:S02]  /*66fa0*/  SHF.R.U32.HI R13, RZ, 0x8, R9 ;  /* 0x00000008ff0d7819 */ /* 0x000fe40000011609 */
[----:B------:R-:W-:Y:S01]  /*66fb0*/  SHF.R.U32.HI R12, RZ, 0x8, R10 ;  /* 0x00000008ff0c7819 */ /* 0x000fe2000001160a */
[----:B------:R0:W-:Y:S04]  /*66fc0*/  STL [R1+0x24c], R0 ;  /* 0x00024c0001007387 */ /* 0x0001e80000100800 */
[----:B------:R-:W2:Y:S01]  /*66fd0*/  LDL.LU R27, [R1+0x440] ;  /* 0x00044000011b7983 */ /* 0x000ea20000300800 */
[----:B------:R-:W-:Y:S01]  /*66fe0*/  ULDC UR5, c[0x0][0x248] ;  /* 0x0000920000057ab9 */ /* 0x000fe20000000800 */
[----:B0-----:R-:W-:Y:S01]  /*66ff0*/  VIADD R0, R0, UR6 ;  /* 0x0000000600007c36 */ /* 0x001fe20008000000 */
[----:B------:R-:W-:-:S02]  /*67000*/  SHF.R.U32.HI R8, RZ, 0x8, R8 ;  /* 0x00000008ff087819 */ /* 0x000fc40000011608 */
[----:B------:R-:W-:Y:S01]  /*67010*/  SHF.R.U32.HI R9, RZ, 0x8, R11 ;  /* 0x00000008ff097819 */ /* 0x000fe2000001160b */
[----:B------:R-:W-:Y:S01]  /*67020*/  ULDC UR6, c[0x0][0x248] ;  /* 0x0000920000067ab9 */ /* 0x000fe20000000800 */
[----:B------:R0:W-:Y:S04]  /*67030*/  STL [R1+0x250], R0 ;  /* 0x0002500001007387 */ /* 0x0001e80000100800 */
[----:B------:R-:W3:Y:S04]  /*67040*/  LDL.LU R23, [R1+0x41c] ;  /* 0x00041c0001177983 */ /* 0x000ee80000300800 */
[----:B------:R1:W-:Y:S01]  /*67050*/  STL [R1+0x1310], R4 ;  /* 0x0013100401007387 */ /* 0x0003e20000100800 */
[----:B0-----:R-:W-:Y:S01]  /*67060*/  VIADD R0, R0, UR4 ;  /* 0x0000000400007c36 */ /* 0x001fe20008000000 */
[----:B------:R-:W-:-:S02]  /*67070*/  LOP3.LUT R9, R9, 0xffff, RZ, 0xc0, !PT ;  /* 0x0000ffff09097812 */ /* 0x000fc400078ec0ff */
[----:B-1----:R-:W-:Y:S01]  /*67080*/  PRMT R4, R11, 0x3340, R10 ;  /* 0x000033400b047816 */ /* 0x002fe2000000000a */
[----:B------:R-:W-:Y:S01]  /*67090*/  ULDC UR4, c[0x0][0x248] ;  /* 0x0000920000047ab9 */ /* 0x000fe20000000800 */
[----:B------:R0:W-:Y:S04]  /*670a0*/  STL [R1+0x254], R0 ;  /* 0x0002540001007387 */ /* 0x0001e80000100800 */
[----:B------:R-:W-:Y:S01]  /*670b0*/  STL [R1+0x1328], R4 ;  /* 0x0013280401007387 */ /* 0x000fe20000100800 */
[----:B------:R-:W-:Y:S02]  /*670c0*/  LOP3.LUT R11, R13, 0xffff, RZ, 0xc0, !PT ;  /* 0x0000ffff0d0b7812 */ /* 0x000fe400078ec0ff */
[----:B------:R-:W-:Y:S01]  /*670d0*/  LOP3.LUT R10, R8, 0xffff, RZ, 0xc0, !PT ;  /* 0x0000ffff080a7812 */ /* 0x000fe200078ec0ff */
[----:B0-----:R-:W-:-:S03]  /*670e0*/  VIADD R0, R0, UR7 ;  /* 0x0000000700007c36 */ /* 0x001fc60008000000 */
[----:B------:R-:W-:Y:S02]  /*670f0*/  PRMT R5, R11, 0x3340, R10 ;  /* 0x000033400b057816 */ /* 0x000fe4000000000a */
[----:B------:R-:W-:Y:S01]  /*67100*/  LOP3.LUT R8, R12, 0xffff, RZ, 0xc0, !PT ;  /* 0x0000ffff0c087812 */ /* 0x000fe200078ec0ff */
[----:B------:R-:W-:Y:S01]  /*67110*/  ULDC UR7, c[0x0][0x248] ;  /* 0x0000920000077ab9 */ /* 0x000fe20000000800 */
[----:B------:R0:W-:Y:S02]  /*67120*/  STL [R1+0x258], R0 ;  /* 0x0002580001007387 */ /* 0x0001e40000100800 */
        /* <DEDUP_REMOVED lines=12> */
[----:B------:R0:W-:Y:S01]  /*671f0*/  STL [R1+0x264], R0 ;  /* 0x0002640001007387 */ /* 0x0001e20000100800 */
[----:B------:R-:W-:Y:S01]  /*67200*/  LOP3.LUT R8, R22, 0xffff, RZ, 0xc0, !PT ;  /* 0x0000ffff16087812 */ /* 0x000fe200078ec0ff */
[----:B0-----:R-:W-:Y:S01]  /*67210*/  VIADD R0, R0, UR4 ;  /* 0x0000000400007c36 */ /* 0x001fe20008000000 */
[----:B------:R-:W-:-:S04]  /*67220*/  ULDC UR4, c[0x0][0x248] ;  /* 0x0000920000047ab9 */ /* 0x000fc80000000800 */
[----:B------:R0:W-:Y:S02]  /*67230*/  STL [R1+0x268], R0 ;  /* 0x0002680001007387 */ /* 0x0001e40000100800 */
[----:B0-----:R-:W-:Y:S01]  /*67240*/  VIADD R0, R0, UR5 ;  /* 0x0000000500007c36 */ /* 0x001fe20008000000 */
[----:B------:R-:W-:-:S03]  /*67250*/  ULDC UR5, c[0x0][0x248] ;  /* 0x0000920000057ab9 */ /* 0x000fc60000000800 */
[----:B------:R-:W-:Y:S01]  /*67260*/  VIADD R28, R0, UR6 ;  /* 0x00000006001c7c36 */ /* 0x000fe20008000000 */
[----:B------:R0:W-:Y:S03]  /*67270*/  STL [R1+0x26c], R0 ;  /* 0x00026c0001007387 */ /* 0x0001e60000100800 */
[----:B0-----:R-:W-:Y:S01]  /*67280*/  VIADD R0, R28, UR4 ;  /* 0x000000041c007c36 */ /* 0x001fe20008000000 */
[----:B------:R-:W-:Y:S01]  /*67290*/  ULDC UR4, c[0x0][0x248] ;  /* 0x0000920000047ab9 */ /* 0x000fe20000000800 */
[----:B---3--:R-:W-:-:S04]  /*672a0*/  LOP3.LUT R9, R23, 0xffff, RZ, 0xc0, !PT ;  /* 0x0000ffff17097812 */ /* 0x008fc800078ec0ff */
[----:B------:R-:W-:-:S05]  /*672b0*/  PRMT R3, R9, 0x3340, R8 ;  /* 0x0000334009037816 */ /* 0x000fca0000000008 */
[----:B------:R0:W-:Y:S04]  /*672c0*/  STL [R1+0x132c], R3 ;  /* 0x00132c0301007387 */ /* 0x0001e80000100800 */
[----:B------:R1:W-:Y:S04]  /*672d0*/  STL [R1+0x2194], R0 ;  /* 0x0021940001007387 */ /* 0x0003e80000100800 */
[----:B0-----:R-:W3:Y:S01]  /*672e0*/  LDL R3, [R1+0xf90] ;  /* 0x000f900001037983 */ /* 0x001ee20000100800 */
[----:B------:R-:W-:Y:S01]  /*672f0*/  VIADD R25, R0, UR7 ;  /* 0x0000000700197c36 */ /* 0x000fe20008000000 */
[----:B--2---:R-:W-:-:S02]  /*67300*/  LOP3.LUT R11, R27, 0xffff, RZ, 0xc0, !PT ;  /* 0x0000ffff1b0b7812 */ /* 0x004fc400078ec0ff */
[----:B------:R-:W-:Y:S02]  /*67310*/  SHF.R.U32.HI R12, RZ, 0x8, R9 ;  /* 0x00000008ff0c7819 */ /* 0x000fe40000011609 */
[----:B------:R-:W-:Y:S01]  /*67320*/  SHF.R.U32.HI R8, RZ, 0x8, R8 ;  /* 0x00000008ff087819 */ /* 0x000fe20000011608 */
[----:B------:R-:W-:Y:S01]  /*67330*/  VIADD R7, R25, UR8 ;  /* 0x0000000819077c36 */ /* 0x000fe20008000000 */
[--C-:B-1----:R-:W-:Y:S02]  /*67340*/  PRMT R0, R11, 0x3340, R10.reuse ;  /* 0x000033400b007816 */ /* 0x102fe4000000000a */
[----:B------:R-:W-:Y:S02]  /*67350*/  SHF.R.U32.HI R13, RZ, 0x8, R11 ;  /* 0x00000008ff0d7819 */ /* 0x000fe4000001160b */
[----:B------:R-:W-:Y:S01]  /*67360*/  LOP3.LUT R9, R12, 0xffff, RZ, 0xc0, !PT ;  /* 0x0000ffff0c097812 */ /* 0x000fe200078ec0ff */
[----:B------:R-:W-:Y:S01]  /*67370*/  VIADD R23, R7, UR5 ;  /* 0x0000000507177c36 */ /* 0x000fe20008000000 */
[----:B------:R-:W-:-:S02]  /*67380*/  SHF.R.U32.HI R10, RZ, 0x8, R10 ;  /* 0x00000008ff0a7819 */ /* 0x000fc4000001160a */
[----:B------:R-:W-:Y:S01]  /*67390*/  LOP3.LUT R8, R8, 0xffff, RZ, 0xc0, !PT ;  /* 0x0000ffff08087812 */ /* 0x000fe200078ec0ff */
[----:B------:R-:W-:Y:S01]  /*673a0*/  ULDC UR5, c[0x0][0x248] ;  /* 0x0000920000057ab9 */ /* 0x000fe20000000800 */
[----:B------:R-:W-:Y:S01]  /*673b0*/  VIADD R5, R23, UR4 ;  /* 0x0000000417057c36 */ /* 0x000fe20008000000 */
[----:B------:R-:W-:Y:S02]  /*673c0*/  LOP3.LUT R11, R13, 0xffff, RZ, 0xc0, !PT ;  /* 0x0000ffff0d0b7812 */ /* 0x000fe400078ec0ff */
[----:B------:R-:W-:Y:S01]  /*673d0*/  LOP3.LUT R10, R10, 0xffff, RZ, 0xc0, !PT ;  /* 0x0000ffff0a0a7812 */ /* 0x000fe200078ec0ff */
[----:B------:R0:W-:Y:S01]  /*673e0*/  STL [R1+0x133c], R0 ;  /* 0x00133c0001007387 */ /* 0x0001e20000100800 */
[----:B------:R-:W-:Y:S01]  /*673f0*/  VIADD R22, R5, UR5 ;  /* 0x0000000505167c36 */ /* 0x000fe20008000000 */
[----:B------:R-:W-:Y:S01]  /*67400*/  PRMT R4, R9, 0x3340, R8 ;  /* 0x0000334009047816 */ /* 0x000fe20000000008 */
[----:B------:R-:W-:Y:S01]  /*67410*/  ULDC UR4, c[0x0][0x244] ;  /* 0x0000910000047ab9 */ /* 0x000fe20000000800 */
[----:B------:R-:W-:Y:S01]  /*67420*/  ULDC UR5, c[0x0][0x248] ;  /* 0x0000920000057ab9 */ /* 0x000fe20000000800 */
[----:B------:R-:W-:Y:S01]  /*67430*/  ULDC UR8, c[0x0][0x248] ;  /* 0x0000920000087ab9 */ /* 0x000fe20000000800 */
[----:B------:R-:W-:Y:S01]  /*67440*/  VIADD R24, R22, UR5 ;  /* 0x0000000516187c36 */ /* 0x000fe20008000000 */
[----:B------:R-:W-:Y:S01]  /*67450*/  ULDC.64 UR6, c[0x0][0x220] ;  /* 0x0000880000067ab9 */ /* 0x000fe20000000a00 */
[----:B0-----:R-:W-:Y:S01]  /*67460*/  PRMT R0, R11, 0x3340, R10 ;  /* 0x000033400b007816 */ /* 0x001fe2000000000a */
[----:B------:R0:W-:Y:S02]  /*67470*/  STL [R1+0x1220], R4 ;  /* 0x0012200401007387 */ /* 0x0001e40000100800 */
[----:B0-----:R-:W-:-:S02]  /*67480*/  VIADD R4, R24, UR8 ;  /* 0x0000000818047c36 */ /* 0x001fc40008000000 */
[----:B------:R0:W-:Y:S01]  /*67490*/  STL [R1+0x122c], R0 ;  /* 0x00122c0001007387 */ /* 0x0001e20000100800 */
[----:B------:R-:W-:Y:S01]  /*674a0*/  ULDC UR8, c[0x0][0x248] ;  /* 0x0000920000087ab9 */ /* 0x000fe20000000800 */
[----:B---3--:R-:W-:Y:S01]  /*674b0*/  IMAD R10, R3, UR4, RZ ;  /* 0x00000004030a7c24 */ /* 0x008fe2000f8e02ff */
[----:B------:R-:W-:-:S04]  /*674c0*/  ULDC.64 UR4, c[0x0][0x220] ;  /* 0x0000880000047ab9 */ /* 0x000fc80000000a00 */
[----:B------:R-:W-:Y:S01]  /*674d0*/  IADD3 R8, P3, R10, UR4, RZ ;  /* 0x000000040a087c10 */ /* 0x000fe2000ff7e0ff */
[----:B------:R-:W-:Y:S02]  /*674e0*/  ULDC UR4, c[0x0][0x248] ;  /* 0x0000920000047ab9 */ /* 0x000fe40000000800 */
[----:B------:R-:W-:Y:S01]  /*674f0*/  VIADD R21, R4, UR4 ;  /* 0x0000000404157c36 */ /* 0x000fe20008000000 */
[----:B------:R-:W-:Y:S01]  /*67500*/  ULDC UR4, c[0x0][0x248] ;  /* 0x0000920000047ab9 */ /* 0x000fe20000000800 */
[----:B------:R-:W-:Y:S02]  /*67510*/  IMAD R11, R14, 0x40, R10 ;  /* 0x000000400e0b7824 */ /* 0x000fe400078e020a */
[----:B------:R-:W-:Y:S01]  /*67520*/  VIADD R14, R21, UR4 ;  /* 0x00000004150e7c36 */ /* 0x000fe20008000000 */
[----:B------:R-:W-:Y:S01]  /*67530*/  ULDC UR4, c[0x0][0x248] ;  /* 0x0000920000047ab9 */ /* 0x000fe20000000800 */
[----:B------:R-:W-:Y:S01]  /*67540*/  LEA.HI.X.SX32 R10, R10, UR5, 0x1, P3 ;  /* 0x000000050a0a7c11 */ /* 0x000fe200098f0eff */
[----:B------:R-:W-:Y:S01]  /*67550*/  ULDC UR5, c[0x0][0x248] ;  /* 0x0000920000057ab9 */ /* 0x000fe20000000800 */
[----:B------:R-:W-:Y:S01]  /*67560*/  VIADD R20, R14, UR4 ;  /* 0x000000040e147c36 */ /* 0x000fe20008000000 */
[C---:B------:R-:W-:Y:S01]  /*67570*/  IADD3 R9, P4, R11.reuse, UR6, RZ ;  /* 0x000000060b097c10 */ /* 0x040fe2000ff9e0ff */
[----:B------:R-:W-:Y:S01]  /*67580*/  ULDC UR6, c[0x0][0x248] ;  /* 0x0000920000067ab9 */ /* 0x000fe20000000800 */
[----:B------:R-:W-:Y:S01]  /*67590*/  ULDC UR4, c[0x0][0x248] ;  /* 0x0000920000047ab9 */ /* 0x000fe20000000800 */
[----:B------:R-:W-:Y:S01]  /*675a0*/  VIADD R18, R20, UR5 ;  /* 0x0000000514127c36 */ /* 0x000fe20008000000 */
[----:B------:R-:W-:Y:S01]  /*675b0*/  LEA.HI.X.SX32 R11, R11, UR7, 0x1, P4 ;  /* 0x000000070b0b7c11 */ /* 0x000fe2000a0f0eff */
[----:B------:R-:W-:Y:S01]  /*675c0*/  ULDC UR7, c[0x0][0x248] ;  /* 0x0000920000077ab9 */ /* 0x000fe20000000800 */
[----:B------:R-:W-:Y:S01]  /*675d0*/  ULDC UR5, c[0x0][0x248] ;  /* 0x0000920000057ab9 */ /* 0x000fe20000000800 */
[----:B0-----:R-:W-:Y:S01]  /*675e0*/  VIADD R0, R18, UR6 ;  /* 0x0000000612007c36 */ /* 0x001fe20008000000 */
[----:B------:R-:W-:-:S03]  /*675f0*/  ULDC UR6, c[0x0][0x248] ;  /* 0x0000920000067ab9 */ /* 0x000fc60000000800 */
[----:B------:R-:W-:Y:S01]  /*67600*/  VIADD R17, R0, UR4 ;  /* 0x0000000400117c36 */ /* 0x000fe20008000000 */
[----:B------:R-:W-:Y:S01]  /*67610*/  STL [R1+0x2dac], R11 ;  /* 0x002dac0b01007387 */ /* 0x000fe20000100800 */
[----:B------:R-:W-:Y:S02]  /*67620*/  ULDC UR4, c[0x0][0x248] ;  /* 0x0000920000047ab9 */ /* 0x000fe40000000800 */
[----:B------:R-:W-:Y:S01]  /*67630*/  VIADD R12, R17, UR7 ;  /* 0x00000007110c7c36 */ /* 0x000fe20008000000 */
[----:B------:R-:W-:Y:S01]  /*67640*/  STL [R1+0x2210], R0 ;  /* 0x0022100001007387 */ /* 0x000fe20000100800 */
[----:B------:R-:W-:Y:S02]  /*67650*/  ULDC UR7, c[0x0][0x248] ;  /* 0x0000920000077ab9 */ /* 0x000fe40000000800 */
[----:B------:R-:W-:Y:S01]  /*67660*/  VIADD R19, R12, UR8 ;  /* 0x000000080c137c36 */ /* 0x000fe20008000000 */
[----:B------:R-:W-:-:S03]  /*67670*/  ULDC UR8, c[0x0][0x248] ;  /* 0x0000920000087ab9 */ /* 0x000fc60000000800 */
[----:B------:R-:W-:Y:S01]  /*67680*/  VIADD R6, R19, UR5 ;  /* 0x0000000513067c36 */ /* 0x000fe20008000000 */
[----:B------:R-:W-:-:S03]  /*67690*/  ULDC UR5, c[0x0][0x248] ;  /* 0x0000920000057ab9 */ /* 0x000fc60000000800 */
[----:B------:R-:W-:Y:S01]  /*676a0*/  VIADD R13, R6, UR9 ;  /* 0x00000009060d7c36 */ /* 0x000fe20008000000 */
[----:B------:R0:W-:Y:S01]  /*676b0*/  STL.64 [R1+0x2ca8], R6 ;  /* 0x002ca80601007387 */ /* 0x0001e20000100a00 */
[----:B------:R-:W-:Y:S01]  /*676c0*/  ULDC UR9, c[0x0][0x248] ;  /* 0x0000920000097ab9 */ /* 0x000fe20000000800 */
[----:B0-----:R-:W-:Y:S02]  /*676d0*/  IMAD.MOV.U32 R7, RZ, RZ, R5 ;  /* 0x000000ffff077224 */ /* 0x001fe400078e0005 */
[----:B------:R-:W-:Y:S02]  /*676e0*/  VIADD R5, R13, UR10 ;  /* 0x0000000a0d057c36 */ /* 0x000fe40008000000 */
[----:B------:R-:W-:Y:S01]  /*676f0*/  IMAD.MOV.U32 R6, RZ, RZ, R24 ;  /* 0x000000ffff067224 */ /* 0x000fe200078e0018 */
[----:B------:R-:W-:Y:S02]  /*67700*/  ULDC UR10, c[0x0][0x248] ;  /* 0x00009200000a7ab9 */ /* 0x000fe40000000800 */
[----:B------:R0:W-:Y:S02]  /*67710*/  STL.64 [R1+0x2ce8], R4 ;  /* 0x002ce80401007387 */ /* 0x0001e40000100a00 */
[----:B0-----:R-:W-:-:S05]  /*67720*/  IMAD.MOV.U32 R4, RZ, RZ, R25 ;  /* 0x000000ffff047224 */ /* 0x001fca00078e0019 */
[----:B------:R0:W-:Y:S04]  /*67730*/  STL [R1+0x2db0], R4 ;  /* 0x002db00401007387 */ /* 0x0001e80000100800 */
[----:B0-----:R-:W2:Y:S04]  /*67740*/  LDL.LU R4, [R1+0x308] ;  /* 0x0003080001047983 */ /* 0x001ea80000300800 */
[----:B------:R-:W3:Y:S01]  /*67750*/  LDL.LU R11, [R1+0x304] ;  /* 0x00030400010b7983 */ /* 0x000ee20000300800 */
[----:B------:R-:W-:-:S03]  /*67760*/  VIADD R0, R5, UR11 ;  /* 0x0000000b05007c36 */ /* 0x000fc60008000000 */
[----:B------:R0:W-:Y:S01]  /*67770*/  STL.64 [R1+0x2d98], R6 ;  /* 0x002d980601007387 */ /* 0x0001e20000100a00 */
[----:B------:R-:W-:Y:S01]  /*67780*/  IMAD.MOV.U32 R5, RZ, RZ, R17 ;  /* 0x000000ffff057224 */ /* 0x000fe200078e0011 */
[----:B------:R-:W-:Y:S01]  /*67790*/  ULDC UR11, c[0x0][0x248] ;  /* 0x00009200000b7ab9 */ /* 0x000fe20000000800 */
[----:B0-----:R-:W-:Y:S02]  /*677a0*/  VIADD R7, R0, UR12 ;  /* 0x0000000c00077c36 */ /* 0x001fe40008000000 */
[----:B------:R-:W-:Y:S01]  /*677b0*/  IMAD.MOV.U32 R6, RZ, RZ, R19 ;  /* 0x000000ffff067224 */ /* 0x000fe200078e0013 */
[----:B------:R-:W-:Y:S01]  /*677c0*/  ULDC UR12, c[0x0][0x248] ;  /* 0x00009200000c7ab9 */ /* 0x000fe20000000800 */
[----:B------:R-:W-:Y:S01]  /*677d0*/  VIADD R25, R7, UR13 ;  /* 0x0000000d07197c36 */ /* 0x000fe20008000000 */
[----:B------:R-:W-:-:S03]  /*677e0*/  ULDC UR13, c[0x0][0x248] ;  /* 0x00009200000d7ab9 */ /* 0x000fc60000000800 */
[----:B------:R-:W-:Y:S01]  /*677f0*/  VIADD R24, R25, UR14 ;  /* 0x0000000e19187c36 */ /* 0x000fe20008000000 */
[----:B------:R-:W-:Y:S01]  /*67800*/  STL.64 [R1+0x2db8], R6 ;  /* 0x002db80601007387 */ /* 0x000fe20000100a00 */
[----:B------:R-:W-:Y:S02]  /*67810*/  ULDC UR14, c[0x0][0x248] ;  /* 0x00009200000e7ab9 */ /* 0x000fe40000000800 */
[----:B------:R-:W-:Y:S01]  /*67820*/  VIADD R19, R24, UR15 ;  /* 0x0000000f18137c36 */ /* 0x000fe20008000000 */
[----:B------:R0:W-:Y:S01]  /*67830*/  STL.64 [R1+0x2008], R24 ;  /* 0x0020081801007387 */ /* 0x0001e20000100a00 */
[----:B------:R-:W-:Y:S01]  /*67840*/  ULDC UR15, c[0x0][0x248] ;  /* 0x00009200000f7ab9 */ /* 0x000fe20000000800 */
[----:B0-----:R-:W-:Y:S02]  /*67850*/  IMAD.MOV.U32 R24, RZ, RZ, R18 ;  /* 0x000000ffff187224 */ /* 0x001fe400078e0012 */
[----:B------:R-:W-:Y:S02]  /*67860*/  VIADD R18, R19, UR16 ;  /* 0x0000001013127c36 */ /* 0x000fe40008000000 */
[----:B------:R-:W-:Y:S01]  /*67870*/  IMAD.MOV.U32 R25, RZ, RZ, R21 ;  /* 0x000000ffff197224 */ /* 0x000fe200078e0015 */
[----:B------:R-:W-:Y:S01]  /*67880*/  ULDC UR16, c[0x0][0x248] ;  /* 0x0000920000107ab9 */ /* 0x000fe20000000800 */
[----:B------:R-:W-:Y:S01]  /*67890*/  VIADD R27, R18, UR17 ;  /* 0x00000011121b7c36 */ /* 0x000fe20008000000 */
[----:B------:R0:W-:Y:S01]  /*678a0*/  STL.64 [R1+0x2000], R18 ;  /* 0x0020001201007387 */ /* 0x0001e20000100a00 */
[----:B------:R-:W-:-:S02]  /*678b0*/  ULDC UR17, c[0x0][0x248] ;  /* 0x0000920000117ab9 */ /* 0x000fc40000000800 */
[----:B------:R-:W-:Y:S01]  /*678c0*/  VIADD R26, R27, UR18 ;  /* 0x000000121b1a7c36 */ /* 0x000fe20008000000 */
[----:B------:R-:W-:-:S03]  /*678d0*/  ULDC UR18, c[0x0][0x248] ;  /* 0x0000920000127ab9 */ /* 0x000fc60000000800 */
[----:B------:R-:W-:Y:S02]  /*678e0*/  VIADD R21, R26, UR43 ;  /* 0x0000002b1a157c36 */ /* 0x000fe40008000000 */
[----:B0-----:R-:W-:Y:S02]  /*678f0*/  IMAD.MOV.U32 R19, RZ, RZ, R20 ;  /* 0x000000ffff137224 */ /* 0x001fe400078e0014 */
[----:B------:R-:W-:Y:S01]  /*67900*/  VIADD R20, R21, UR44 ;  /* 0x0000002c15147c36 */ /* 0x000fe20008000000 */
[----:B------:R0:W-:Y:S01]  /*67910*/  STL.64 [R1+0x1ff8], R26 ;  /* 0x001ff81a01007387 */ /* 0x0001e20000100a00 */
[----:B------:R-:W-:Y:S01]  /*67920*/  IMAD.MOV.U32 R18, RZ, RZ, R13 ;  /* 0x000000ffff127224 */ /* 0x000fe200078e000d */
[----:B------:R-:W-:Y:S01]  /*67930*/  ULDC UR44, c[0x0][0x248] ;  /* 0x00009200002c7ab9 */ /* 0x000fe20000000800 */
[----:B------:R-:W-:Y:S01]  /*67940*/  VIADD R17, R20, UR48 ;  /* 0x0000003014117c36 */ /* 0x000fe20008000000 */
[----:B------:R1:W-:Y:S01]  /*67950*/  STL.64 [R1+0x2010], R20 ;  /* 0x0020101401007387 */ /* 0x0003e20000100a00 */
[----:B------:R-:W-:Y:S01]  /*67960*/  ULDC UR43, c[0x0][0x248] ;  /* 0x00009200002b7ab9 */ /* 0x000fe20000000800 */
[----:B------:R-:W-:Y:S01]  /*67970*/  ULDC UR48, c[0x0][0x248] ;  /* 0x0000920000307ab9 */ /* 0x000fe20000000800 */
[----:B0-----:R-:W-:-:S02]  /*67980*/  IMAD.MOV.U32 R27, RZ, RZ, R16 ;  /* 0x000000ffff1b7224 */ /* 0x001fc400078e0010 */
[----:B------:R-:W-:Y:S02]  /*67990*/  VIADD R16, R17, UR42 ;  /* 0x0000002a11107c36 */ /* 0x000fe40008000000 */
[----:B------:R-:W-:Y:S01]  /*679a0*/  IMAD.MOV.U32 R26, RZ, RZ, R0 ;  /* 0x000000ffff1a7224 */ /* 0x000fe200078e0000 */
[----:B------:R-:W-:Y:S01]  /*679b0*/  ULDC UR42, c[0x0][0x248] ;  /* 0x00009200002a7ab9 */ /* 0x000fe20000000800 */
[----:B-1----:R-:W-:Y:S02]  /*679c0*/  IMAD.MOV.U32 R21, RZ, RZ, R12 ;  /* 0x000000ffff157224 */ /* 0x002fe400078e000c */
[----:B------:R-:W-:Y:S01]  /*679d0*/  VIADD R12, R16, UR45 ;  /* 0x0000002d100c7c36 */ /* 0x000fe20008000000 */
[----:B------:R0:W-:Y:S01]  /*679e0*/  STL.64 [R1+0x2018], R16 ;  /* 0x0020181001007387 */ /* 0x0001e20000100a00 */
[----:B------:R-:W-:Y:S02]  /*679f0*/  IMAD.MOV.U32 R20, RZ, RZ, R15 ;  /* 0x000000ffff147224 */ /* 0x000fe400078e000f */
[----:B------:R-:W-:-:S02]  /*67a00*/  IMAD.MOV.U32 R0, RZ, RZ, R28 ;  /* 0x000000ffff007224 */ /* 0x000fc400078e001c */
[----:B------:R-:W-:Y:S01]  /*67a10*/  VIADD R13, R12, UR50 ;  /* 0x000000320c0d7c36 */ /* 0x000fe20008000000 */
[----:B------:R-:W-:Y:S01]  /*67a20*/  ULDC UR45, c[0x0][0x248] ;  /* 0x00009200002d7ab9 */ /* 0x000fe20000000800 */
[----:B------:R-:W-:Y:S01]  /*67a30*/  ULDC UR50, c[0x0][0x248] ;  /* 0x0000920000327ab9 */ /* 0x000fe20000000800 */
[----:B0-----:R-:W-:Y:S02]  /*67a40*/  IMAD.MOV.U32 R17, RZ, RZ, R14 ;  /* 0x000000ffff117224 */ /* 0x001fe400078e000e */
[----:B------:R-:W-:Y:S01]  /*67a50*/  VIADD R14, R13, UR53 ;  /* 0x000000350d0e7c36 */ /* 0x000fe20008000000 */
[----:B------:R0:W-:Y:S01]  /*67a60*/  STL.64 [R1+0x2020], R12 ;  /* 0x0020200c01007387 */ /* 0x0001e20000100a00 */
[----:B------:R-:W-:Y:S01]  /*67a70*/  IMAD.MOV.U32 R16, RZ, RZ, R23 ;  /* 0x000000ffff107224 */ /* 0x000fe200078e0017 */
[----:B------:R-:W-:Y:S01]  /*67a80*/  ULDC UR53, c[0x0][0x248] ;  /* 0x0000920000357ab9 */ /* 0x000fe20000000800 */
[----:B------:R-:W-:Y:S01]  /*67a90*/  VIADD R15, R14, UR56 ;  /* 0x000000380e0f7c36 */ /* 0x000fe20008000000 */
[----:B------:R-:W-:-:S03]  /*67aa0*/  ULDC UR56, c[0x0][0x248] ;  /* 0x0000920000387ab9 */ /* 0x000fc60000000800 */
[----:B------:R-:W-:Y:S02]  /*67ab0*/  VIADD R28, R15, UR9 ;  /* 0x000000090f1c7c36 */ /* 0x000fe40008000000 */
[----:B0-----:R-:W-:Y:S02]  /*67ac0*/  IMAD.MOV.U32 R13, RZ, RZ, R22 ;  /* 0x000000ffff0d7224 */ /* 0x001fe400078e0016 */
[----:B------:R-:W-:Y:S01]  /*67ad0*/  VIADD R22, R28, UR6 ;  /* 0x000000061c167c36 */ /* 0x000fe20008000000 */
[----:B------:R-:W-:Y:S04]  /*67ae0*/  STL.64 [R1+0x2028], R14 ;  /* 0x0020280e01007387 */ /* 0x000fe80000100a00 */
[----:B------:R0:W-:Y:S01]  /*67af0*/  STL.64 [R1+0x2cd8], R28 ;  /* 0x002cd81c01007387 */ /* 0x0001e20000100a00 */
[----:B------:R-:W-:Y:S01]  /*67b00*/  VIADD R23, R22, UR5 ;  /* 0x0000000516177c36 */ /* 0x000fe20008000000 */
[----:B------:R-:W-:Y:S01]  /*67b10*/  ULDC UR9, c[0x0][0x248] ;  /* 0x0000920000097ab9 */ /* 0x000fe20000000800 */
[----:B------:R-:W-:Y:S01]  /*67b20*/  ULDC UR6, c[0x0][0x248] ;  /* 0x0000920000067ab9 */ /* 0x000fe20000000800 */
[----:B------:R-:W-:Y:S01]  /*67b30*/  ULDC UR5, c[0x0][0x248] ;  /* 0x0000920000057ab9 */ /* 0x000fe20000000800 */
[----:B0-----:R-:W4:Y:S04]  /*67b40*/  LDL.LU R28, [R1+0x14c] ;  /* 0x00014c00011c7983 */ /* 0x001f280000300800 */
[----:B------:R-:W-:Y:S04]  /*67b50*/  STL [R1+0x2d38], R29 ;  /* 0x002d381d01007387 */ /* 0x000fe80000100800 */
[----:B------:R0:W-:Y:S04]  /*67b60*/  STL.64 [R1+0x2030], R22 ;  /* 0x0020301601007387 */ /* 0x0001e80000100a00 */
[----:B------:R1:W-:Y:S04]  /*67b70*/  STL.64 [R1+0x2da0], R2 ;  /* 0x002da00201007387 */ /* 0x0003e80000100a00 */
[----:B------:R-:W-:Y:S04]  /*67b80*/  STL [R1+0x2da8], R3 ;  /* 0x002da80301007387 */ /* 0x000fe80000100800 */
[----:B0-----:R-:W4:Y:S01]  /*67b90*/  LDL.LU R22, [R1+0x54] ;  /* 0x0000540001167983 */ /* 0x001f220000300800 */
[----:B--2---:R-:W-:-:S02]  /*67ba0*/  SHF.R.S32.HI R12, RZ, 0x1f, R4 ;  /* 0x0000001fff0c7819 */ /* 0x004fc40000011404 */
[----:B------:R-:W-:-:S03]  /*67bb0*/  IADD3 R6, P3, R4, R8, RZ ;  /* 0x0000000804067210 */ /* 0x000fc60007f7e0ff */
[----:B------:R-:W-:Y:S01]  /*67bc0*/  IMAD.MOV.U32 R23, RZ, RZ, R12 ;  /* 0x000000ffff177224 */ /* 0x000fe200078e000c */
[----:B---3--:R-:W-:Y:S02]  /*67bd0*/  SHF.R.S32.HI R29, RZ, 0x1f, R11 ;  /* 0x0000001fff1d7819 */ /* 0x008fe4000001140b */
[----:B------:R-:W-:Y:S01]  /*67be0*/  IADD3 R14, P4, R11, R8, RZ ;  /* 0x000000080b0e7210 */ /* 0x000fe20007f9e0ff */
[----:B------:R-:W-:-:S04]  /*67bf0*/  IMAD.X R7, R23, 0x1, R10, P3 ;  /* 0x0000000117077824 */ /* 0x000fc800018e060a */
[----:B------:R-:W-:Y:S01]  /*67c00*/  IMAD.X R15, R29, 0x1, R10, P4 ;  /* 0x000000011d0f7824 */ /* 0x000fe200020e060a */
[----:B------:R0:W-:Y:S01]  /*67c10*/  STL.64 [R1+0x11d8], R6 ;  /* 0x0011d80601007387 */ /* 0x0001e20000100a00 */
[----:B-1----:R-:W-:-:S03]  /*67c20*/  IADD3 R2, P3, R11, R9, RZ ;  /* 0x000000090b027210 */ /* 0x002fc60007f7e0ff */
[----:B0-----:R-:W2:Y:S04]  /*67c30*/  LDL.LU.64 R6, [R1+0x2db8] ;  /* 0x002db80001067983 */ /* 0x001ea80000300a00 */
[----:B------:R-:W-:Y:S04]  /*67c40*/  STL.64 [R1+0x11d0], R14 ;  /* 0x0011d00e01007387 */ /* 0x000fe80000100a00 */
[----:B------:R0:W-:Y:S02]  /*67c50*/  STL.64 [R1+0x2d90], R20 ;  /* 0x002d901401007387 */ /* 0x0001e40000100a00 */
[----:B0-----:R-:W-:-:S02]  /*67c60*/  IADD3 R20, P5, R4, R9, RZ ;  /* 0x0000000904147210 */ /* 0x001fc40007fbe0ff */
[----:B------:R-:W3:Y:S04]  /*67c70*/  LDL.LU R4, [R1+0x2db0] ;  /* 0x002db00001047983 */ /* 0x000ee80000300800 */
[----:B------:R-:W3:Y:S04]  /*67c80*/  LDL.LU R11, [R1+0x2dac] ;  /* 0x002dac00010b7983 */ /* 0x000ee80000300800 */
[----:B------:R0:W-:Y:S04]  /*67c90*/  STL [R1+0x11b8], R2 ;  /* 0x0011b80201007387 */ /* 0x0001e80000100800 */
[----:B------:R1:W3:Y:S01]  /*67ca0*/  LDL.LU R3, [R1+0x2da8] ;  /* 0x002da80001037983 */ /* 0x0002e20000300800 */
[----:B------:R-:W-:-:S02]  /*67cb0*/  IMAD.MOV.U32 R15, RZ, RZ, R13 ;  /* 0x000000ffff0f7224 */ /* 0x000fc400078e000d */
[----:B------:R-:W-:Y:S02]  /*67cc0*/  IMAD.MOV.U32 R13, RZ, RZ, R19 ;  /* 0x000000ffff0d7224 */ /* 0x000fe400078e0013 */
[----:B------:R-:W-:Y:S02]  /*67cd0*/  IMAD.MOV.U32 R19, RZ, RZ, R24 ;  /* 0x000000ffff137224 */ /* 0x000fe400078e0018 */
[----:B------:R-:W-:Y:S02]  /*67ce0*/  IMAD.MOV.U32 R12, RZ, RZ, R17 ;  /* 0x000000ffff0c7224 */ /* 0x000fe400078e0011 */
[----:B------:R-:W-:Y:S02]  /*67cf0*/  IMAD.MOV.U32 R17, RZ, RZ, R27 ;  /* 0x000000ffff117224 */ /* 0x000fe400078e001b */
[----:B------:R-:W-:Y:S01]  /*67d00*/  IMAD.MOV.U32 R27, RZ, RZ, R25 ;  /* 0x000000ffff1b7224 */ /* 0x000fe200078e0019 */
[----:B----4-:R-:W-:Y:S02]  /*67d10*/  SHF.R.S32.HI R14, RZ, 0x1f, R28 ;  /* 0x0000001fff0e7819 */ /* 0x010fe4000001141c */
[----:B0-----:R-:W-:-:S03]  /*67d20*/  IADD3 R2, P4, R28, R9, RZ ;  /* 0x000000091c027210 */ /* 0x001fc60007f9e0ff */
[----:B------:R-:W-:Y:S04]  /*67d30*/  STL [R1+0x2f8], R14 ;  /* 0x0002f80e01007387 */ /* 0x000fe80000100800 */
[----:B------:R3:W-:Y:S01]  /*67d40*/  STL [R1+0x11b0], R2 ;  /* 0x0011b00201007387 */ /* 0x0007e20000100800 */
[----:B--2---:R-:W-:Y:S01]  /*67d50*/  IMAD.MOV.U32 R24, RZ, RZ, R6 ;  /* 0x000000ffff187224 */ /* 0x004fe200078e0006 */
[----:B------:R-:W-:Y:S01]  /*67d60*/  IADD3 R6, P6, R28, R8, RZ ;  /* 0x000000081c067210 */ /* 0x000fe20007fde0ff */
[----:B------:R-:W-:-:S04]  /*67d70*/  IMAD.MOV.U32 R25, RZ, RZ, R7 ;  /* 0x000000ffff197224 */ /* 0x000fc800078e0007 */
[----:B------:R-:W-:Y:S01]  /*67d80*/  IMAD.X R7, R14, 0x1, R10, P6 ;  /* 0x000000010e077824 */ /* 0x000fe200030e060a */
[----:B---3--:R-:W2:Y:S04]  /*67d90*/  LDL.LU.64 R2, [R1+0x2da0] ;  /* 0x002da00001027983 */ /* 0x008ea80000300a00 */
[----:B------:R0:W-:Y:S04]  /*67da0*/  STL.64 [R1+0x11c8], R6 ;  /* 0x0011c80601007387 */ /* 0x0001e80000100a00 */
[----:B0-----:R-:W3:Y:S04]  /*67db0*/  LDL.LU.64 R6, [R1+0x2d98] ;  /* 0x002d980001067983 */ /* 0x001ee80000300a00 */
[----:B---3--:R0:W-:Y:S04]  /*67dc0*/  STL.64 [R1+0x2d80], R6 ;  /* 0x002d800601007387 */ /* 0x0081e80000100a00 */
[----:B0-----:R-:W3:Y:S04]  /*67dd0*/  LDL.64 R6, [R1+0x11b0] ;  /* 0x0011b00001067983 */ /* 0x001ee80000100a00 */
[----:B---3--:R-:W3:Y:S01]  /*67de0*/  LDL.LU R7, [R1+0x2f8] ;  /* 0x0002f80001077983 */ /* 0x008ee20000300800 */
[----:B------:R-:W-:-:S03]  /*67df0*/  IMAD.X R21, R23, 0x1, R11, P5 ;  /* 0x0000000117157824 */ /* 0x000fc600028e060b */
[----:B---3--:R0:W-:Y:S04]  /*67e00*/  STL.64 [R1+0x2d88], R6 ;  /* 0x002d880601007387 */ /* 0x0081e80000100a00 */
[----:B0-----:R1:W3:Y:S04]  /*67e10*/  LDL.64 R6, [R1+0x11b8] ;  /* 0x0011b80001067983 */ /* 0x0012e80000100a00 */
[----:B------:R-:W4:Y:S04]  /*67e20*/  LDL.LU R14, [R1+0x48] ;  /* 0x00004800010e7983 */ /* 0x000f280000300800 */
[----:B------:R0:W-:Y:S04]  /*67e30*/  STL.64 [R1+0x11c0], R20 ;  /* 0x0011c01401007387 */ /* 0x0001e80000100a00 */
[----:B0-----:R-:W4:Y:S04]  /*67e40*/  LDL.LU.64 R20, [R1+0x2d90] ;  /* 0x002d900001147983 */ /* 0x001f280000300a00 */
[----:B------:R-:W-:Y:S04]  /*67e50*/  STL.64 [R1+0x2d78], R24 ;  /* 0x002d781801007387 */ /* 0x000fe80000100a00 */
[----:B--2---:R-:W-:Y:S04]  /*67e60*/  STL.64 [R1+0x2038], R2 ;  /* 0x0020380201007387 */ /* 0x004fe80000100a00 */
[----:B------:R-:W-:Y:S04]  /*67e70*/  STL [R1+0x2d20], R3 ;  /* 0x002d200301007387 */ /* 0x000fe80000100800 */
[----:B------:R-:W-:Y:S01]  /*67e80*/  STL [R1+0x2d3c], R3 ;  /* 0x002d3c0301007387 */ /* 0x000fe20000100800 */
[----:B---3--:R-:W-:-:S05]  /*67e90*/  IMAD.X R7, R29, 0x1, R11, P3 ;  /* 0x000000011d077824 */ /* 0x008fca00018e060b */
[----:B------:R0:W-:Y:S04]  /*67ea0*/  STL [R1+0x11bc], R7 ;  /* 0x0011bc0701007387 */ /* 0x0001e80000100800 */
[----:B0-----:R-:W2:Y:S04]  /*67eb0*/  LDL.LU.64 R6, [R1+0x2d88] ;  /* 0x002d880001067983 */ /* 0x001ea80000300a00 */
[----:B------:R-:W3:Y:S01]  /*67ec0*/  LDL.LU R23, [R1+0x44] ;  /* 0x0000440001177983 */ /* 0x000ee20000300800 */
[----:B------:R-:W-:Y:S02]  /*67ed0*/  SHF.R.S32.HI R28, RZ, 0x1f, R22 ;  /* 0x0000001fff1c7819 */ /* 0x000fe40000011416 */
[C---:B------:R-:W-:Y:S01]  /*67ee0*/  IADD3 R24, P5, R22.reuse, R8, RZ ;  /* 0x0000000816187210 */ /* 0x040fe20007fbe0ff */
[----:B--2---:R-:W-:Y:S01]  /*67ef0*/  IMAD.X R7, R7, 0x1, R11, P4 ;  /* 0x0000000107077824 */ /* 0x004fe200020e060b */
[----:B---3--:R-:W-:Y:S04]  /*67f00*/  STL [R1+0x2d70], R23 ;  /* 0x002d701701007387 */ /* 0x008fe80000100800 */
[----:B------:R-:W2:Y:S04]  /*67f10*/  LDL.LU R29, [R1+0x40] ;  /* 0x00004000011d7983 */ /* 0x000ea80000300800 */
[----:B------:R0:W-:Y:S04]  /*67f20*/  STL [R1+0x11b4], R7 ;  /* 0x0011b40701007387 */ /* 0x0001e80000100800 */
[----:B0-----:R-:W3:Y:S01]  /*67f30*/  LDL.LU.64 R6, [R1+0x2d80] ;  /* 0x002d800001067983 */ /* 0x001ee20000300a00 */
[----:B------:R-:W-:Y:S01]  /*67f40*/  IADD3 R2, P3, R22, R9, RZ ;  /* 0x0000000916027210 */ /* 0x000fe20007f7e0ff */
[----:B------:R-:W-:-:S04]  /*67f50*/  IMAD.X R25, R28, 0x1, R10, P5 ;  /* 0x000000011c197824 */ /* 0x000fc800028e060a */
[----:B------:R-:W-:Y:S04]  /*67f60*/  STL [R1+0x11a0], R2 ;  /* 0x0011a00201007387 */ /* 0x000fe80000100800 */
[----:B---3--:R-:W-:Y:S04]  /*67f70*/  STL.64 [R1+0x2d68], R6 ;  /* 0x002d680601007387 */ /* 0x008fe80000100a00 */
[----:B------:R0:W-:Y:S04]  /*67f80*/  STL.64 [R1+0x11a8], R24 ;  /* 0x0011a81801007387 */ /* 0x0001e80000100a00 */
[----:B0-----:R-:W3:Y:S01]  /*67f90*/  LDL.LU.64 R24, [R1+0x2d78] ;  /* 0x002d780001187983 */ /* 0x001ee20000300a00 */
[----:B------:R-:W-:Y:S01]  /*67fa0*/  IMAD.MOV.U32 R6, RZ, RZ, R2 ;  /* 0x000000ffff067224 */ /* 0x000fe200078e0002 */
[----:B----4-:R-:W-:-:S02]  /*67fb0*/  SHF.R.S32.HI R2, RZ, 0x1f, R14 ;  /* 0x0000001fff027819 */ /* 0x010fc4000001140e */
[----:B------:R-:W-:Y:S01]  /*67fc0*/  IADD3 R22, P4, R14, R8, RZ ;  /* 0x000000080e167210 */ /* 0x000fe20007f9e0ff */
[----:B------:R-:W-:Y:S02]  /*67fd0*/  IMAD.MOV.U32 R7, RZ, RZ, R3 ;  /* 0x000000ffff077224 */ /* 0x000fe400078e0003 */
[----:B------:R-:W-:Y:S02]  /*67fe0*/  IMAD.X R7, R28, 0x1, R11, P3 ;  /* 0x000000011c077824 */ /* 0x000fe400018e060b */
[----:B------:R-:W-:Y:S02]  /*67ff0*/  IMAD.X R23, R2, 0x1, R10, P4 ;  /* 0x0000000102177824 */ /* 0x000fe400020e060a */
[----:B------:R-:W-:Y:S01]  /*68000*/  IMAD.MOV.U32 R28, RZ, RZ, R20 ;  /* 0x000000ffff1c7224 */ /* 0x000fe200078e0014 */
[----:B------:R-:W-:Y:S04]  /*68010*/  STL [R1+0x11a4], R7 ;  /* 0x0011a40701007387 */ /* 0x000fe80000100800 */
[----:B---3--:R-:W-:Y:S04]  /*68020*/  STL.64 [R1+0x2d58], R24 ;  /* 0x002d581801007387 */ /* 0x008fe80000100a00 */
[----:B------:R-:W3:Y:S04]  /*68030*/  LDL.LU R20, [R1+0x38] ;  /* 0x0000380001147983 */ /* 0x000ee80000300800 */
[----:B------:R0:W-:Y:S04]  /*68040*/  STL.64 [R1+0x1198], R22 ;  /* 0x0011981601007387 */ /* 0x0001e80000100a00 */
[----:B0-----:R-:W4:Y:S01]  /*68050*/  LDL.LU R23, [R1+0x2d70] ;  /* 0x002d700001177983 */ /* 0x001f220000300800 */
[----:B------:R-:W-:-:S03]  /*68060*/  IADD3 R6, P3, R14, R9, RZ ;  /* 0x000000090e067210 */ /* 0x000fc60007f7e0ff */
[----:B------:R-:W3:Y:S02]  /*68070*/  LDL.LU R14, [R1+0x3c] ;  /* 0x00003c00010e7983 */ /* 0x000ee40000300800 */
[----:B------:R-:W-:Y:S01]  /*68080*/  IMAD.X R7, R2, 0x1, R11, P3 ;  /* 0x0000000102077824 */ /* 0x000fe200018e060b */
[----:B----4-:R-:W-:-:S05]  /*68090*/  IADD3 R24, P4, R23, R8, RZ ;  /* 0x0000000817187210 */ /* 0x010fca0007f9e0ff */
[----:B------:R2:W-:Y:S04]  /*680a0*/  STL [R1+0x2d60], R24 ;  /* 0x002d601801007387 */ /* 0x0005e80000100800 */
[----:B------:R0:W-:Y:S01]  /*680b0*/  STL.64 [R1+0x1190], R6 ;  /* 0x0011900601007387 */ /* 0x0001e20000100a00 */
[----:B--2---:R-:W-:-:S03]  /*680c0*/  IADD3 R24, P5, R29, R8, RZ ;  /* 0x000000081d187210 */ /* 0x004fc60007fbe0ff */
[----:B0-----:R-:W2:Y:S04]  /*680d0*/  LDL.LU.64 R6, [R1+0x2d68] ;  /* 0x002d680001067983 */ /* 0x001ea80000300a00 */
[----:B------:R0:W-:Y:S04]  /*680e0*/  STL [R1+0x1178], R24 ;  /* 0x0011781801007387 */ /* 0x0001e80000100800 */
[----:B0-----:R-:W4:Y:S01]  /*680f0*/  LDL.LU R24, [R1+0x2d60] ;  /* 0x002d600001187983 */ /* 0x001f220000300800 */
[----:B------:R-:W-:Y:S02]  /*68100*/  SHF.R.S32.HI R3, RZ, 0x1f, R23 ;  /* 0x0000001fff037819 */ /* 0x000fe40000011417 */
[----:B------:R-:W-:-:S03]  /*68110*/  IADD3 R22, P3, R23, R9, RZ ;  /* 0x0000000917167210 */ /* 0x000fc60007f7e0ff */
[C---:B------:R-:W-:Y:S02]  /*68120*/  IMAD.X R25, R3.reuse, 0x1, R10, P4 ;  /* 0x0000000103197824 */ /* 0x040fe400020e060a */
[----:B------:R-:W-:Y:S01]  /*68130*/  IMAD.X R23, R3, 0x1, R11, P3 ;  /* 0x0000000103177824 */ /* 0x000fe200018e060b */
[----:B------:R-:W-:Y:S02]  /*68140*/  SHF.R.S32.HI R2, RZ, 0x1f, R29 ;  /* 0x0000001fff027819 */ /* 0x000fe4000001141d */
[----:B----4-:R0:W-:Y:S04]  /*68150*/  STL.64 [R1+0x1188], R24 ;  /* 0x0011881801007387 */ /* 0x0101e80000100a00 */
[----:B0-----:R-:W4:Y:S04]  /*68160*/  LDL.LU.64 R24, [R1+0x2d58] ;  /* 0x002d580001187983 */ /* 0x001f280000300a00 */
[----:B------:R0:W-:Y:S04]  /*68170*/  STL.64 [R1+0x2d50], R4 ;  /* 0x002d500401007387 */ /* 0x0001e80000100a00 */
[----:B0-----:R1:W2:Y:S04]  /*68180*/  LDL.64 R4, [R1+0x1178] ;  /* 0x0011780001047983 */ /* 0x0012a80000100a00 */
[----:B------:R0:W-:Y:S02]  /*68190*/  STL.64 [R1+0x1180], R22 ;  /* 0x0011801601007387 */ /* 0x0001e40000100a00 */
[----:B0-----:R-:W-:Y:S01]  /*681a0*/  IADD3 R22, P3, R29, R9, RZ ;  /* 0x000000091d167210 */ /* 0x001fe20007f7e0ff */
[----:B------:R-:W-:-:S02]  /*681b0*/  IMAD.MOV.U32 R29, RZ, RZ, R28 ;  /* 0x000000ffff1d7224 */ /* 0x000fc400078e001c */
[----:B------:R-:W4:Y:S01]  /*681c0*/  LDL.LU R28, [R1+0x34] ;  /* 0x00003400011c7983 */ /* 0x000f220000300800 */
[----:B---3--:R-:W-:Y:S01]  /*681d0*/  SHF.R.S32.HI R3, RZ, 0x1f, R14 ;  /* 0x0000001fff037819 */ /* 0x008fe2000001140e */
[C---:B------:R-:W-:Y:S02]  /*681e0*/  IMAD.X R23, R2.reuse, 0x1, R11, P3 ;  /* 0x0000000102177824 */ /* 0x040fe400018e060b */
[--C-:B--2---:R-:W-:Y:S01]  /*681f0*/  IMAD.X R5, R2, 0x1, R10.reuse, P5 ;  /* 0x0000000102057824 */ /* 0x104fe200028e060a */
[----:B------:R-:W-:Y:S01]  /*68200*/  IADD3 R4, P4, R14, R8, RZ ;  /* 0x000000080e047210 */ /* 0x000fe20007f9e0ff */
[----:B----4-:R-:W-:Y:S04]  /*68210*/  STL.64 [R1+0x2d48], R28 ;  /* 0x002d481c01007387 */ /* 0x010fe80000100a00 */
[----:B------:R0:W-:Y:S04]  /*68220*/  STL [R1+0x117c], R5 ;  /* 0x00117c0501007387 */ /* 0x0001e80000100800 */
[----:B------:R-:W-:Y:S01]  /*68230*/  STL.64 [R1+0x1170], R22 ;  /* 0x0011701601007387 */ /* 0x000fe20000100a00 */
[----:B0-----:R-:W-:-:S05]  /*68240*/  IMAD.X R5, R3, 0x1, R10, P4 ;  /* 0x0000000103057824 */ /* 0x001fca00020e060a */
[----:B------:R0:W-:Y:S04]  /*68250*/  STL.64 [R1+0x1168], R4 ;  /* 0x0011680401007387 */ /* 0x0001e80000100a00 */
[----:B0-----:R-:W2:Y:S01]  /*68260*/  LDL.LU.64 R4, [R1+0x2d50] ;  /* 0x002d500001047983 */ /* 0x001ea20000300a00 */
[----:B------:R-:W-:-:S05]  /*68270*/  IADD3 R28, P5, R20, R8, RZ ;  /* 0x00000008141c7210 */ /* 0x000fca0007fbe0ff */
[----:B------:R-:W-:Y:S01]  /*68280*/  STL [R1+0x1158], R28 ;  /* 0x0011581c01007387 */ /* 0x000fe20000100800 */
[----:B------:R-:W-:Y:S02]  /*68290*/  IADD3 R22, P3, R14, R9, RZ ;  /* 0x000000090e167210 */ /* 0x000fe40007f7e0ff */
[----:B------:R-:W-:Y:S01]  /*682a0*/  SHF.R.S32.HI R2, RZ, 0x1f, R20 ;  /* 0x0000001fff027819 */ /* 0x000fe20000011414 */
[----:B--2---:R0:W-:Y:S02]  /*682b0*/  STL.64 [R1+0x2d40], R4 ;  /* 0x002d400401007387 */ /* 0x0041e40000100a00 */
[----:B0-----:R-:W-:Y:S02]  /*682c0*/  IMAD.MOV.U32 R4, RZ, RZ, R28 ;  /* 0x000000ffff047224 */ /* 0x001fe400078e001c */
[----:B------:R-:W-:Y:S02]  /*682d0*/  IMAD.MOV.U32 R5, RZ, RZ, R29 ;  /* 0x000000ffff057224 */ /* 0x000fe400078e001d */
[----:B------:R-:W2:Y:S01]  /*682e0*/  LDL.LU.64 R28, [R1+0x2d48] ;  /* 0x002d4800011c7983 */ /* 0x000ea20000300a00 */
[----:B------:R-:W-:-:S02]  /*682f0*/  IMAD.X R23, R3, 0x1, R11, P3 ;  /* 0x0000000103177824 */ /* 0x000fc400018e060b */
[----:B------:R-:W-:-:S03]  /*68300*/  IMAD.X R5, R2, 0x1, R10, P5 ;  /* 0x0000000102057824 */ /* 0x000fc600028e060a */
[----:B------:R0:W-:Y:S04]  /*68310*/  STL.64 [R1+0x1160], R22 ;  /* 0x0011601601007387 */ /* 0x0001e80000100a00 */
[----:B------:R2:W-:Y:S04]  /*68320*/  STL [R1+0x115c], R5 ;  /* 0x00115c0501007387 */ /* 0x0005e80000100800 */
[----:B------:R-:W3:Y:S01]  /*68330*/  LDL.LU R14, [R1+0x2c] ;  /* 0x00002c00010e7983 */ /* 0x000ee20000300800 */
[----:B0-----:R-:W-:-:S03]  /*68340*/  IADD3 R22, P3, R20, R9, RZ ;  /* 0x0000000914167210 */ /* 0x001fc60007f7e0ff */
[----:B------:R-:W4:Y:S02]  /*68350*/  LDL.LU R20, [R1+0x28] ;  /* 0x0000280001147983 */ /* 0x000f240000300800 */
[----:B------:R-:W-:-:S05]  /*68360*/  IMAD.X R23, R2, 0x1, R11, P3 ;  /* 0x0000000102177824 */ /* 0x000fca00018e060b */
[----:B------:R0:W-:Y:S01]  /*68370*/  STL.64 [R1+0x1150], R22 ;  /* 0x0011501601007387 */ /* 0x0001e20000100a00 */
[----:B--2---:R-:W-:Y:S01]  /*68380*/  IMAD.MOV.U32 R5, RZ, RZ, R29 ;  /* 0x000000ffff057224 */ /* 0x004fe200078e001d */
[----:B------:R-:W-:Y:S02]  /*68390*/  SHF.R.S32.HI R3, RZ, 0x1f, R28 ;  /* 0x0000001fff037819 */ /* 0x000fe4000001141c */
[-C--:B------:R-:W-:Y:S01]  /*683a0*/  IADD3 R4, P4, R28, R8.reuse, RZ ;  /* 0x000000081c047210 */ /* 0x080fe20007f9e0ff */
[--C-:B0-----:R-:W-:Y:S01]  /*683b0*/  IMAD.MOV.U32 R23, RZ, RZ, R5.reuse ;  /* 0x000000ffff177224 */ /* 0x101fe200078e0005 */
[----:B------:R-:W-:Y:S02]  /*683c0*/  SHF.R.S32.HI R2, RZ, 0x1f, R5 ;  /* 0x0000001fff027819 */ /* 0x000fe40000011405 */
[----:B------:R-:W-:Y:S01]  /*683d0*/  IADD3 R22, P5, R5, R8, RZ ;  /* 0x0000000805167210 */ /* 0x000fe20007fbe0ff */
[----:B------:R-:W-:-:S05]  /*683e0*/  IMAD.X R5, R3, 0x1, R10, P4 ;  /* 0x0000000103057824 */ /* 0x000fca00020e060a */
[----:B------:R0:W-:Y:S04]  /*683f0*/  STL.64 [R1+0x1148], R4 ;  /* 0x0011480401007387 */ /* 0x0001e80000100a00 */
[----:B0-----:R-:W2:Y:S01]  /*68400*/  LDL.LU.64 R4, [R1+0x2d40] ;  /* 0x002d400001047983 */ /* 0x001ea20000300a00 */
[----:B------:R-:W-:-:S05]  /*68410*/  IADD3 R28, P3, R28, R9, RZ ;  /* 0x000000091c1c7210 */ /* 0x000fca0007f7e0ff */
[----:B------:R-:W-:Y:S02]  /*68420*/  IMAD.X R29, R3, 0x1, R11, P3 ;  /* 0x00000001031d7824 */ /* 0x000fe400018e060b */
[----:B------:R-:W4:Y:S04]  /*68430*/  LDL.LU R3, [R1+0x2d3c] ;  /* 0x002d3c0001037983 */ /* 0x000f280000300800 */
[----:B------:R0:W-:Y:S04]  /*68440*/  STL.64 [R1+0x1140], R28 ;  /* 0x0011401c01007387 */ /* 0x0001e80000100a00 */
[----:B0-----:R-:W3:Y:S04]  /*68450*/  LDL.LU R29, [R1+0x2d38] ;  /* 0x002d3800011d7983 */ /* 0x001ee80000300800 */
[----:B--2---:R0:W-:Y:S04]  /*68460*/  STL.64 [R1+0x2d28], R4 ;  /* 0x002d280401007387 */ /* 0x0041e80000100a00 */
[----:B------:R-:W3:Y:S01]  /*68470*/  LDL.LU R28, [R1+0x24] ;  /* 0x00002400011c7983 */ /* 0x000ee20000300800 */
[----:B0-----:R-:W-:Y:S01]  /*68480*/  IADD3 R4, P3, R23, R9, RZ ;  /* 0x0000000917047210 */ /* 0x001fe20007f7e0ff */
[----:B------:R-:W-:-:S02]  /*68490*/  IMAD.X R23, R2, 0x1, R10, P5 ;  /* 0x0000000102177824 */ /* 0x000fc400028e060a */
[----:B---3--:R-:W-:Y:S04]  /*684a0*/  STL.64 [R1+0x2d30], R28 ;  /* 0x002d301c01007387 */ /* 0x008fe80000100a00 */
[----:B------:R0:W-:Y:S04]  /*684b0*/  STL.64 [R1+0x1138], R22 ;  /* 0x0011381601007387 */ /* 0x0001e80000100a00 */
[----:B0-----:R-:W2:Y:S01]  /*684c0*/  LDL.LU R22, [R1+0x20] ;  /* 0x0000200001167983 */ /* 0x001ea20000300800 */
[----:B------:R-:W-:Y:S01]  /*684d0*/  IMAD.X R5, R2, 0x1, R11, P3 ;  /* 0x0000000102057824 */ /* 0x000fe200018e060b */
[----:B------:R-:W-:-:S02]  /*684e0*/  SHF.R.S32.HI R23, RZ, 0x1f, R14 ;  /* 0x0000001fff177819 */ /* 0x000fc4000001140e */
[----:B------:R-:W-:-:S05]  /*684f0*/  IADD3 R28, P4, R14, R8, RZ ;  /* 0x000000080e1c7210 */ /* 0x000fca0007f9e0ff */
[C---:B------:R-:W-:Y:S01]  /*68500*/  IMAD.X R29, R23.reuse, 0x1, R10, P4 ;  /* 0x00000001171d7824 */ /* 0x040fe200020e060a */
[----:B--2---:R-:W-:Y:S04]  /*68510*/  STL [R1+0x2d24], R22 ;  /* 0x002d241601007387 */ /* 0x004fe80000100800 */
[----:B------:R0:W-:Y:S02]  /*68520*/  STL.64 [R1+0x1130], R4 ;  /* 0x0011300401007387 */ /* 0x0001e40000100a00 */
[----:B0-----:R-:W-:Y:S01]  /*68530*/  IADD3 R4, P3, R14, R9, RZ ;  /* 0x000000090e047210 */ /* 0x001fe20007f7e0ff */
[----:B------:R-:W-:Y:S02]  /*68540*/  IMAD.MOV.U32 R14, RZ, RZ, R16 ;  /* 0x000000ffff0e7224 */ /* 0x000fe400078e0010 */
[----:B------:R-:W2:Y:S02]  /*68550*/  LDL.LU R16, [R1+0x18] ;  /* 0x0000180001107983 */ /* 0x000ea40000300800 */
[----:B------:R-:W-:-:S02]  /*68560*/  IMAD.X R5, R23, 0x1, R11, P3 ;  /* 0x0000000117057824 */ /* 0x000fc400018e060b */
[----:B------:R0:W-:Y:S04]  /*68570*/  STL.64 [R1+0x1128], R28 ;  /* 0x0011281c01007387 */ /* 0x0001e80000100a00 */
[----:B0-----:R-:W3:Y:S04]  /*68580*/  LDL.LU.64 R28, [R1+0x2d30] ;  /* 0x002d3000011c7983 */ /* 0x001ee80000300a00 */
[----:B------:R0:W-:Y:S04]  /*68590*/  STL.64 [R1+0x1120], R4 ;  /* 0x0011200401007387 */ /* 0x0001e80000100a00 */
[----:B0-----:R-:W2:Y:S01]  /*685a0*/  LDL.LU.64 R4, [R1+0x2d28] ;  /* 0x002d280001047983 */ /* 0x001ea20000300a00 */
[----:B----4-:R-:W-:-:S02]  /*685b0*/  IADD3 R2, P5, R20, R8, RZ ;  /* 0x0000000814027210 */ /* 0x010fc40007fbe0ff */
[----:B------:R-:W-:-:S03]  /*685c0*/  SHF.R.S32.HI R22, RZ, 0x1f, R20 ;  /* 0x0000001fff167819 */ /* 0x000fc60000011414 */
[----:B------:R-:W-:Y:S04]  /*685d0*/  STL [R1+0x1118], R2 ;  /* 0x0011180201007387 */ /* 0x000fe80000100800 */
[----:B--2---:R0:W-:Y:S04]  /*685e0*/  STL.64 [R1+0x2d18], R4 ;  /* 0x002d180401007387 */ /* 0x0041e80000100a00 */
[----:B------:R-:W2:Y:S01]  /*685f0*/  LDL.LU R23, [R1+0x1c] ;  /* 0x00001c0001177983 */ /* 0x000ea20000300800 */
[----:B0-----:R-:W-:Y:S01]  /*68600*/  IMAD.MOV.U32 R4, RZ, RZ, R2 ;  /* 0x000000ffff047224 */ /* 0x001fe200078e0002 */
[----:B------:R-:W-:Y:S01]  /*68610*/  IADD3 R2, P3, R20, R9, RZ ;  /* 0x0000000914027210 */ /* 0x000fe20007f7e0ff */
[----:B------:R-:W-:-:S02]  /*68620*/  IMAD.MOV.U32 R5, RZ, RZ, R3 ;  /* 0x000000ffff057224 */ /* 0x000fc400078e0003 */
[----:B------:R-:W-:Y:S01]  /*68630*/  IMAD.X R5, R22, 0x1, R10, P5 ;  /* 0x0000000116057824 */ /* 0x000fe200028e060a */
[----:B---3--:R-:W-:Y:S02]  /*68640*/  SHF.R.S32.HI R20, RZ, 0x1f, R28 ;  /* 0x0000001fff147819 */ /* 0x008fe4000001141c */
[----:B------:R-:W-:Y:S01]  /*68650*/  IADD3 R4, P4, R28, R8, RZ ;  /* 0x000000081c047210 */ /* 0x000fe20007f9e0ff */
[----:B------:R-:W-:Y:S01]  /*68660*/  IMAD.X R3, R22, 0x1, R11, P3 ;  /* 0x0000000116037824 */ /* 0x000fe200018e060b */
[----:B------:R-:W-:Y:S01]  /*68670*/  IADD3 R28, P3, R28, R9, RZ ;  /* 0x000000091c1c7210 */ /* 0x000fe20007f7e0ff */
[----:B------:R-:W-:Y:S04]  /*68680*/  STL [R1+0x111c], R5 ;  /* 0x00111c0501007387 */ /* 0x000fe80000100800 */
[----:B------:R-:W3:Y:S04]  /*68690*/  LDL.LU R22, [R1+0x2d24] ;  /* 0x002d240001167983 */ /* 0x000ee80000300800 */
[----:B------:R0:W-:Y:S04]  /*686a0*/  STL.64 [R1+0x1110], R2 ;  /* 0x0011100201007387 */ /* 0x0001e80000100a00 */
[----:B0-----:R-:W4:Y:S04]  /*686b0*/  LDL.LU R3, [R1+0x2d20] ;  /* 0x002d200001037983 */ /* 0x001f280000300800 */
[----:B------:R-:W-:Y:S04]  /*686c0*/  STL [R1+0x1100], R28 ;  /* 0x0011001c01007387 */ /* 0x000fe80000100800 */
[----:B------:R0:W-:Y:S02]  /*686d0*/  STL.64 [R1+0x2d08], R14 ;  /* 0x002d080e01007387 */ /* 0x0001e40000100a00 */
[----:B0-----:R-:W-:-:S02]  /*686e0*/  IMAD.MOV.U32 R14, RZ, RZ, R28 ;  /* 0x000000ffff0e7224 */ /* 0x001fc400078e001c */
[----:B------:R-:W2:Y:S01]  /*686f0*/  LDL.LU R28, [R1+0x10] ;  /* 0x00001000011c7983 */ /* 0x000ea20000300800 */
[C---:B------:R-:W-:Y:S02]  /*68700*/  IMAD.X R5, R20.reuse, 0x1, R10, P4 ;  /* 0x0000000114057824 */ /* 0x040fe400020e060a */
[----:B------:R-:W-:Y:S02]  /*68710*/  IMAD.MOV.U32 R15, RZ, RZ, R29 ;  /* 0x000000ffff0f7224 */ /* 0x000fe400078e001d */
[----:B------:R-:W-:Y:S01]  /*68720*/  IMAD.X R15, R20, 0x1, R11, P3 ;  /* 0x00000001140f7824 */ /* 0x000fe200018e060b */
[----:B--2---:R-:W-:Y:S04]  /*68730*/  STL [R1+0x2d10], R28 ;  /* 0x002d101c01007387 */ /* 0x004fe80000100800 */
[----:B------:R0:W-:Y:S04]  /*68740*/  STL.64 [R1+0x1108], R4 ;  /* 0x0011080401007387 */ /* 0x0001e80000100a00 */
[----:B0-----:R-:W2:Y:S01]  /*68750*/  LDL.LU.64 R4, [R1+0x2d18] ;  /* 0x002d180001047983 */ /* 0x001ea20000300a00 */
[----:B---3--:R-:W-:-:S02]  /*68760*/  SHF.R.S32.HI R2, RZ, 0x1f, R22 ;  /* 0x0000001fff027819 */ /* 0x008fc40000011416 */
[C---:B------:R-:W-:Y:S02]  /*68770*/  IADD3 R28, P5, R22.reuse, R8, RZ ;  /* 0x00000008161c7210 */ /* 0x040fe40007fbe0ff */
[----:B------:R-:W-:Y:S01]  /*68780*/  IADD3 R14, P3, R22, R9, RZ ;  /* 0x00000009160e7210 */ /* 0x000fe20007f7e0ff */
[----:B------:R0:W-:Y:S01]  /*68790*/  STL [R1+0x1104], R15 ;  /* 0x0011040f01007387 */ /* 0x0001e20000100800 */
[----:B------:R-:W-:Y:S02]  /*687a0*/  IMAD.MOV.U32 R20, RZ, RZ, R19 ;  /* 0x000000ffff147224 */ /* 0x000fe400078e0013 */
[C---:B------:R-:W-:Y:S01]  /*687b0*/  IMAD.X R29, R2.reuse, 0x1, R10, P5 ;  /* 0x00000001021d7824 */ /* 0x040fe200028e060a */
[----:B------:R-:W-:Y:S01]  /*687c0*/  SHF.R.S32.HI R22, RZ, 0x1f, R23 ;  /* 0x0000001fff167819 */ /* 0x000fe20000011417 */
[----:B0-----:R-:W-:Y:S02]  /*687d0*/  IMAD.X R15, R2, 0x1, R11, P3 ;  /* 0x00000001020f7824 */ /* 0x001fe400018e060b */
[----:B--2---:R-:W-:-:S02]  /*687e0*/  IMAD.MOV.U32 R19, RZ, RZ, R4 ;  /* 0x000000ffff137224 */ /* 0x004fc400078e0004 */
[----:B------:R-:W2:Y:S04]  /*687f0*/  LDL.LU R4, [R1+0x14] ;  /* 0x0000140001047983 */ /* 0x000ea80000300800 */
[----:B------:R0:W-:Y:S04]  /*68800*/  STL.64 [R1+0x10f8], R28 ;  /* 0x0010f81c01007387 */ /* 0x0001e80000100a00 */
[----:B------:R3:W-:Y:S01]  /*68810*/  STL.64 [R1+0x10f0], R14 ;  /* 0x0010f00e01007387 */ /* 0x0007e20000100a00 */
[C---:B0-----:R-:W-:Y:S02]  /*68820*/  IADD3 R28, P4, R23.reuse, R8, RZ ;  /* 0x00000008171c7210 */ /* 0x041fe40007f9e0ff */
[----:B---3--:R-:W-:-:S03]  /*68830*/  IADD3 R14, P3, R23, R9, RZ ;  /* 0x00000009170e7210 */ /* 0x008fc60007f7e0ff */
[C---:B------:R-:W-:Y:S02]  /*68840*/  IMAD.X R29, R22.reuse, 0x1, R10, P4 ;  /* 0x00000001161d7824 */ /* 0x040fe400020e060a */
[----:B------:R-:W-:-:S03]  /*68850*/  IMAD.X R15, R22, 0x1, R11, P3 ;  /* 0x00000001160f7824 */ /* 0x000fc600018e060b */
[----:B------:R0:W-:Y:S04]  /*68860*/  STL.64 [R1+0x10e8], R28 ;  /* 0x0010e81c01007387 */ /* 0x0001e80000100a00 */
[----:B0-----:R-:W3:Y:S04]  /*68870*/  LDL.LU R28, [R1+0x2d10] ;  /* 0x002d1000011c7983 */ /* 0x001ee80000300800 */
[----:B------:R0:W-:Y:S04]  /*68880*/  STL.64 [R1+0x10e0], R14 ;  /* 0x0010e00e01007387 */ /* 0x0001e80000100a00 */
[----:B0-----:R-:W4:Y:S01]  /*68890*/  LDL.LU.64 R14, [R1+0x2d08] ;  /* 0x002d0800010e7983 */ /* 0x001f220000300a00 */
[----:B------:R-:W-:-:S02]  /*688a0*/  IADD3 R2, P5, R16, R8, RZ ;  /* 0x0000000810027210 */ /* 0x000fc40007fbe0ff */
[----:B------:R-:W-:-:S03]  /*688b0*/  SHF.R.S32.HI R23, RZ, 0x1f, R16 ;  /* 0x0000001fff177819 */ /* 0x000fc60000011410 */
[----:B------:R-:W-:Y:S04]  /*688c0*/  STL [R1+0x10d8], R2 ;  /* 0x0010d80201007387 */ /* 0x000fe80000100800 */
[----:B----4-:R0:W-:Y:S02]  /*688d0*/  STL.64 [R1+0x2d00], R14 ;  /* 0x002d000e01007387 */ /* 0x0101e40000100a00 */
[----:B0-----:R-:W-:Y:S02]  /*688e0*/  IMAD.MOV.U32 R15, RZ, RZ, R3 ;  /* 0x000000ffff0f7224 */ /* 0x001fe400078e0003 */
[----:B------:R-:W-:Y:S02]  /*688f0*/  IMAD.X R15, R23, 0x1, R10, P5 ;  /* 0x00000001170f7824 */ /* 0x000fe400028e060a */
[----:B------:R-:W-:Y:S01]  /*68900*/  IMAD.MOV.U32 R14, RZ, RZ, R2 ;  /* 0x000000ffff0e7224 */ /* 0x000fe200078e0002 */
[----:B------:R-:W-:Y:S01]  /*68910*/  IADD3 R2, P3, R16, R9, RZ ;  /* 0x0000000910027210 */ /* 0x000fe20007f7e0ff */
[----:B------:R-:W-:-:S02]  /*68920*/  IMAD.MOV.U32 R16, RZ, RZ, R20 ;  /* 0x000000ffff107224 */ /* 0x000fc400078e0014 */
[----:B------:R-:W-:Y:S02]  /*68930*/  IMAD.MOV.U32 R20, RZ, RZ, R19 ;  /* 0x000000ffff147224 */ /* 0x000fe400078e0013 */
[----:B------:R-:W-:Y:S01]  /*68940*/  IMAD.MOV.U32 R19, RZ, RZ, R5 ;  /* 0x000000ffff137224 */ /* 0x000fe200078e0005 */
[----:B------:R0:W-:Y:S04]  /*68950*/  STL [R1+0x10dc], R15 ;  /* 0x0010dc0f01007387 */ /* 0x0001e80000100800 */
[----:B------:R-:W4:Y:S04]  /*68960*/  LDL.LU R5, [R1+0xc] ;  /* 0x00000c0001057983 */ /* 0x000f280000300800 */
[----:B------:R-:W3:Y:S01]  /*68970*/  LDL.LU R29, [R1+0x8] ;  /* 0x00000800011d7983 */ /* 0x000ee20000300800 */
[----:B--2---:R-:W-:-:S02]  /*68980*/  SHF.R.S32.HI R22, RZ, 0x1f, R4 ;  /* 0x0000001fff167819 */ /* 0x004fc40000011404 */
[----:B------:R-:W-:Y:S01]  /*68990*/  IADD3 R14, P4, R4, R8, RZ ;  /* 0x00000008040e7210 */ /* 0x000fe20007f9e0ff */
[----:B------:R-:W-:-:S04]  /*689a0*/  IMAD.X R3, R23, 0x1, R11, P3 ;  /* 0x0000000117037824 */ /* 0x000fc800018e060b */
[----:B0-----:R-:W-:Y:S01]  /*689b0*/  IMAD.X R15, R22, 0x1, R10, P4 ;  /* 0x00000001160f7824 */ /* 0x001fe200020e060a */
[----:B---3--:R-:W-:Y:S04]  /*689c0*/  STL [R1+0x2cf8], R29 ;  /* 0x002cf81d01007387 */ /* 0x008fe80000100800 */
[----:B------:R-:W-:Y:S04]  /*689d0*/  STL.64 [R1+0x10d0], R2 ;  /* 0x0010d00201007387 */ /* 0x000fe80000100a00 */
[----:B------:R-:W-:Y:S04]  /*689e0*/  STL.64 [R1+0x2cf0], R6 ;  /* 0x002cf00601007387 */ /* 0x000fe80000100a00 */
[----:B------:R0:W-:Y:S04]  /*689f0*/  STL.64 [R1+0x10c8], R14 ;  /* 0x0010c80e01007387 */ /* 0x0001e80000100a00 */
[----:B0-----:R-:W2:Y:S01]  /*68a00*/  LDL.LU.64 R14, [R1+0x2d00] ;  /* 0x002d0000010e7983 */ /* 0x001ea20000300a00 */
[----:B------:R-:W-:-:S02]  /*68a10*/  IADD3 R2, P3, R4, R9, RZ ;  /* 0x0000000904027210 */ /* 0x000fc40007f7e0ff */
[----:B------:R-:W-:Y:S02]  /*68a20*/  SHF.R.S32.HI R4, RZ, 0x1f, R28 ;  /* 0x0000001fff047819 */ /* 0x000fe4000001141c */
[----:B------:R-:W-:Y:S01]  /*68a30*/  IADD3 R6, P5, R28, R8, RZ ;  /* 0x000000081c067210 */ /* 0x000fe20007fbe0ff */
[----:B------:R-:W-:Y:S01]  /*68a40*/  IMAD.X R3, R22, 0x1, R11, P3 ;  /* 0x0000000116037824 */ /* 0x000fe200018e060b */
[----:B------:R-:W-:-:S03]  /*68a50*/  IADD3 R28, P3, R28, R9, RZ ;  /* 0x000000091c1c7210 */ /* 0x000fc60007f7e0ff */
[C---:B------:R-:W-:Y:S01]  /*68a60*/  IMAD.X R7, R4.reuse, 0x1, R10, P5 ;  /* 0x0000000104077824 */ /* 0x040fe200028e060a */
[----:B------:R0:W-:Y:S01]  /*68a70*/  STL.64 [R1+0x10c0], R2 ;  /* 0x0010c00201007387 */ /* 0x0001e20000100a00 */
[----:B------:R-:W-:Y:S02]  /*68a80*/  IMAD.X R29, R4, 0x1, R11, P3 ;  /* 0x00000001041d7824 */ /* 0x000fe400018e060b */
[----:B--2---:R-:W-:Y:S02]  /*68a90*/  IMAD.MOV.U32 R22, RZ, RZ, R14 ;  /* 0x000000ffff167224 */ /* 0x004fe400078e000e */
[----:B------:R-:W2:Y:S04]  /*68aa0*/  LDL.LU R14, [R1+0x4] ;  /* 0x00000400010e7983 */ /* 0x000ea80000300800 */
[----:B0-----:R-:W3:Y:S04]  /*68ab0*/  LDL.LU R2, [R1] ;  /* 0x0000000001027983 */ /* 0x001ee80000300800 */
[----:B------:R-:W-:Y:S04]  /*68ac0*/  STL.64 [R1+0x10b8], R6 ;  /* 0x0010b80601007387 */ /* 0x000fe80000100a00 */
[----:B------:R0:W-:Y:S04]  /*68ad0*/  STL.64 [R1+0x10b0], R28 ;  /* 0x0010b01c01007387 */ /* 0x0001e80000100a00 */
[----:B0-----:R-:W3:Y:S01]  /*68ae0*/  LDL.LU R29, [R1+0x2cf8] ;  /* 0x002cf800011d7983 */ /* 0x001ee20000300800 */
[----:B----4-:R-:W-:-:S02]  /*68af0*/  SHF.R.S32.HI R3, RZ, 0x1f, R5 ;  /* 0x0000001fff037819 */ /* 0x010fc40000011405 */
[C---:B------:R-:W-:Y:S02]  /*68b00*/  IADD3 R4, P3, R5.reuse, R9, RZ ;  /* 0x0000000905047210 */ /* 0x040fe40007f7e0ff */
[----:B------:R-:W-:Y:S01]  /*68b10*/  IADD3 R6, P4, R5, R8, RZ ;  /* 0x0000000805067210 */ /* 0x000fe20007f9e0ff */
[----:B------:R-:W-:Y:S02]  /*68b20*/  STL.64 [R1+0x2ce0], R24 ;  /* 0x002ce01801007387 */ /* 0x000fe40000100a00 */
[C---:B------:R-:W-:Y:S02]  /*68b30*/  IMAD.X R5, R3.reuse, 0x1, R11, P3 ;  /* 0x0000000103057824 */ /* 0x040fe400018e060b */
[----:B------:R-:W-:-:S05]  /*68b40*/  IMAD.X R7, R3, 0x1, R10, P4 ;  /* 0x0000000103077824 */ /* 0x000fca00020e060a */
[----:B------:R0:W-:Y:S04]  /*68b50*/  STL.64 [R1+0x10a8], R6 ;  /* 0x0010a80601007387 */ /* 0x0001e80000100a00 */
[----:B0-----:R-:W4:Y:S04]  /*68b60*/  LDL.LU.64 R6, [R1+0x2cf0] ;  /* 0x002cf00001067983 */ /* 0x001f280000300a00 */
[----:B------:R0:W-:Y:S04]  /*68b70*/  STL.64 [R1+0x10a0], R4 ;  /* 0x0010a00401007387 */ /* 0x0001e80000100a00 */
[----:B0-----:R-:W4:Y:S01]  /*68b80*/  LDL.LU.64 R4, [R1+0x2ce8] ;  /* 0x002ce80001047983 */ /* 0x001f220000300a00 */
[----:B--2---:R-:W-:-:S02]  /*68b90*/  SHF.R.S32.HI R3, RZ, 0x1f, R14 ;  /* 0x0000001fff037819 */ /* 0x004fc4000001140e */
[----:B---3--:R-:W-:Y:S02]  /*68ba0*/  SHF.R.S32.HI R23, RZ, 0x1f, R29 ;  /* 0x0000001fff177819 */ /* 0x008fe4000001141d */
[C---:B------:R-:W-:Y:S02]  /*68bb0*/  IADD3 R24, P5, R29.reuse, R8, RZ ;  /* 0x000000081d187210 */ /* 0x040fe40007fbe0ff */
[----:B------:R-:W-:-:S03]  /*68bc0*/  IADD3 R28, P3, R29, R9, RZ ;  /* 0x000000091d1c7210 */ /* 0x000fc60007f7e0ff */
[C---:B------:R-:W-:Y:S02]  /*68bd0*/  IMAD.X R25, R23.reuse, 0x1, R10, P5 ;  /* 0x0000000117197824 */ /* 0x040fe400028e060a */
[----:B------:R-:W-:-:S03]  /*68be0*/  IMAD.X R29, R23, 0x1, R11, P3 ;  /* 0x00000001171d7824 */ /* 0x000fc600018e060b */
[----:B------:R0:W-:Y:S04]  /*68bf0*/  STL.64 [R1+0x1098], R24 ;  /* 0x0010981801007387 */ /* 0x0001e80000100a00 */
[----:B------:R2:W-:Y:S01]  /*68c00*/  STL.64 [R1+0x1090], R28 ;  /* 0x0010901c01007387 */ /* 0x0005e20000100a00 */
[----:B0-----:R-:W-:Y:S01]  /*68c10*/  IADD3 R24, P4, R14, R8, RZ ;  /* 0x000000080e187210 */ /* 0x001fe20007f9e0ff */
[----:B--2---:R-:W-:-:S04]  /*68c20*/  IMAD.MOV.U32 R29, RZ, RZ, R3 ;  /* 0x000000ffff1d7224 */ /* 0x004fc800078e0003 */
[----:B------:R-:W-:-:S05]  /*68c30*/  IMAD.X R25, R29, 0x1, R10, P4 ;  /* 0x000000011d197824 */ /* 0x000fca00020e060a */
[----:B------:R0:W-:Y:S04]  /*68c40*/  STL.64 [R1+0x1088], R24 ;  /* 0x0010881801007387 */ /* 0x0001e80000100a00 */
[----:B0-----:R-:W2:Y:S01]  /*68c50*/  LDL.LU.64 R24, [R1+0x2ce0] ;  /* 0x002ce00001187983 */ /* 0x001ea20000300a00 */
[----:B------:R-:W-:Y:S01]  /*68c60*/  IADD3 R28, P3, R14, R9, RZ ;  /* 0x000000090e1c7210 */ /* 0x000fe20007f7e0ff */
[----:B----4-:R-:W-:-:S04]  /*68c70*/  IMAD.MOV.U32 R14, RZ, RZ, R4 ;  /* 0x000000ffff0e7224 */ /* 0x010fc800078e0004 */
[----:B------:R-:W-:Y:S01]  /*68c80*/  IMAD.X R29, R29, 0x1, R11, P3 ;  /* 0x000000011d1d7824 */ /* 0x000fe200018e060b */
[----:B------:R-:W-:Y:S02]  /*68c90*/  SHF.R.S32.HI R3, RZ, 0x1f, R2 ;  /* 0x0000001fff037819 */ /* 0x000fe40000011402 */
[C---:B------:R-:W-:Y:S01]  /*68ca0*/  IADD3 R4, P5, R2.reuse, R8, RZ ;  /* 0x0000000802047210 */ /* 0x040fe20007fbe0ff */
[----:B------:R-:W-:Y:S01]  /*68cb0*/  IMAD.MOV.U32 R23, RZ, RZ, R20 ;  /* 0x000000ffff177224 */ /* 0x000fe200078e0014 */
[----:B------:R0:W-:Y:S01]  /*68cc0*/  STL.64 [R1+0x1080], R28 ;  /* 0x0010801c01007387 */ /* 0x0001e20000100a00 */
[----:B------:R-:W-:Y:S02]  /*68cd0*/  IMAD.MOV.U32 R20, RZ, RZ, R19 ;  /* 0x000000ffff147224 */ /* 0x000fe400078e0013 */
[----:B------:R-:W-:Y:S02]  /*68ce0*/  IMAD.MOV.U32 R19, RZ, RZ, R5 ;  /* 0x000000ffff137224 */ /* 0x000fe400078e0005 */
[----:B------:R-:W-:Y:S01]  /*68cf0*/  IMAD.X R5, R3, 0x1, R10, P5 ;  /* 0x0000000103057824 */ /* 0x000fe200028e060a */
[----:B0-----:R-:W3:Y:S04]  /*68d00*/  LDL.LU.64 R28, [R1+0x2cd8] ;  /* 0x002cd800011c7983 */ /* 0x001ee80000300a00 */
[----:B--2---:R-:W-:Y:S04]  /*68d10*/  STL.64 [R1+0x2cc0], R24 ;  /* 0x002cc01801007387 */ /* 0x004fe80000100a00 */
[----:B------:R-:W-:Y:S04]  /*68d20*/  STL.64 [R1+0x2cc8], R6 ;  /* 0x002cc80601007387 */ /* 0x000fe80000100a00 */
[----:B------:R0:W-:Y:S04]  /*68d30*/  STL.64 [R1+0x1078], R4 ;  /* 0x0010780401007387 */ /* 0x0001e80000100a00 */
[----:B0-----:R-:W2:Y:S01]  /*68d40*/  LDL.LU.64 R4, [R1+0x2cd0] ;  /* 0x002cd00001047983 */ /* 0x001ea20000300a00 */
[----:B------:R-:W-:Y:S01]  /*68d50*/  IADD3 R24, P3, R2, R9, RZ ;  /* 0x0000000902187210 */ /* 0x000fe20007f7e0ff */
[----:B------:R-:W-:-:S02]  /*68d60*/  IMAD.MOV.U32 R2, RZ, RZ, R22 ;  /* 0x000000ffff027224 */ /* 0x000fc400078e0016 */
[----:B------:R-:W-:Y:S02]  /*68d70*/  IMAD.MOV.U32 R22, RZ, RZ, R15 ;  /* 0x000000ffff167224 */ /* 0x000fe400078e000f */
[----:B------:R-:W-:Y:S01]  /*68d80*/  IMAD.X R25, R3, 0x1, R11, P3 ;  /* 0x0000000103197824 */ /* 0x000fe200018e060b */
[----:B------:R-:W-:Y:S01]  /*68d90*/  STL.64 [R1+0x2cb0], R12 ;  /* 0x002cb00c01007387 */ /* 0x000fe20000100a00 */
[----:B---3--:R-:W-:Y:S02]  /*68da0*/  SHF.R.S32.HI R15, RZ, 0x1f, R29 ;  /* 0x0000001fff0f7819 */ /* 0x008fe4000001141d */
[----:B------:R-:W-:Y:S01]  /*68db0*/  IADD3 R6, P4, R29, R8, RZ ;  /* 0x000000081d067210 */ /* 0x000fe20007f9e0ff */
[----:B------:R-:W-:Y:S04]  /*68dc0*/  STL [R1+0x2cb8], R13 ;  /* 0x002cb80d01007387 */ /* 0x000fe80000100800 */
[----:B------:R0:W-:Y:S01]  /*68dd0*/  STL.64 [R1+0x1070], R24 ;  /* 0x0010701801007387 */ /* 0x0001e20000100a00 */
[----:B------:R-:W-:-:S05]  /*68de0*/  IMAD.X R7, R15, 0x1, R10, P4 ;  /* 0x000000010f077824 */ /* 0x000fca00020e060a */
[----:B------:R3:W-:Y:S01]  /*68df0*/  STL.64 [R1+0x1068], R6 ;  /* 0x0010680601007387 */ /* 0x0007e20000100a00 */
[----:B0-----:R-:W-:-:S05]  /*68e00*/  IADD3 R24, P3, R29, R9, RZ ;  /* 0x000000091d187210 */ /* 0x001fca0007f7e0ff */
[----:B------:R-:W-:Y:S01]  /*68e10*/  IMAD.X R25, R15, 0x1, R11, P3 ;  /* 0x000000010f197824 */ /* 0x000fe200018e060b */
[----:B---3--:R-:W3:Y:S04]  /*68e20*/  LDL.LU.64 R6, [R1+0x2cc8] ;  /* 0x002cc80001067983 */ /* 0x008ee80000300a00 */
[----:B------:R0:W-:Y:S04]  /*68e30*/  STL.64 [R1+0x1060], R24 ;  /* 0x0010601801007387 */ /* 0x0001e80000100a00 */
[----:B0-----:R-:W4:Y:S01]  /*68e40*/  LDL.LU.64 R24, [R1+0x2cc0] ;  /* 0x002cc00001187983 */ /* 0x001f220000300a00 */
[----:B--2---:R-:W-:-:S02]  /*68e50*/  SHF.R.S32.HI R29, RZ, 0x1f, R4 ;  /* 0x0000001fff1d7819 */ /* 0x004fc40000011404 */
[----:B------:R-:W-:-:S05]  /*68e60*/  IADD3 R12, P5, R4, R8, RZ ;  /* 0x00000008040c7210 */ /* 0x000fca0007fbe0ff */
[----:B------:R-:W-:-:S05]  /*68e70*/  IMAD.X R13, R29, 0x1, R10, P5 ;  /* 0x000000011d0d7824 */ /* 0x000fca00028e060a */
[----:B------:R0:W-:Y:S04]  /*68e80*/  STL.64 [R1+0x1058], R12 ;  /* 0x0010580c01007387 */ /* 0x0001e80000100a00 */
[----:B0-----:R1:W2:Y:S01]  /*68e90*/  LDL.LU R13, [R1+0x2cb8] ;  /* 0x002cb800010d7983 */ /* 0x0012a20000300800 */
[----:B------:R-:W-:Y:S02]  /*68ea0*/  IMAD.MOV.U32 R3, RZ, RZ, R23 ;  /* 0x000000ffff037224 */ /* 0x000fe400078e0017 */
[----:B------:R-:W-:Y:S01]  /*68eb0*/  IMAD.MOV.U32 R15, RZ, RZ, R27 ;  /* 0x000000ffff0f7224 */ /* 0x000fe200078e001b */
[----:B------:R-:W-:Y:S01]  /*68ec0*/  IADD3 R12, P4, R5, R8, RZ ;  /* 0x00000008050c7210 */ /* 0x000fe20007f9e0ff */
[----:B---3--:R-:W-:Y:S01]  /*68ed0*/  IMAD.MOV.U32 R23, RZ, RZ, R6 ;  /* 0x000000ffff177224 */ /* 0x008fe200078e0006 */
[----:B------:R-:W-:-:S03]  /*68ee0*/  IADD3 R6, P3, R4, R9, RZ ;  /* 0x0000000904067210 */ /* 0x000fc60007f7e0ff */
[----:B------:R2:W-:Y:S01]  /*68ef0*/  STL [R1+0x1048], R12 ;  /* 0x0010480c01007387 */ /* 0x0005e20000100800 */
[----:B----4-:R-:W-:Y:S02]  /*68f00*/  IMAD.MOV.U32 R27, RZ, RZ, R25 ;  /* 0x000000ffff1b7224 */ /* 0x010fe400078e0019 */
[----:B------:R-:W-:Y:S02]  /*68f10*/  IMAD.MOV.U32 R25, RZ, RZ, R7 ;  /* 0x000000ffff197224 */ /* 0x000fe400078e0007 */
[----:B------:R-:W-:Y:S01]  /*68f20*/  IMAD.X R7, R29, 0x1, R11, P3 ;  /* 0x000000011d077824 */ /* 0x000fe200018e060b */
[----:B--2---:R-:W2:Y:S04]  /*68f30*/  LDL.LU.64 R12, [R1+0x2cb0] ;  /* 0x002cb000010c7983 */ /* 0x004ea80000300a00 */
[----:B------:R0:W-:Y:S04]  /*68f40*/  STL.64 [R1+0x1050], R6 ;  /* 0x0010500601007387 */ /* 0x0001e80000100a00 */
[----:B0-----:R-:W3:Y:S02]  /*68f50*/  LDL.LU.64 R6, [R1+0x2ca8] ;  /* 0x002ca80001067983 */ /* 0x001ee40000300a00 */
[----:B---3--:R-:W-:-:S02]  /*68f60*/  IMAD.MOV.U32 R29, RZ, RZ, R7 ;  /* 0x000000ffff1d7224 */ /* 0x008fc400078e0007 */
[----:B------:R-:W3:Y:S04]  /*68f70*/  LDL.LU R7, [R1+0x2ca0] ;  /* 0x002ca00001077983 */ /* 0x000ee80000300800 */
[----:B--2---:R-:W-:Y:S04]  /*68f80*/  STL.64 [R1+0x2c80], R12 ;  /* 0x002c800c01007387 */ /* 0x004fe80000100a00 */
[----:B------:R0:W-:Y:S04]  /*68f90*/  STL.64 [R1+0x2c88], R20 ;  /* 0x002c881401007387 */ /* 0x0001e80000100a00 */
[----:B0-----:R-:W2:Y:S04]  /*68fa0*/  LDL.LU R20, [R1+0x4c] ;  /* 0x00004c0001147983 */ /* 0x001ea80000300800 */
[----:B------:R-:W-:Y:S01]  /*68fb0*/  STL.64 [R1+0x2c90], R16 ;  /* 0x002c901001007387 */ /* 0x000fe20000100a00 */
[----:B------:R-:W-:-:S03]  /*68fc0*/  IMAD.MOV.U32 R13, RZ, RZ, R3 ;  /* 0x000000ffff0d7224 */ /* 0x000fc600078e0003 */
[----:B------:R0:W-:Y:S01]  /*68fd0*/  STL.64 [R1+0x2c98], R18 ;  /* 0x002c981201007387 */ /* 0x0001e20000100a00 */
[----:B------:R-:W-:Y:S02]  /*68fe0*/  IMAD.MOV.U32 R3, RZ, RZ, R25 ;  /* 0x000000ffff037224 */ /* 0x000fe400078e0019 */
[----:B------:R-:W-:Y:S01]  /*68ff0*/  IMAD.MOV.U32 R25, RZ, RZ, R6 ;  /* 0x000000ffff197224 */ /* 0x000fe200078e0006 */
[----:B0-----:R1:W4:Y:S04]  /*69000*/  LDL.64 R18, [R1+0x1048] ;  /* 0x0010480001127983 */ /* 0x0013280000100a00 */
[----:B------:R-:W3:Y:S01]  /*69010*/  LDL.LU R6, [R1+0x5c] ;  /* 0x00005c0001067983 */ /* 0x000ee20000300800 */
[----:B------:R-:W-:Y:S02]  /*69020*/  SHF.R.S32.HI R4, RZ, 0x1f, R5 ;  /* 0x0000001fff047819 */ /* 0x000fe40000011405 */
[----:B------:R-:W-:-:S05]  /*69030*/  IADD3 R16, P3, R5, R9, RZ ;  /* 0x0000000905107210 */ /* 0x000fca0007f7e0ff */
[----:B------:R-:W-:Y:S01]  /*69040*/  IMAD.X R17, R4, 0x1, R11, P3 ;  /* 0x0000000104117824 */ /* 0x000fe200018e060b */
[----:B--2---:R-:W-:Y:S02]  /*69050*/  SHF.R.S32.HI R5, RZ, 0x1f, R20 ;  /* 0x0000001fff057819 */ /* 0x004fe40000011414 */
[C---:B------:R-:W-:Y:S02]  /*69060*/  IADD3 R12, P5, R20.reuse, R8, RZ ;  /* 0x00000008140c7210 */ /* 0x040fe40007fbe0ff */
[----:B------:R-:W-:Y:S01]  /*69070*/  IADD3 R20, P3, R20, R9, RZ ;  /* 0x0000000914147210 */ /* 0x000fe20007f7e0ff */
[----:B----4-:R-:W-:Y:S01]  /*69080*/  IMAD.X R19, R4, 0x1, R10, P4 ;  /* 0x0000000104137824 */ /* 0x010fe200020e060a */
[----:B---3--:R0:W-:Y:S04]  /*69090*/  STL.64 [R1+0x2c68], R6 ;  /* 0x002c680601007387 */ /* 0x0081e80000100a00 */
[----:B0-----:R-:W2:Y:S01]  /*690a0*/  LDL.LU R7, [R1+0x50] ;  /* 0x0000500001077983 */ /* 0x001ea20000300800 */
[----:B------:R-:W-:-:S03]  /*690b0*/  IMAD.MOV.U32 R6, RZ, RZ, R13 ;  /* 0x000000ffff067224 */ /* 0x000fc600078e000d */
[----:B------:R-:W-:Y:S04]  /*690c0*/  STL [R1+0x2040], R28 ;  /* 0x0020401c01007387 */ /* 0x000fe80000100800 */
[----:B------:R0:W-:Y:S01]  /*690d0*/  STL [R1+0x104c], R19 ;  /* 0x00104c1301007387 */ /* 0x0001e20000100800 */
[----:B------:R-:W-:-:S03]  /*690e0*/  IMAD.X R13, R5, 0x1, R10, P5 ;  /* 0x00000001050d7824 */ /* 0x000fc600028e060a */
[----:B0-----:R-:W3:Y:S04]  /*690f0*/  LDL.LU.64 R18, [R1+0x2c98] ;  /* 0x002c980001127983 */ /* 0x001ee80000300a00 */
[----:B------:R0:W-:Y:S01]  /*69100*/  STL.64 [R1+0x1040], R16 ;  /* 0x0010401001007387 */ /* 0x0001e20000100a00 */
[----:B------:R-:W-:-:S03]  /*69110*/  IMAD.MOV.U32 R28, RZ, RZ, R6 ;  /* 0x000000ffff1c7224 */ /* 0x000fc600078e0006 */
[----:B0-----:R-:W4:Y:S04]  /*69120*/  LDL.LU.64 R16, [R1+0x2c90] ;  /* 0x002c900001107983 */ /* 0x001f280000300a00 */
[----:B------:R0:W-:Y:S04]  /*69130*/  STL [R1+0x1030], R20 ;  /* 0x0010301401007387 */ /* 0x0001e80000100800 */
[----:B0-----:R-:W2:Y:S04]  /*69140*/  LDL.LU.64 R20, [R1+0x2c88] ;  /* 0x002c880001147983 */ /* 0x001ea80000300a00 */
[----:B------:R0:W-:Y:S04]  /*69150*/  STL.64 [R1+0x1038], R12 ;  /* 0x0010380c01007387 */ /* 0x0001e80000100a00 */
[----:B0-----:R-:W3:Y:S04]  /*69160*/  LDL.LU.64 R12, [R1+0x2c80] ;  /* 0x002c8000010c7983 */ /* 0x001ee80000300a00 */
[----:B------:R0:W-:Y:S04]  /*69170*/  STL.64 [R1+0x2c70], R28 ;  /* 0x002c701c01007387 */ /* 0x0001e80000100a00 */
[----:B0-----:R1:W2:Y:S04]  /*69180*/  LDL.64 R28, [R1+0x1030] ;  /* 0x00103000011c7983 */ /* 0x0012a80000100a00 */
[----:B----4-:R-:W-:Y:S01]  /*69190*/  STL.64 [R1+0x2c78], R16 ;  /* 0x002c781001007387 */ /* 0x010fe20000100a00 */
[----:B--2---:R-:W-:-:S05]  /*691a0*/  IMAD.X R29, R5, 0x1, R11, P3 ;  /* 0x00000001051d7824 */ /* 0x004fca00018e060b */
[----:B------:R-:W-:Y:S04]  /*691b0*/  STL [R1+0x1034], R29 ;  /* 0x0010341d01007387 */ /* 0x000fe80000100800 */
[----:B------:R0:W-:Y:S04]  /*691c0*/  STL.64 [R1+0x2c58], R20 ;  /* 0x002c581401007387 */ /* 0x0001e80000100a00 */
[----:B0-----:R-:W2:Y:S01]  /*691d0*/  LDL.LU R21, [R1+0x58] ;  /* 0x0000580001157983 */ /* 0x001ea20000300800 */
[----:B------:R-:W-:Y:S02]  /*691e0*/  SHF.R.S32.HI R4, RZ, 0x1f, R7 ;  /* 0x0000001fff047819 */ /* 0x000fe40000011407 */
[----:B------:R-:W-:-:S02]  /*691f0*/  IADD3 R16, P4, R7, R8, RZ ;  /* 0x0000000807107210 */ /* 0x000fc40007f9e0ff */
[----:B------:R-:W-:-:S03]  /*69200*/  IADD3 R28, P3, R7, R9, RZ ;  /* 0x00000009071c7210 */ /* 0x000fc60007f7e0ff */
[C---:B------:R-:W-:Y:S02]  /*69210*/  IMAD.X R17, R4.reuse, 0x1, R10, P4 ;  /* 0x0000000104117824 */ /* 0x040fe400020e060a */
[----:B------:R-:W-:-:S03]  /*69220*/  IMAD.X R29, R4, 0x1, R11, P3 ;  /* 0x00000001041d7824 */ /* 0x000fc600018e060b */
[----:B------:R0:W-:Y:S04]  /*69230*/  STL.64 [R1+0x1028], R16 ;  /* 0x0010281001007387 */ /* 0x0001e80000100a00 */
[----:B0-----:R-:W4:Y:S04]  /*69240*/  LDL.LU.64 R16, [R1+0x2c78] ;  /* 0x002c780001107983 */ /* 0x001f280000300a00 */
[----:B------:R0:W-:Y:S04]  /*69250*/  STL.64 [R1+0x1020], R28 ;  /* 0x0010201c01007387 */ /* 0x0001e80000100a00 */
[----:B0-----:R-:W4:Y:S04]  /*69260*/  LDL.LU.64 R28, [R1+0x2c70] ;  /* 0x002c7000011c7983 */ /* 0x001f280000300a00 */
[----:B---3--:R-:W-:Y:S01]  /*69270*/  STL.64 [R1+0x2c60], R12 ;  /* 0x002c600c01007387 */ /* 0x008fe20000100a00 */
[----:B--2---:R-:W-:-:S02]  /*69280*/  SHF.R.S32.HI R5, RZ, 0x1f, R21 ;  /* 0x0000001fff057819 */ /* 0x004fc40000011415 */
[----:B------:R-:W-:-:S05]  /*69290*/  IADD3 R6, P5, R21, R8, RZ ;  /* 0x0000000815067210 */ /* 0x000fca0007fbe0ff */
[----:B------:R-:W-:-:S05]  /*692a0*/  IMAD.X R7, R5, 0x1, R10, P5 ;  /* 0x0000000105077824 */ /* 0x000fca00028e060a */
[----:B------:R0:W-:Y:S04]  /*692b0*/  STL.64 [R1+0x1018], R6 ;  /* 0x0010180601007387 */ /* 0x0001e80000100a00 */
[----:B0-----:R-:W2:Y:S01]  /*692c0*/  LDL.LU.64 R6, [R1+0x2c68] ;  /* 0x002c680001067983 */ /* 0x001ea20000300a00 */
[----:B------:R-:W-:-:S05]  /*692d0*/  IADD3 R20, P3, R21, R9, RZ ;  /* 0x0000000915147210 */ /* 0x000fca0007f7e0ff */
[----:B------:R-:W-:Y:S01]  /*692e0*/  IMAD.X R21, R5, 0x1, R11, P3 ;  /* 0x0000000105157824 */ /* 0x000fe200018e060b */
[----:B--2---:R-:W-:-:S05]  /*692f0*/  IADD3 R12, P4, R6, R8, RZ ;  /* 0x00000008060c7210 */ /* 0x004fca0007f9e0ff */
[----:B------:R0:W-:Y:S04]  /*69300*/  STL [R1+0x1008], R12 ;  /* 0x0010080c01007387 */ /* 0x0001e80000100800 */
[----:B0-----:R-:W2:Y:S04]  /*69310*/  LDL.LU.64 R12, [R1+0x2c60] ;  /* 0x002c6000010c7983 */ /* 0x001ea80000300a00 */
[----:B------:R0:W-:Y:S04]  /*69320*/  STL.64 [R1+0x1010], R20 ;  /* 0x0010101401007387 */ /* 0x0001e80000100a00 */
[----:B0-----:R-:W3:Y:S01]  /*69330*/  LDL.LU.64 R20, [R1+0x2c58] ;  /* 0x002c580001147983 */ /* 0x001ee20000300a00 */
[----:B------:R-:W-:-:S03]  /*69340*/  IMAD.MOV.U32 R5, RZ, RZ, R7 ;  /* 0x000000ffff057224 */ /* 0x000fc600078e0007 */
[----:B------:R-:W2:Y:S01]  /*69350*/  LDL.LU R7, [R1+0x2c54] ;  /* 0x002c540001077983 */ /* 0x000ea20000300800 */
[----:B------:R-:W-:-:S03]  /*69360*/  SHF.R.S32.HI R4, RZ, 0x1f, R6 ;  /* 0x0000001fff047819 */ /* 0x000fc60000011406 */
[----:B---3--:R0:W-:Y:S02]  /*69370*/  STL.64 [R1+0x2c40], R20 ;  /* 0x002c401401007387 */ /* 0x0081e40000100a00 */
[----:B0-----:R-:W-:Y:S02]  /*69380*/  IADD3 R20, P3, R6, R9, RZ ;  /* 0x0000000906147210 */ /* 0x001fe40007f7e0ff */
[----:B------:R-:W3:Y:S04]  /*69390*/  LDL.LU R6, [R1+0x2c50] ;  /* 0x002c500001067983 */ /* 0x000ee80000300800 */
[----:B------:R-:W-:Y:S04]  /*693a0*/  STL [R1+0x1000], R20 ;  /* 0x0010001401007387 */ /* 0x000fe80000100800 */
[----:B------:R0:W-:Y:S04]  /*693b0*/  STL.64 [R1+0x2c48], R2 ;  /* 0x002c480201007387 */ /* 0x0001e80000100a00 */
[----:B0-----:R1:W2:Y:S04]  /*693c0*/  LDL.64 R2, [R1+0x1008] ;  /* 0x0010080001027983 */ /* 0x0012a80000100a00 */
[----:B----4-:R0:W-:Y:S04]  /*693d0*/  STL.64 [R1+0x2c30], R16 ;  /* 0x002c301001007387 */ /* 0x0101e80000100a00 */
[----:B0-----:R1:W4:Y:S04]  /*693e0*/  LDL.64 R16, [R1+0x1000] ;  /* 0x0010000001107983 */ /* 0x0013280000100a00 */
[----:B------:R0:W-:Y:S02]  /*693f0*/  STL.64 [R1+0x2c38], R22 ;  /* 0x002c381601007387 */ /* 0x0001e40000100a00 */
[----:B0-----:R-:W-:Y:S01]  /*69400*/  IMAD.MOV.U32 R22, RZ, RZ, R5 ;  /* 0x000000ffff167224 */ /* 0x001fe200078e0005 */
[----:B---3--:R-:W-:-:S02]  /*69410*/  SHF.R.S32.HI R5, RZ, 0x1f, R6 ;  /* 0x0000001fff057819 */ /* 0x008fc40000011406 */
[----:B------:R-:W-:-:S05]  /*69420*/  IADD3 R20, P5, R6, R8, RZ ;  /* 0x0000000806147210 */ /* 0x000fca0007fbe0ff */
[--C-:B------:R-:W-:Y:S02]  /*69430*/  IMAD.X R21, R5, 0x1, R10.reuse, P5 ;  /* 0x0000000105157824 */ /* 0x100fe400028e060a */
[----:B--2---:R-:W-:-:S05]  /*69440*/  IMAD.X R3, R4, 0x1, R10, P4 ;  /* 0x0000000104037824 */ /* 0x004fca00020e060a */
[----:B------:R0:W-:Y:S01]  /*69450*/  STL [R1+0x100c], R3 ;  /* 0x00100c0301007387 */ /* 0x0001e20000100800 */
[----:B----4-:R-:W-:Y:S01]  /*69460*/  IMAD.X R17, R4, 0x1, R11, P3 ;  /* 0x0000000104117824 */ /* 0x010fe200018e060b */
[----:B------:R-:W-:Y:S01]  /*69470*/  IADD3 R16, P3, R6, R9, RZ ;  /* 0x0000000906107210 */ /* 0x000fe20007f7e0ff */
[----:B------:R-:W-:Y:S01]  /*69480*/  IMAD.MOV.U32 R6, RZ, RZ, R22 ;  /* 0x000000ffff067224 */ /* 0x000fe200078e0016 */
[----:B0-----:R-:W2:Y:S01]  /*69490*/  LDL.LU.64 R2, [R1+0x2c48] ;  /* 0x002c480001027983 */ /* 0x001ea20000300a00 */
[----:B------:R-:W-:-:S03]  /*694a0*/  IADD3 R22, P4, R7, R8, RZ ;  /* 0x0000000807167210 */ /* 0x000fc60007f9e0ff */
[----:B------:R0:W-:Y:S04]  /*694b0*/  STL [R1+0x1004], R17 ;  /* 0x0010041101007387 */ /* 0x0001e80000100800 */
[----:B------:R3:W-:Y:S01]  /*694c0*/  STL.64 [R1+0xff8], R20 ;  /* 0x000ff81401007387 */ /* 0x0007e20000100a00 */
[----:B0-----:R-:W-:-:S03]  /*694d0*/  IMAD.X R17, R5, 0x1, R11, P3 ;  /* 0x0000000105117824 */ /* 0x001fc600018e060b */
[----:B---3--:R-:W3:Y:S04]  /*694e0*/  LDL.LU.64 R20, [R1+0x2c40] ;  /* 0x002c400001147983 */ /* 0x008ee80000300a00 */
[----:B------:R0:W-:Y:S04]  /*694f0*/  STL [R1+0xfe8], R22 ;  /* 0x000fe81601007387 */ /* 0x0001e80000100800 */
[----:B0-----:R-:W4:Y:S04]  /*69500*/  LDL.LU.64 R22, [R1+0x2c38] ;  /* 0x002c380001167983 */ /* 0x001f280000300a00 */
[----:B------:R0:W-:Y:S04]  /*69510*/  STL.64 [R1+0xff0], R16 ;  /* 0x000ff01001007387 */ /* 0x0001e80000100a00 */
[----:B0-----:R-:W2:Y:S04]  /*69520*/  LDL.LU.64 R16, [R1+0x2c30] ;  /* 0x002c300001107983 */ /* 0x001ea80000300a00 */
[----:B------:R-:W4:Y:S04]  /*69530*/  LDL.LU R5, [R1+0x200] ;  /* 0x0002000001057983 */ /* 0x000f280000300800 */
[----:B------:R-:W-:Y:S04]  /*69540*/  STL.64 [R1+0x2c18], R14 ;  /* 0x002c180e01007387 */ /* 0x000fe80000100a00 */
[----:B------:R-:W-:Y:S04]  /*69550*/  STL.64 [R1+0x2c20], R24 ;  /* 0x002c201801007387 */ /* 0x000fe80000100a00 */
[----:B--2---:R0:W-:Y:S04]  /*69560*/  STL.64 [R1+0x2c00], R16 ;  /* 0x002c001001007387 */ /* 0x0041e80000100a00 */
[----:B0-----:R-:W2:Y:S01]  /*69570*/  LDL.LU R16, [R1+0x64] ;  /* 0x0000640001107983 */ /* 0x001ea20000300800 */
[----:B------:R-:W-:-:S03]  /*69580*/  SHF.R.S32.HI R4, RZ, 0x1f, R7 ;  /* 0x0000001fff047819 */ /* 0x000fc60000011407 */
[----:B--2---:R0:W-:Y:S04]  /*69590*/  STL.64 [R1+0x2c28], R16 ;  /* 0x002c281001007387 */ /* 0x0041e80000100a00 */
[----:B0-----:R1:W2:Y:S04]  /*695a0*/  LDL.64 R16, [R1+0xfe8] ;  /* 0x000fe80001107983 */ /* 0x0012a80000100a00 */
[----:B---3--:R0:W-:Y:S04]  /*695b0*/  STL.64 [R1+0x2c08], R20 ;  /* 0x002c081401007387 */ /* 0x0081e80000100a00 */
[----:B0-----:R-:W3:Y:S04]  /*695c0*/  LDL.LU R21, [R1+0x60] ;  /* 0x0000600001157983 */ /* 0x001ee80000300800 */
[----:B------:R-:W-:Y:S01]  /*695d0*/  STL.64 [R1+0x2c10], R2 ;  /* 0x002c100201007387 */ /* 0x000fe20000100a00 */
[----:B--2---:R-:W-:-:S05]  /*695e0*/  IMAD.X R17, R4, 0x1, R10, P4 ;  /* 0x0000000104117824 */ /* 0x004fca00020e060a */
[----:B------:R0:W-:Y:S04]  /*695f0*/  STL [R1+0xfec], R17 ;  /* 0x000fec1101007387 */ /* 0x0001e80000100800 */
[----:B0-----:R-:W2:Y:S01]  /*69600*/  LDL.LU.64 R16, [R1+0x2c28] ;  /* 0x002c280001107983 */ /* 0x001ea20000300a00 */
[-C--:B------:R-:W-:Y:S01]  /*69610*/  IADD3 R24, P3, R7, R9.reuse, RZ ;  /* 0x0000000907187210 */ /* 0x080fe20007f7e0ff */
[----:B----4-:R-:W-:Y:S01]  /*69620*/  IMAD.MOV.U32 R7, RZ, RZ, R5 ;  /* 0x000000ffff077224 */ /* 0x010fe200078e0005 */
[----:B---3--:R-:W-:Y:S02]  /*69630*/  SHF.R.S32.HI R5, RZ, 0x1f, R21 ;  /* 0x0000001fff057819 */ /* 0x008fe40000011415 */
[C---:B------:R-:W-:Y:S01]  /*69640*/  IADD3 R14, P5, R21.reuse, R8, RZ ;  /* 0x00000008150e7210 */ /* 0x040fe20007fbe0ff */
[----:B------:R-:W-:Y:S01]  /*69650*/  IMAD.X R25, R4, 0x1, R11, P3 ;  /* 0x0000000104197824 */ /* 0x000fe200018e060b */
[----:B------:R-:W-:-:S03]  /*69660*/  IADD3 R20, P3, R21, R9, RZ ;  /* 0x0000000915147210 */ /* 0x000fc60007f7e0ff */
[C---:B------:R-:W-:Y:S01]  /*69670*/  IMAD.X R15, R5.reuse, 0x1, R10, P5 ;  /* 0x00000001050f7824 */ /* 0x040fe200028e060a */
[----:B------:R0:W-:Y:S01]  /*69680*/  STL.64 [R1+0xfe0], R24 ;  /* 0x000fe01801007387 */ /* 0x0001e20000100a00 */
[----:B------:R-:W-:-:S03]  /*69690*/  IMAD.X R21, R5, 0x1, R11, P3 ;  /* 0x0000000105157824 */ /* 0x000fc600018e060b */
[----:B0-----:R-:W3:Y:S04]  /*696a0*/  LDL.LU.64 R24, [R1+0x2c20] ;  /* 0x002c200001187983 */ /* 0x001ee80000300a00 */
[----:B------:R0:W-:Y:S04]  /*696b0*/  STL.64 [R1+0xfd8], R14 ;  /* 0x000fd80e01007387 */ /* 0x0001e80000100a00 */
[----:B0-----:R-:W4:Y:S01]  /*696c0*/  LDL.LU.64 R14, [R1+0x2c18] ;  /* 0x002c1800010e7983 */ /* 0x001f220000300a00 */
[----:B--2---:R-:W-:Y:S02]  /*696d0*/  IADD3 R2, P4, R16, R8, RZ ;  /* 0x0000000810027210 */ /* 0x004fe40007f9e0ff */
[----:B------:R-:W-:-:S02]  /*696e0*/  SHF.R.S32.HI R4, RZ, 0x1f, R16 ;  /* 0x0000001fff047819 */ /* 0x000fc40000011410 */
[----:B------:R-:W-:Y:S01]  /*696f0*/  IADD3 R16, P3, R16, R9, RZ ;  /* 0x0000000910107210 */ /* 0x000fe20007f7e0ff */
[----:B------:R0:W-:Y:S04]  /*69700*/  STL [R1+0xfc8], R2 ;  /* 0x000fc80201007387 */ /* 0x0001e80000100800 */
[----:B0-----:R-:W2:Y:S04]  /*69710*/  LDL.LU.64 R2, [R1+0x2c10] ;  /* 0x002c100001027983 */ /* 0x001ea80000300a00 */
[----:B------:R0:W-:Y:S04]  /*69720*/  STL.64 [R1+0xfd0], R20 ;  /* 0x000fd01401007387 */ /* 0x0001e80000100a00 */
[----:B0-----:R-:W2:Y:S04]  /*69730*/  LDL.LU.64 R20, [R1+0x2c08] ;  /* 0x002c080001147983 */ /* 0x001ea80000300a00 */
[----:B------:R0:W-:Y:S04]  /*69740*/  STL [R1+0xfc0], R16 ;  /* 0x000fc01001007387 */ /* 0x0001e80000100800 */
[----:B0-----:R-:W3:Y:S04]  /*69750*/  LDL.LU.64 R16, [R1+0x2c00] ;  /* 0x002c000001107983 */ /* 0x001ee80000300a00 */
[----:B---3--:R0:W-:Y:S04]  /*69760*/  STL.64 [R1+0x2bf0], R16 ;  /* 0x002bf01001007387 */ /* 0x0081e80000100a00 */
[----:B0-----:R-:W3:Y:S04]  /*69770*/  LDL.64 R16, [R1+0xfc0] ;  /* 0x000fc00001107983 */ /* 0x001ee80000100a00 */
[----:B---3--:R0:W-:Y:S04]  /*69780*/  STL [R1+0x2bf8], R16 ;  /* 0x002bf81001007387 */ /* 0x0081e80000100800 */
[----:B0-----:R1:W3:Y:S04]  /*69790*/  LDL.64 R16, [R1+0xfc8] ;  /* 0x000fc80001107983 */ /* 0x0012e80000100a00 */
[----:B------:R-:W-:Y:S04]  /*697a0*/  STL.64 [R1+0x2be8], R22 ;  /* 0x002be81601007387 */ /* 0x000fe80000100a00 */
[----:B------:R0:W-:Y:S04]  /*697b0*/  STL.64 [R1+0x2bd8], R24 ;  /* 0x002bd81801007387 */ /* 0x0001e80000100a00 */
[----:B0-----:R-:W3:Y:S04]  /*697c0*/  LDL.LU R25, [R1+0x68] ;  /* 0x0000680001197983 */ /* 0x001ee80000300800 */
[----:B----4-:R0:W-:Y:S04]  /*697d0*/  STL.64 [R1+0x2bd0], R14 ;  /* 0x002bd00e01007387 */ /* 0x0101e80000100a00 */
[----:B0-----:R-:W4:Y:S04]  /*697e0*/  LDL.LU R14, [R1+0x6c] ;  /* 0x00006c00010e7983 */ /* 0x001f280000300800 */
[----:B--2---:R-:W-:Y:S01]  /*697f0*/  STL.64 [R1+0x2be0], R20 ;  /* 0x002be01401007387 */ /* 0x004fe20000100a00 */
[----:B---3--:R-:W-:-:S05]  /*69800*/  IMAD.X R17, R4, 0x1, R10, P4 ;  /* 0x0000000104117824 */ /* 0x008fca00020e060a */
[----:B------:R0:W-:Y:S04]  /*69810*/  STL [R1+0xfcc], R17 ;  /* 0x000fcc1101007387 */ /* 0x0001e80000100800 */
[----:B------:R1:W2:Y:S01]  /*69820*/  LDL.LU R16, [R1+0x2bf8] ;  /* 0x002bf80001107983 */ /* 0x0002a20000300800 */
[----:B------:R-:W-:Y:S02]  /*69830*/  SHF.R.S32.HI R5, RZ, 0x1f, R25 ;  /* 0x0000001fff057819 */ /* 0x000fe40000011419 */
[----:B------:R-:W-:Y:S01]  /*69840*/  IADD3 R22, P5, R25, R8, RZ ;  /* 0x0000000819167210 */ /* 0x000fe20007fbe0ff */
[----:B0-----:R-:W-:-:S04]  /*69850*/  IMAD.X R17, R4, 0x1, R11, P3 ;  /* 0x0000000104117824 */ /* 0x001fc800018e060b */
[----:B------:R-:W-:Y:S01]  /*69860*/  IMAD.X R23, R5, 0x1, R10, P5 ;  /* 0x0000000105177824 */ /* 0x000fe200028e060a */
[----:B------:R2:W-:Y:S01]  /*69870*/  STL [R1+0xfc4], R17 ;  /* 0x000fc41101007387 */ /* 0x0005e20000100800 */
[----:B----4-:R-:W-:-:S03]  /*69880*/  IADD3 R20, P4, R14, R8, RZ ;  /* 0x000000080e147210 */ /* 0x010fc60007f9e0ff */
[----:B--2---:R-:W2:Y:S04]  /*69890*/  LDL.LU.64 R16, [R1+0x2bf0] ;  /* 0x002bf00001107983 */ /* 0x004ea80000300a00 */
[----:B------:R0:W-:Y:S04]  /*698a0*/  STL.64 [R1+0xfb8], R22 ;  /* 0x000fb81601007387 */ /* 0x0001e80000100a00 */
[----:B0-----:R-:W3:Y:S04]  /*698b0*/  LDL.LU.64 R22, [R1+0x2be8] ;  /* 0x002be80001167983 */ /* 0x001ee80000300a00 */
[----:B------:R0:W-:Y:S04]  /*698c0*/  STL [R1+0xfa8], R20 ;  /* 0x000fa81401007387 */ /* 0x0001e80000100800 */
[----:B0-----:R-:W4:Y:S01]  /*698d0*/  LDL.LU.64 R20, [R1+0x2be0] ;  /* 0x002be00001147983 */ /* 0x001f220000300a00 */
[----:B------:R-:W-:-:S02]  /*698e0*/  IADD3 R24, P3, R25, R9, RZ ;  /* 0x0000000919187210 */ /* 0x000fc40007f7e0ff */
[----:B------:R-:W-:-:S03]  /*698f0*/  SHF.R.S32.HI R4, RZ, 0x1f, R14 ;  /* 0x0000001fff047819 */ /* 0x000fc6000001140e */
[----:B------:R-:W-:Y:S01]  /*69900*/  IMAD.X R25, R5, 0x1, R11, P3 ;  /* 0x0000000105197824 */ /* 0x000fe200018e060b */
[----:B------:R-:W-:-:S04]  /*69910*/  IADD3 R14, P3, R14, R9, RZ ;  /* 0x000000090e0e7210 */ /* 0x000fc80007f7e0ff */
[----:B------:R0:W-:Y:S04]  /*69920*/  STL.64 [R1+0xfb0], R24 ;  /* 0x000fb01801007387 */ /* 0x0001e80000100a00 */
[----:B0-----:R-:W3:Y:S04]  /*69930*/  LDL.LU.64 R24, [R1+0x2bd8] ;  /* 0x002bd80001187983 */ /* 0x001ee80000300a00 */
[----:B------:R0:W-:Y:S04]  /*69940*/  STL [R1+0xfa0], R14 ;  /* 0x000fa00e01007387 */ /* 0x0001e80000100800 */
[----:B0-----:R-:W3:Y:S04]  /*69950*/  LDL.LU.64 R14, [R1+0x2bd0] ;  /* 0x002bd000010e7983 */ /* 0x001ee80000300a00 */
[----:B----4-:R0:W-:Y:S04]  /*69960*/  STL.64 [R1+0x2bc8], R20 ;  /* 0x002bc81401007387 */ /* 0x0101e80000100a00 */
[----:B0-----:R1:W4:Y:S04]  /*69970*/  LDL.64 R20, [R1+0xfa8] ;  /* 0x000fa80001147983 */ /* 0x0013280000100a00 */
[----:B--2---:R0:W-:Y:S04]  /*69980*/  STL.64 [R1+0x2ba0], R16 ;  /* 0x002ba01001007387 */ /* 0x0041e80000100a00 */
[----:B0-----:R-:W2:Y:S04]  /*69990*/  LDL.LU R16, [R1+0x74] ;  /* 0x0000740001107983 */ /* 0x001ea80000300800 */
[----:B--2---:R-:W-:Y:S04]  /*699a0*/  STL.64 [R1+0x2bb8], R16 ;  /* 0x002bb81001007387 */ /* 0x004fe80000100a00 */
[----:B------:R0:W-:Y:S04]  /*699b0*/  STL.64 [R1+0x2ba8], R26 ;  /* 0x002ba81a01007387 */ /* 0x0001e80000100a00 */
[----:B0-----:R-:W2:Y:S04]  /*699c0*/  LDL.LU R27, [R1+0x70] ;  /* 0x00007000011b7983 */ /* 0x001ea80000300800 */
[----:B---3--:R-:W-:Y:S04]  /*699d0*/  STL.64 [R1+0x2bb0], R24 ;  /* 0x002bb01801007387 */ /* 0x008fe80000100a00 */
[----:B------:R0:W-:Y:S04]  /*699e0*/  STL [R1+0x2bc0], R25 ;  /* 0x002bc01901007387 */ /* 0x0001e80000100800 */
[----:B0-----:R1:W3:Y:S01]  /*699f0*/  LDL.64 R24, [R1+0xfa0] ;  /* 0x000fa00001187983 */ /* 0x0012e20000100a00 */
[----:B----4-:R-:W-:-:S05]  /*69a00*/  IMAD.X R21, R4, 0x1, R10, P4 ;  /* 0x0000000104157824 */ /* 0x010fca00020e060a */
[----:B------:R0:W-:Y:S04]  /*69a10*/  STL [R1+0xfac], R21 ;  /* 0x000fac1501007387 */ /* 0x0001e80000100800 */
[----:B0-----:R-:W4:Y:S01]  /*69a20*/  LDL.LU.64 R20, [R1+0x2bc8] ;  /* 0x002bc80001147983 */ /* 0x001f220000300a00 */
[----:B--2---:R-:W-:Y:S02]  /*69a30*/  SHF.R.S32.HI R5, RZ, 0x1f, R27 ;  /* 0x0000001fff057819 */ /* 0x004fe4000001141b */
[----:B------:R-:W-:-:S05]  /*69a40*/  IADD3 R16, P5, R27, R8, RZ ;  /* 0x000000081b107210 */ /* 0x000fca0007fbe0ff */
[----:B------:R-:W-:Y:S02]  /*69a50*/  IMAD.X R17, R5, 0x1, R10, P5 ;  /* 0x0000000105117824 */ /* 0x000fe400028e060a */
[----:B---3--:R-:W-:-:S05]  /*69a60*/  IMAD.X R25, R4, 0x1, R11, P3 ;  /* 0x0000000104197824 */ /* 0x008fca00018e060b */
[----:B------:R0:W-:Y:S04]  /*69a70*/  STL [R1+0xfa4], R25 ;  /* 0x000fa41901007387 */ /* 0x0001e80000100800 */
[----:B0-----:R1:W2:Y:S04]  /*69a80*/  LDL.LU R25, [R1+0x2bc0] ;  /* 0x002bc00001197983 */ /* 0x0012a80000300800 */
[----:B------:R0:W-:Y:S04]  /*69a90*/  STL.64 [R1+0xf98], R16 ;  /* 0x000f981001007387 */ /* 0x0001e80000100a00 */
[----:B0-----:R-:W3:Y:S01]  /*69aa0*/  LDL.LU.64 R16, [R1+0x2bb8] ;  /* 0x002bb80001107983 */ /* 0x001ee20000300a00 */
[----:B------:R-:W-:-:S05]  /*69ab0*/  IADD3 R26, P3, R27, R9, RZ ;  /* 0x000000091b1a7210 */ /* 0x000fca0007f7e0ff */
[----:B------:R-:W-:Y:S01]  /*69ac0*/  IMAD.X R27, R5, 0x1, R11, P3 ;  /* 0x00000001051b7824 */ /* 0x000fe200018e060b */
[C---:B---3--:R-:W-:Y:S02]  /*69ad0*/  IADD3 R24, P4, R16.reuse, R8, RZ ;  /* 0x0000000810187210 */ /* 0x048fe40007f9e0ff */
[----:B------:R-:W-:Y:S02]  /*69ae0*/  SHF.R.S32.HI R4, RZ, 0x1f, R16 ;  /* 0x0000001fff047819 */ /* 0x000fe40000011410 */
[----:B------:R-:W-:Y:S01]  /*69af0*/  IADD3 R16, P3, R16, R9, RZ ;  /* 0x0000000910107210 */ /* 0x000fe20007f7e0ff */
[----:B------:R2:W-:Y:S04]  /*69b00*/  STL [R1+0xf80], R24 ;  /* 0x000f801801007387 */ /* 0x0005e80000100800 */
[----:B--2---:R-:W2:Y:S04]  /*69b10*/  LDL.LU.64 R24, [R1+0x2bb0] ;  /* 0x002bb00001187983 */ /* 0x004ea80000300a00 */
[----:B------:R0:W-:Y:S04]  /*69b20*/  STL.64 [R1+0xf88], R26 ;  /* 0x000f881a01007387 */ /* 0x0001e80000100a00 */
[----:B0-----:R-:W3:Y:S04]  /*69b30*/  LDL.LU.64 R26, [R1+0x2ba8] ;  /* 0x002ba800011a7983 */ /* 0x001ee80000300a00 */
[----:B------:R0:W-:Y:S04]  /*69b40*/  STL [R1+0xf78], R16 ;  /* 0x000f781001007387 */ /* 0x0001e80000100800 */
[----:B0-----:R-:W2:Y:S04]  /*69b50*/  LDL.LU.64 R16, [R1+0x2ba0] ;  /* 0x002ba00001107983 */ /* 0x001ea80000300a00 */
[----:B------:R-:W-:Y:S04]  /*69b60*/  STL.64 [R1+0x2b88], R14 ;  /* 0x002b880e01007387 */ /* 0x000fe80000100a00 */
[----:B----4-:R0:W-:Y:S04]  /*69b70*/  STL.64 [R1+0x2b70], R20 ;  /* 0x002b701401007387 */ /* 0x0101e80000100a00 */
[----:B0-----:R-:W4:Y:S04]  /*69b80*/  LDL.LU R20, [R1+0x7c] ;  /* 0x00007c0001147983 */ /* 0x001f280000300800 */
[----:B----4-:R0:W-:Y:S04]  /*69b90*/  STL.64 [R1+0x2b90], R20 ;  /* 0x002b901401007387 */ /* 0x0101e80000100a00 */
[----:B0-----:R-:W4:Y:S04]  /*69ba0*/  LDL.64 R20, [R1+0xf78] ;  /* 0x000f780001147983 */ /* 0x001f280000100a00 */
[----:B----4-:R0:W-:Y:S04]  /*69bb0*/  STL [R1+0x2b98], R20 ;  /* 0x002b981401007387 */ /* 0x0101e80000100800 */
[----:B0-----:R1:W4:Y:S04]  /*69bc0*/  LDL.64 R20, [R1+0xf80] ;  /* 0x000f800001147983 */ /* 0x0013280000100a00 */
[----:B------:R0:W-:Y:S04]  /*69bd0*/  STL.64 [R1+0x2b78], R12 ;  /* 0x002b780c01007387 */ /* 0x0001e80000100a00 */
[----:B0-----:R-:W3:Y:S04]  /*69be0*/  LDL.LU R13, [R1+0x78] ;  /* 0x00007800010d7983 */ /* 0x001ee80000300800 */
[----:B--2---:R-:W-:Y:S01]  /*69bf0*/  STL.64 [R1+0x2b80], R16 ;  /* 0x002b801001007387 */ /* 0x004fe20000100a00 */
[----:B----4-:R-:W-:-:S05]  /*69c00*/  IMAD.X R21, R4, 0x1, R10, P4 ;  /* 0x0000000104157824 */ /* 0x010fca00020e060a */
[----:B------:R0:W-:Y:S04]  /*69c10*/  STL [R1+0xf84], R21 ;  /* 0x000f841501007387 */ /* 0x0001e80000100800 */
[----:B------:R1:W2:Y:S01]  /*69c20*/  LDL.LU R20, [R1+0x2b98] ;  /* 0x002b980001147983 */ /* 0x0002a20000300800 */
[----:B0-----:R-:W-:-:S05]  /*69c30*/  IMAD.X R21, R4, 0x1, R11, P3 ;  /* 0x0000000104157824 */ /* 0x001fca00018e060b */
[----:B------:R2:W-:Y:S04]  /*69c40*/  STL [R1+0xf7c], R21 ;  /* 0x000f7c1501007387 */ /* 0x0005e80000100800 */
[----:B--2---:R-:W2:Y:S01]  /*69c50*/  LDL.LU.64 R20, [R1+0x2b90] ;  /* 0x002b900001147983 */ /* 0x004ea20000300a00 */
[----:B---3--:R-:W-:Y:S02]  /*69c60*/  SHF.R.S32.HI R5, RZ, 0x1f, R13 ;  /* 0x0000001fff057819 */ /* 0x008fe4000001140d */
[C---:B------:R-:W-:Y:S02]  /*69c70*/  IADD3 R14, P5, R13.reuse, R8, RZ ;  /* 0x000000080d0e7210 */ /* 0x040fe40007fbe0ff */
[----:B------:R-:W-:-:S03]  /*69c80*/  IADD3 R12, P3, R13, R9, RZ ;  /* 0x000000090d0c7210 */ /* 0x000fc60007f7e0ff */
[C---:B------:R-:W-:Y:S02]  /*69c90*/  IMAD.X R15, R5.reuse, 0x1, R10, P5 ;  /* 0x00000001050f7824 */ /* 0x040fe400028e060a */
[----:B------:R-:W-:-:S03]  /*69ca0*/  IMAD.X R13, R5, 0x1, R11, P3 ;  /* 0x00000001050d7824 */ /* 0x000fc600018e060b */
[----:B------:R0:W-:Y:S04]  /*69cb0*/  STL.64 [R1+0xf70], R14 ;  /* 0x000f700e01007387 */ /* 0x0001e80000100a00 */
[----:B0-----:R-:W3:Y:S01]  /*69cc0*/  LDL.LU.64 R14, [R1+0x2b88] ;  /* 0x002b8800010e7983 */ /* 0x001ee20000300a00 */
[C---:B--2---:R-:W-:Y:S02]  /*69cd0*/  IADD3 R16, P4, R20.reuse, R8, RZ ;  /* 0x0000000814107210 */ /* 0x044fe40007f9e0ff */
[----:B------:R-:W-:Y:S02]  /*69ce0*/  SHF.R.S32.HI R4, RZ, 0x1f, R20 ;  /* 0x0000001fff047819 */ /* 0x000fe40000011414 */
[----:B------:R-:W-:Y:S01]  /*69cf0*/  IADD3 R20, P3, R20, R9, RZ ;  /* 0x0000000914147210 */ /* 0x000fe20007f7e0ff */
[----:B------:R0:W-:Y:S04]  /*69d00*/  STL [R1+0xf60], R16 ;  /* 0x000f601001007387 */ /* 0x0001e80000100800 */
[----:B0-----:R-:W2:Y:S04]  /*69d10*/  LDL.LU.64 R16, [R1+0x2b80] ;  /* 0x002b800001107983 */ /* 0x001ea80000300a00 */
[----:B------:R0:W-:Y:S04]  /*69d20*/  STL.64 [R1+0xf68], R12 ;  /* 0x000f680c01007387 */ /* 0x0001e80000100a00 */
[----:B0-----:R-:W4:Y:S04]  /*69d30*/  LDL.LU.64 R12, [R1+0x2b78] ;  /* 0x002b7800010c7983 */ /* 0x001f280000300a00 */
[----:B------:R0:W-:Y:S04]  /*69d40*/  STL [R1+0xf58], R20 ;  /* 0x000f581401007387 */ /* 0x0001e80000100800 */
[----:B0-----:R-:W4:Y:S04]  /*69d50*/  LDL.LU.64 R20, [R1+0x2b70] ;  /* 0x002b700001147983 */ /* 0x001f280000300a00 */
[----:B------:R0:W-:Y:S04]  /*69d60*/  STL.64 [R1+0x2b48], R26 ;  /* 0x002b481a01007387 */ /* 0x0001e80000100a00 */
[----:B0-----:R-:W3:Y:S04]  /*69d70*/  LDL.LU R26, [R1+0x84] ;  /* 0x00008400011a7983 */ /* 0x001ee80000300800 */
[----:B---3--:R0:W-:Y:S04]  /*69d80*/  STL.64 [R1+0x2b60], R26 ;  /* 0x002b601a01007387 */ /* 0x0081e80000100a00 */
[----:B0-----:R-:W3:Y:S04]  /*69d90*/  LDL.64 R26, [R1+0xf60] ;  /* 0x000f6000011a7983 */ /* 0x001ee80000100a00 */
[----:B------:R0:W-:Y:S04]  /*69da0*/  STL.64 [R1+0x2b50], R14 ;  /* 0x002b500e01007387 */ /* 0x0001e80000100a00 */
[----:B0-----:R-:W2:Y:S04]  /*69db0*/  LDL.LU R15, [R1+0x80] ;  /* 0x00008000010f7983 */ /* 0x001ea80000300800 */
[----:B------:R-:W-:Y:S04]  /*69dc0*/  STL.64 [R1+0x2b58], R24 ;  /* 0x002b581801007387 */ /* 0x000fe80000100a00 */
[----:B------:R0:W-:Y:S04]  /*69dd0*/  STL [R1+0x2b68], R25 ;  /* 0x002b681901007387 */ /* 0x0001e80000100800 */
[----:B0-----:R-:W3:Y:S01]  /*69de0*/  LDL.64 R24, [R1+0xf58] ;  /* 0x000f580001187983 */ /* 0x001ee20000100a00 */
[----:B--2---:R-:W-:Y:S01]  /*69df0*/  SHF.R.S32.HI R5, RZ, 0x1f, R15 ;  /* 0x0000001fff057819 */ /* 0x004fe2000001140f */
[----:B---3--:R-:W-:-:S02]  /*69e00*/  IMAD.MOV.U32 R25, RZ, RZ, R27 ;  /* 0x000000ffff197224 */ /* 0x008fc400078e001b */
[C---:B------:R-:W-:Y:S01]  /*69e10*/  IMAD.X R25, R4.reuse, 0x1, R10, P4 ;  /* 0x0000000104197824 */ /* 0x040fe200020e060a */
[----:B------:R0:W-:Y:S04]  /*69e20*/  STL [R1+0x2b6c], R24 ;  /* 0x002b6c1801007387 */ /* 0x0001e80000100800 */
[----:B------:R2:W-:Y:S01]  /*69e30*/  STL [R1+0xf64], R25 ;  /* 0x000f641901007387 */ /* 0x0005e20000100800 */
[----:B0-----:R-:W-:Y:S01]  /*69e40*/  IMAD.MOV.U32 R24, RZ, RZ, R26 ;  /* 0x000000ffff187224 */ /* 0x001fe200078e001a */
[----:B------:R-:W-:Y:S01]  /*69e50*/  IADD3 R26, P5, R15, R8, RZ ;  /* 0x000000080f1a7210 */ /* 0x000fe20007fbe0ff */
[----:B--2---:R-:W-:-:S04]  /*69e60*/  IMAD.X R25, R4, 0x1, R11, P3 ;  /* 0x0000000104197824 */ /* 0x004fc800018e060b */
[----:B------:R-:W-:Y:S01]  /*69e70*/  IMAD.X R27, R5, 0x1, R10, P5 ;  /* 0x00000001051b7824 */ /* 0x000fe200028e060a */
[----:B------:R1:W2:Y:S04]  /*69e80*/  LDL.LU R24, [R1+0x2b6c] ;  /* 0x002b6c0001187983 */ /* 0x0002a80000300800 */
[----:B------:R0:W-:Y:S04]  /*69e90*/  STL [R1+0xf5c], R25 ;  /* 0x000f5c1901007387 */ /* 0x0001e80000100800 */
[----:B0-----:R1:W3:Y:S04]  /*69ea0*/  LDL.LU R25, [R1+0x2b68] ;  /* 0x002b680001197983 */ /* 0x0012e80000300800 */
[----:B------:R0:W-:Y:S04]  /*69eb0*/  STL.64 [R1+0xf50], R26 ;  /* 0x000f501a01007387 */ /* 0x0001e80000100a00 */
[----:B0-----:R-:W2:Y:S01]  /*69ec0*/  LDL.LU.64 R26, [R1+0x2b60] ;  /* 0x002b6000011a7983 */ /* 0x001ea20000300a00 */
[----:B------:R-:W-:-:S05]  /*69ed0*/  IADD3 R14, P3, R15, R9, RZ ;  /* 0x000000090f0e7210 */ /* 0x000fca0007f7e0ff */
[----:B------:R-:W-:Y:S01]  /*69ee0*/  IMAD.X R15, R5, 0x1, R11, P3 ;  /* 0x00000001050f7824 */ /* 0x000fe200018e060b */
[----:B--2---:R-:W-:-:S05]  /*69ef0*/  IADD3 R24, P4, R26, R8, RZ ;  /* 0x000000081a187210 */ /* 0x004fca0007f9e0ff */
[----:B------:R3:W-:Y:S04]  /*69f00*/  STL [R1+0xf40], R24 ;  /* 0x000f401801007387 */ /* 0x0007e80000100800 */
[----:B---3--:R-:W2:Y:S04]  /*69f10*/  LDL.LU.64 R24, [R1+0x2b58] ;  /* 0x002b580001187983 */ /* 0x008ea80000300a00 */
[----:B------:R0:W-:Y:S04]  /*69f20*/  STL.64 [R1+0xf48], R14 ;  /* 0x000f480e01007387 */ /* 0x0001e80000100a00 */
[----:B0-----:R-:W3:Y:S01]  /*69f30*/  LDL.LU.64 R14, [R1+0x2b50] ;  /* 0x002b5000010e7983 */ /* 0x001ee20000300a00 */
[----:B------:R-:W-:-:S02]  /*69f40*/  SHF.R.S32.HI R4, RZ, 0x1f, R26 ;  /* 0x0000001fff047819 */ /* 0x000fc4000001141a */
[----:B------:R-:W-:-:S05]  /*69f50*/  IADD3 R26, P3, R26, R9, RZ ;  /* 0x000000091a1a7210 */ /* 0x000fca0007f7e0ff */
[----:B------:R0:W-:Y:S04]  /*69f60*/  STL [R1+0xf38], R26 ;  /* 0x000f381a01007387 */ /* 0x0001e80000100800 */
[----:B0-----:R-:W4:Y:S04]  /*69f70*/  LDL.LU.64 R26, [R1+0x2b48] ;  /* 0x002b4800011a7983 */ /* 0x001f280000300a00 */
[----:B---3--:R0:W-:Y:S04]  /*69f80*/  STL.64 [R1+0x2b20], R14 ;  /* 0x002b200e01007387 */ /* 0x0081e80000100a00 */
[----:B0-----:R-:W3:Y:S04]  /*69f90*/  LDL.LU R15, [R1+0x88] ;  /* 0x00008800010f7983 */ /* 0x001ee80000300800 */
[----:B------:R0:W-:Y:S04]  /*69fa0*/  STL.64 [R1+0x2b38], R22 ;  /* 0x002b381601007387 */ /* 0x0001e80000100a00 */
[----:B0-----:R-:W2:Y:S04]  /*69fb0*/  LDL.64 R22, [R1+0xf38] ;  /* 0x000f380001167983 */ /* 0x001ea80000100a00 */
[----:B--2---:R0:W-:Y:S04]  /*69fc0*/  STL [R1+0x2b40], R22 ;  /* 0x002b401601007387 */ /* 0x0041e80000100800 */
[----:B0-----:R1:W2:Y:S04]  /*69fd0*/  LDL.64 R22, [R1+0xf40] ;  /* 0x000f400001167983 */ /* 0x0012a80000100a00 */
[----:B------:R0:W-:Y:S04]  /*69fe0*/  STL.64 [R1+0x2b18], R16 ;  /* 0x002b181001007387 */ /* 0x0001e80000100a00 */
[----:B0-----:R-:W4:Y:S01]  /*69ff0*/  LDL.LU R16, [R1+0x8c] ;  /* 0x00008c0001107983 */ /* 0x001f220000300800 */
[----:B--2---:R-:W-:-:S03]  /*6a000*/  IMAD.X R23, R4, 0x1, R10, P4 ;  /* 0x0000000104177824 */ /* 0x004fc600020e060a */
[----:B----4-:R0:W-:Y:S04]  /*6a010*/  STL.64 [R1+0x2b30], R16 ;  /* 0x002b301001007387 */ /* 0x0101e80000100a00 */
[----:B------:R-:W-:Y:S04]  /*6a020*/  STL.64 [R1+0x2b28], R26 ;  /* 0x002b281a01007387 */ /* 0x000fe80000100a00 */
[----:B------:R2:W-:Y:S04]  /*6a030*/  STL [R1+0xf44], R23 ;  /* 0x000f441701007387 */ /* 0x0005e80000100800 */
[----:B------:R1:W4:Y:S01]  /*6a040*/  LDL.LU R22, [R1+0x2b40] ;  /* 0x002b400001167983 */ /* 0x0003220000300800 */
[----:B---3--:R-:W-:-:S02]  /*6a050*/  SHF.R.S32.HI R5, RZ, 0x1f, R15 ;  /* 0x0000001fff057819 */ /* 0x008fc4000001140f */
[----:B0-----:R-:W-:Y:S01]  /*6a060*/  IADD3 R16, P5, R15, R8, RZ ;  /* 0x000000080f107210 */ /* 0x001fe20007fbe0ff */
[----:B--2---:R-:W-:-:S04]  /*6a070*/  IMAD.X R23, R4, 0x1, R11, P3 ;  /* 0x0000000104177824 */ /* 0x004fc800018e060b */
[----:B------:R-:W-:Y:S01]  /*6a080*/  IMAD.X R17, R5, 0x1, R10, P5 ;  /* 0x0000000105117824 */ /* 0x000fe200028e060a */
[----:B------:R4:W-:Y:S04]  /*6a090*/  STL [R1+0xf3c], R23 ;  /* 0x000f3c1701007387 */ /* 0x0009e80000100800 */
[----:B----4-:R-:W2:Y:S04]  /*6a0a0*/  LDL.LU.64 R22, [R1+0x2b38] ;  /* 0x002b380001167983 */ /* 0x010ea80000300a00 */
[----:B------:R0:W-:Y:S04]  /*6a0b0*/  STL.64 [R1+0xf30], R16 ;  /* 0x000f301001007387 */ /* 0x0001e80000100a00 */
[----:B0-----:R-:W3:Y:S01]  /*6a0c0*/  LDL.LU.64 R16, [R1+0x2b30] ;  /* 0x002b300001107983 */ /* 0x001ee20000300a00 */
[----:B------:R-:W-:-:S02]  /*6a0d0*/  IADD3 R14, P3, R15, R9, RZ ;  /* 0x000000090f0e7210 */ /* 0x000fc40007f7e0ff */
[----:B---3--:R-:W-:-:S05]  /*6a0e0*/  IADD3 R26, P4, R16, R8, RZ ;  /* 0x00000008101a7210 */ /* 0x008fca0007f9e0ff */
[----:B------:R0:W-:Y:S04]  /*6a0f0*/  STL [R1+0xf20], R26 ;  /* 0x000f201a01007387 */ /* 0x0001e80000100800 */
[----:B0-----:R-:W3:Y:S01]  /*6a100*/  LDL.LU.64 R26, [R1+0x2b28] ;  /* 0x002b2800011a7983 */ /* 0x001ee20000300a00 */
[----:B------:R-:W-:Y:S01]  /*6a110*/  IMAD.X R15, R5, 0x1, R11, P3 ;  /* 0x00000001050f7824 */ /* 0x000fe200018e060b */
[----:B------:R-:W-:Y:S02]  /*6a120*/  SHF.R.S32.HI R4, RZ, 0x1f, R16 ;  /* 0x0000001fff047819 */ /* 0x000fe40000011410 */
[----:B------:R-:W-:Y:S02]  /*6a130*/  IADD3 R16, P3, R16, R9, RZ ;  /* 0x0000000910107210 */ /* 0x000fe40007f7e0ff */
[----:B------:R0:W-:Y:S04]  /*6a140*/  STL.64 [R1+0xf28], R14 ;  /* 0x000f280e01007387 */ /* 0x0001e80000100a00 */
[----:B0-----:R-:W4:Y:S04]  /*6a150*/  LDL.LU.64 R14, [R1+0x2b20] ;  /* 0x002b2000010e7983 */ /* 0x001f280000300a00 */
[----:B------:R0:W-:Y:S04]  /*6a160*/  STL [R1+0xf18], R16 ;  /* 0x000f181001007387 */ /* 0x0001e80000100800 */
[----:B0-----:R-:W2:Y:S04]  /*6a170*/  LDL.LU.64 R16, [R1+0x2b18] ;  /* 0x002b180001107983 */ /* 0x001ea80000300a00 */
[----:B---3--:R0:W-:Y:S04]  /*6a180*/  STL.64 [R1+0x2af0], R26 ;  /* 0x002af01a01007387 */ /* 0x0081e80000100a00 */
[----:B0-----:R-:W3:Y:S04]  /*6a190*/  LDL.LU R26, [R1+0x94] ;  /* 0x00009400011a7983 */ /* 0x001ee80000300800 */
[----:B---3--:R-:W-:Y:S04]  /*6a1a0*/  STL.64 [R1+0x2b08], R26 ;  /* 0x002b081a01007387 */ /* 0x008fe80000100a00 */
[----:B------:R0:W-:Y:S04]  /*6a1b0*/  STL.64 [R1+0x2b10], R20 ;  /* 0x002b101401007387 */ /* 0x0001e80000100a00 */
[----:B0-----:R1:W3:Y:S04]  /*6a1c0*/  LDL.64 R20, [R1+0xf20] ;  /* 0x000f200001147983 */ /* 0x0012e80000100a00 */
[----:B------:R0:W-:Y:S04]  /*6a1d0*/  STL.64 [R1+0x2b00], R12 ;  /* 0x002b000c01007387 */ /* 0x0001e80000100a00 */
[----:B0-----:R-:W2:Y:S04]  /*6a1e0*/  LDL.LU R12, [R1+0x90] ;  /* 0x00009000010c7983 */ /* 0x001ea80000300800 */
[----:B----4-:R0:W-:Y:S04]  /*6a1f0*/  STL.64 [R1+0x2af8], R14 ;  /* 0x002af80e01007387 */ /* 0x0101e80000100a00 */
[----:B0-----:R1:W4:Y:S01]  /*6a200*/  LDL.64 R14, [R1+0xf18] ;  /* 0x000f1800010e7983 */ /* 0x0013220000100a00 */
[----:B---3--:R-:W-:-:S05]  /*6a210*/  IMAD.X R21, R4, 0x1, R10, P4 ;  /* 0x0000000104157824 */ /* 0x008fca00020e060a */
[----:B------:R0:W-:Y:S01]  /*6a220*/  STL [R1+0xf24], R21 ;  /* 0x000f241501007387 */ /* 0x0001e20000100800 */
[----:B--2---:R-:W-:Y:S02]  /*6a230*/  SHF.R.S32.HI R5, RZ, 0x1f, R12 ;  /* 0x0000001fff057819 */ /* 0x004fe4000001140c */
[----:B------:R-:W-:Y:S01]  /*6a240*/  IADD3 R26, P5, R12, R8, RZ ;  /* 0x000000080c1a7210 */ /* 0x000fe20007fbe0ff */
[----:B0-----:R-:W2:Y:S04]  /*6a250*/  LDL.LU.64 R20, [R1+0x2b10] ;  /* 0x002b100001147983 */ /* 0x001ea80000300a00 */
[----:B------:R-:W-:Y:S02]  /*6a260*/  IMAD.X R27, R5, 0x1, R10, P5 ;  /* 0x00000001051b7824 */ /* 0x000fe400028e060a */
[----:B----4-:R-:W-:-:S05]  /*6a270*/  IMAD.X R15, R4, 0x1, R11, P3 ;  /* 0x00000001040f7824 */ /* 0x010fca00018e060b */
[----:B------:R-:W-:Y:S04]  /*6a280*/  STL [R1+0xf1c], R15 ;  /* 0x000f1c0f01007387 */ /* 0x000fe80000100800 */
        /* <DEDUP_REMOVED lines=8> */
[----:B0-----:R-:W3:Y:S04]  /*6a310*/  LDL.LU.64 R12, [R1+0x2b00] ;  /* 0x002b0000010c7983 */ /* 0x001ee80000300a00 */
[----:B------:R0:W-:Y:S04]  /*6a320*/  STL.64 [R1+0xf08], R14 ;  /* 0x000f080e01007387 */ /* 0x0001e80000100a00 */
[----:B0-----:R-:W4:Y:S04]  /*6a330*/  LDL.LU.64 R14, [R1+0x2af8] ;  /* 0x002af800010e7983 */ /* 0x001f280000300a00 */
[----:B------:R0:W-:Y:S04]  /*6a340*/  STL [R1+0xef8], R26 ;  /* 0x000ef81a01007387 */ /* 0x0001e80000100800 */
[----:B0-----:R-:W4:Y:S04]  /*6a350*/  LDL.LU.64 R26, [R1+0x2af0] ;  /* 0x002af000011a7983 */ /* 0x001f280000300a00 */
[----:B------:R0:W-:Y:S04]  /*6a360*/  STL.64 [R1+0x2ae0], R16 ;  /* 0x002ae01001007387 */ /* 0x0001e80000100a00 */
[----:B0-----:R-:W2:Y:S04]  /*6a370*/  LDL.64 R16, [R1+0xef8] ;  /* 0x000ef80001107983 */ /* 0x001ea80000100a00 */
[----:B--2---:R0:W-:Y:S04]  /*6a380*/  STL [R1+0x2ae8], R16 ;  /* 0x002ae81001007387 */ /* 0x0041e80000100800 */
[----:B0-----:R1:W2:Y:S04]  /*6a390*/  LDL.64 R16, [R1+0xf00] ;  /* 0x000f000001107983 */ /* 0x0012a80000100a00 */
[----:B------:R-:W-:Y:S04]  /*6a3a0*/  STL.64 [R1+0x2ad0], R6 ;  /* 0x002ad00601007387 */ /* 0x000fe80000100a00 */
[----:B------:R-:W-:Y:S04]  /*6a3b0*/  STL [R1+0x2ad8], R7 ;  /* 0x002ad80701007387 */ /* 0x000fe80000100800 */
[----:B---3--:R0:W-:Y:S04]  /*6a3c0*/  STL.64 [R1+0x2ac0], R12 ;  /* 0x002ac00c01007387 */ /* 0x0081e80000100a00 */
[----:B0-----:R-:W3:Y:S04]  /*6a3d0*/  LDL.LU R12, [R1+0x9c] ;  /* 0x00009c00010c7983 */ /* 0x001ee80000300800 */
[----:B------:R0:W-:Y:S04]  /*6a3e0*/  STL.64 [R1+0x2ac8], R20 ;  /* 0x002ac81401007387 */ /* 0x0001e80000100a00 */
[----:B0-----:R-:W4:Y:S01]  /*6a3f0*/  LDL.LU R21, [R1+0x98] ;  /* 0x0000980001157983 */ /* 0x001f220000300800 */
[----:B--2---:R-:W-:-:S05]  /*6a400*/  IMAD.X R17, R4, 0x1, R10, P4 ;  /* 0x0000000104117824 */ /* 0x004fca00020e060a */
[----:B------:R0:W-:Y:S04]  /*6a410*/  STL [R1+0xf04], R17 ;  /* 0x000f041101007387 */ /* 0x0001e80000100800 */
[----:B------:R1:W2:Y:S01]  /*6a420*/  LDL.LU R16, [R1+0x2ae8] ;  /* 0x002ae80001107983 */ /* 0x0002a20000300800 */
[----:B0-----:R-:W-:-:S05]  /*6a430*/  IMAD.X R17, R4, 0x1, R11, P3 ;  /* 0x0000000104117824 */ /* 0x001fca00018e060b */
[----:B------:R2:W-:Y:S01]  /*6a440*/  STL [R1+0xefc], R17 ;  /* 0x000efc1101007387 */ /* 0x0005e20000100800 */
[----:B----4-:R-:W-:Y:S02]  /*6a450*/  SHF.R.S32.HI R5, RZ, 0x1f, R21 ;  /* 0x0000001fff057819 */ /* 0x010fe40000011415 */
[----:B------:R-:W-:-:S05]  /*6a460*/  IADD3 R6, P5, R21, R8, RZ ;  /* 0x0000000815067210 */ /* 0x000fca0007fbe0ff */
[----:B------:R-:W-:Y:S01]  /*6a470*/  IMAD.X R7, R5, 0x1, R10, P5 ;  /* 0x0000000105077824 */ /* 0x000fe200028e060a */
[----:B--2---:R-:W2:Y:S04]  /*6a480*/  LDL.LU.64 R16, [R1+0x2ae0] ;  /* 0x002ae00001107983 */ /* 0x004ea80000300a00 */
[----:B------:R0:W-:Y:S04]  /*6a490*/  STL.64 [R1+0xef0], R6 ;  /* 0x000ef00601007387 */ /* 0x0001e80000100a00 */
[----:B0-----:R1:W4:Y:S01]  /*6a4a0*/  LDL.LU R7, [R1+0x2ad8] ;  /* 0x002ad80001077983 */ /* 0x0013220000300800 */
[----:B------:R-:W-:-:S02]  /*6a4b0*/  IADD3 R20, P3, R21, R9, RZ ;  /* 0x0000000915147210 */ /* 0x000fc40007f7e0ff */
[C---:B---3--:R-:W-:Y:S02]  /*6a4c0*/  IADD3 R6, P4, R12.reuse, R8, RZ ;  /* 0x000000080c067210 */ /* 0x048fe40007f9e0ff */
[----:B------:R-:W-:Y:S01]  /*6a4d0*/  SHF.R.S32.HI R4, RZ, 0x1f, R12 ;  /* 0x0000001fff047819 */ /* 0x000fe2000001140c */
[----:B------:R-:W-:Y:S01]  /*6a4e0*/  IMAD.X R21, R5, 0x1, R11, P3 ;  /* 0x0000000105157824 */ /* 0x000fe200018e060b */
[----:B------:R-:W-:Y:S01]  /*6a4f0*/  IADD3 R12, P3, R12, R9, RZ ;  /* 0x000000090c0c7210 */ /* 0x000fe20007f7e0ff */
[----:B------:R4:W-:Y:S04]  /*6a500*/  STL [R1+0xee0], R6 ;  /* 0x000ee00601007387 */ /* 0x0009e80000100800 */
[----:B----4-:R-:W3:Y:S04]  /*6a510*/  LDL.LU.64 R6, [R1+0x2ad0] ;  /* 0x002ad00001067983 */ /* 0x010ee80000300a00 */
[----:B------:R0:W-:Y:S04]  /*6a520*/  STL.64 [R1+0xee8], R20 ;  /* 0x000ee81401007387 */ /* 0x0001e80000100a00 */
[----:B0-----:R-:W4:Y:S04]  /*6a530*/  LDL.LU.64 R20, [R1+0x2ac8] ;  /* 0x002ac80001147983 */ /* 0x001f280000300a00 */
[----:B------:R0:W-:Y:S04]  /*6a540*/  STL [R1+0xed8], R12 ;  /* 0x000ed80c01007387 */ /* 0x0001e80000100800 */
[----:B0-----:R-:W2:Y:S04]  /*6a550*/  LDL.LU.64 R12, [R1+0x2ac0] ;  /* 0x002ac000010c7983 */ /* 0x001ea80000300a00 */
[----:B--2---:R0:W-:Y:S04]  /*6a560*/  STL.64 [R1+0x2ab8], R12 ;  /* 0x002ab80c01007387 */ /* 0x0041e80000100a00 */
[----:B0-----:R1:W2:Y:S04]  /*6a570*/  LDL.64 R12, [R1+0xee0] ;  /* 0x000ee000010c7983 */ /* 0x0012a80000100a00 */
[----:B------:R0:W-:Y:S04]  /*6a580*/  STL.64 [R1+0x2a98], R16 ;  /* 0x002a981001007387 */ /* 0x0001e80000100a00 */
[----:B0-----:R-:W4:Y:S04]  /*6a590*/  LDL.LU R17, [R1+0xa0] ;  /* 0x0000a00001117983 */ /* 0x001f280000300800 */
[----:B------:R-:W-:Y:S04]  /*6a5a0*/  STL.64 [R1+0x2aa0], R24 ;  /* 0x002aa01801007387 */ /* 0x000fe80000100a00 */
[----:B------:R-:W-:Y:S04]  /*6a5b0*/  STL [R1+0x2aa8], R25 ;  /* 0x002aa81901007387 */ /* 0x000fe80000100800 */
[----:B---3--:R0:W-:Y:S04]  /*6a5c0*/  STL.64 [R1+0x2a90], R6 ;  /* 0x002a900601007387 */ /* 0x0081e80000100a00 */
[----:B0-----:R-:W3:Y:S04]  /*6a5d0*/  LDL.LU R6, [R1+0xa4] ;  /* 0x0000a40001067983 */ /* 0x001ee80000300800 */
[----:B---3--:R0:W-:Y:S04]  /*6a5e0*/  STL.64 [R1+0x2ab0], R6 ;  /* 0x002ab00601007387 */ /* 0x0081e80000100a00 */
[----:B0-----:R1:W3:Y:S01]  /*6a5f0*/  LDL.64 R6, [R1+0xed8] ;  /* 0x000ed80001067983 */ /* 0x0012e20000100a00 */
[----:B--2---:R-:W-:Y:S01]  /*6a600*/  IMAD.X R13, R4, 0x1, R10, P4 ;  /* 0x00000001040d7824 */ /* 0x004fe200020e060a */
[----:B----4-:R-:W-:-:S02]  /*6a610*/  SHF.R.S32.HI R5, RZ, 0x1f, R17 ;  /* 0x0000001fff057819 */ /* 0x010fc40000011411 */
[----:B------:R-:W-:Y:S02]  /*6a620*/  IADD3 R24, P5, R17, R8, RZ ;  /* 0x0000000811187210 */ /* 0x000fe40007fbe0ff */
[----:B------:R0:W-:Y:S03]  /*6a630*/  STL [R1+0xee4], R13 ;  /* 0x000ee40d01007387 */ /* 0x0001e60000100800 */
[----:B------:R-:W-:Y:S01]  /*6a640*/  IMAD.X R25, R5, 0x1, R10, P5 ;  /* 0x0000000105197824 */ /* 0x000fe200028e060a */
[----:B0-----:R-:W2:Y:S01]  /*6a650*/  LDL.LU.64 R12, [R1+0x2ab8] ;  /* 0x002ab800010c7983 */ /* 0x001ea20000300a00 */
[----:B---3--:R-:W-:-:S05]  /*6a660*/  IMAD.X R7, R4, 0x1, R11, P3 ;  /* 0x0000000104077824 */ /* 0x008fca00018e060b */
[----:B------:R0:W-:Y:S04]  /*6a670*/  STL [R1+0xedc], R7 ;  /* 0x000edc0701007387 */ /* 0x0001e80000100800 */
[----:B0-----:R-:W3:Y:S04]  /*6a680*/  LDL.LU.64 R6, [R1+0x2ab0] ;  /* 0x002ab00001067983 */ /* 0x001ee80000300a00 */
[----:B------:R0:W-:Y:S04]  /*6a690*/  STL.64 [R1+0xed0], R24 ;  /* 0x000ed01801007387 */ /* 0x0001e80000100a00 */
[----:B0-----:R1:W4:Y:S01]  /*6a6a0*/  LDL.LU R25, [R1+0x2aa8] ;  /* 0x002aa80001197983 */ /* 0x0013220000300800 */
[----:B------:R-:W-:-:S05]  /*6a6b0*/  IADD3 R16, P3, R17, R9, RZ ;  /* 0x0000000911107210 */ /* 0x000fca0007f7e0ff */
[----:B------:R-:W-:Y:S01]  /*6a6c0*/  IMAD.X R17, R5, 0x1, R11, P3 ;  /* 0x0000000105117824 */ /* 0x000fe200018e060b */
[C---:B---3--:R-:W-:Y:S02]  /*6a6d0*/  IADD3 R24, P4, R6.reuse, R8, RZ ;  /* 0x0000000806187210 */ /* 0x048fe40007f9e0ff */
[----:B------:R-:W-:Y:S02]  /*6a6e0*/  SHF.R.S32.HI R4, RZ, 0x1f, R6 ;  /* 0x0000001fff047819 */ /* 0x000fe40000011406 */
[----:B------:R-:W-:Y:S01]  /*6a6f0*/  IADD3 R6, P3, R6, R9, RZ ;  /* 0x0000000906067210 */ /* 0x000fe20007f7e0ff */
[----:B------:R4:W-:Y:S04]  /*6a700*/  STL [R1+0xec0], R24 ;  /* 0x000ec01801007387 */ /* 0x0009e80000100800 */
[----:B----4-:R-:W3:Y:S04]  /*6a710*/  LDL.LU.64 R24, [R1+0x2aa0] ;  /* 0x002aa00001187983 */ /* 0x010ee80000300a00 */
[----:B------:R0:W-:Y:S04]  /*6a720*/  STL.64 [R1+0xec8], R16 ;  /* 0x000ec81001007387 */ /* 0x0001e80000100a00 */
[----:B0-----:R-:W4:Y:S04]  /*6a730*/  LDL.LU.64 R16, [R1+0x2a98] ;  /* 0x002a980001107983 */ /* 0x001f280000300a00 */
[----:B------:R0:W-:Y:S04]  /*6a740*/  STL [R1+0xeb8], R6 ;  /* 0x000eb80601007387 */ /* 0x0001e80000100800 */
[----:B0-----:R-:W3:Y:S04]  /*6a750*/  LDL.LU.64 R6, [R1+0x2a90] ;  /* 0x002a900001067983 */ /* 0x001ee80000300a00 */
[----:B------:R-:W-:Y:S04]  /*6a760*/  STL.64 [R1+0x2a78], R20 ;  /* 0x002a781401007387 */ /* 0x000fe80000100a00 */
[----:B--2---:R0:W-:Y:S04]  /*6a770*/  STL.64 [R1+0x2a80], R12 ;  /* 0x002a800c01007387 */ /* 0x0041e80000100a00 */
[----:B0-----:R-:W2:Y:S04]  /*6a780*/  LDL.64 R12, [R1+0xeb8] ;  /* 0x000eb800010c7983 */ /* 0x001ea80000100a00 */
[----:B--2---:R0:W-:Y:S04]  /*6a790*/  STL [R1+0x2a88], R12 ;  /* 0x002a880c01007387 */ /* 0x0041e80000100800 */
[----:B0-----:R1:W2:Y:S04]  /*6a7a0*/  LDL.64 R12, [R1+0xec0] ;  /* 0x000ec000010c7983 */ /* 0x0012a80000100a00 */
[----:B---3--:R0:W-:Y:S04]  /*6a7b0*/  STL.64 [R1+0x2a60], R6 ;  /* 0x002a600601007387 */ /* 0x0081e80000100a00 */
[----:B0-----:R-:W3:Y:S04]  /*6a7c0*/  LDL.LU R6, [R1+0xac] ;  /* 0x0000ac0001067983 */ /* 0x001ee80000300800 */
[----:B----4-:R0:W-:Y:S04]  /*6a7d0*/  STL.64 [R1+0x2a68], R16 ;  /* 0x002a681001007387 */ /* 0x0101e80000100a00 */
[----:B0-----:R-:W4:Y:S04]  /*6a7e0*/  LDL.LU R17, [R1+0xa8] ;  /* 0x0000a80001117983 */ /* 0x001f280000300800 */
[----:B------:R-:W-:Y:S01]  /*6a7f0*/  STL.64 [R1+0x2a70], R24 ;  /* 0x002a701801007387 */ /* 0x000fe20000100a00 */
[----:B--2---:R-:W-:-:S05]  /*6a800*/  IMAD.X R13, R4, 0x1, R10, P4 ;  /* 0x00000001040d7824 */ /* 0x004fca00020e060a */
[----:B------:R0:W-:Y:S04]  /*6a810*/  STL [R1+0xec4], R13 ;  /* 0x000ec40d01007387 */ /* 0x0001e80000100800 */
[----:B------:R1:W2:Y:S01]  /*6a820*/  LDL.LU R12, [R1+0x2a88] ;  /* 0x002a8800010c7983 */ /* 0x0002a20000300800 */
[----:B0-----:R-:W-:Y:S01]  /*6a830*/  IMAD.X R13, R4, 0x1, R11, P3 ;  /* 0x00000001040d7824 */ /* 0x001fe200018e060b */
[-C--:B---3--:R-:W-:Y:S02]  /*6a840*/  IADD3 R24, P4, R6, R8.reuse, RZ ;  /* 0x0000000806187210 */ /* 0x088fe40007f9e0ff */
[----:B----4-:R-:W-:Y:S02]  /*6a850*/  SHF.R.S32.HI R5, RZ, 0x1f, R17 ;  /* 0x0000001fff057819 */ /* 0x010fe40000011411 */
[----:B------:R-:W-:-:S02]  /*6a860*/  IADD3 R20, P5, R17, R8, RZ ;  /* 0x0000000811147210 */ /* 0x000fc40007fbe0ff */
[-C--:B------:R-:W-:Y:S01]  /*6a870*/  IADD3 R16, P3, R17, R9.reuse, RZ ;  /* 0x0000000911107210 */ /* 0x080fe20007f7e0ff */
[----:B------:R2:W-:Y:S02]  /*6a880*/  STL [R1+0xebc], R13 ;  /* 0x000ebc0d01007387 */ /* 0x0005e40000100800 */
[C---:B------:R-:W-:Y:S02]  /*6a890*/  IMAD.X R21, R5.reuse, 0x1, R10, P5 ;  /* 0x0000000105157824 */ /* 0x040fe400028e060a */
[----:B------:R-:W-:Y:S01]  /*6a8a0*/  IMAD.X R17, R5, 0x1, R11, P3 ;  /* 0x0000000105117824 */ /* 0x000fe200018e060b */
[----:B------:R-:W-:Y:S02]  /*6a8b0*/  SHF.R.S32.HI R4, RZ, 0x1f, R6 ;  /* 0x0000001fff047819 */ /* 0x000fe40000011406 */
[----:B------:R-:W-:Y:S01]  /*6a8c0*/  IADD3 R6, P3, R6, R9, RZ ;  /* 0x0000000906067210 */ /* 0x000fe20007f7e0ff */
[----:B--2---:R-:W2:Y:S04]  /*6a8d0*/  LDL.LU.64 R12, [R1+0x2a80] ;  /* 0x002a8000010c7983 */ /* 0x004ea80000300a00 */
[----:B------:R0:W-:Y:S04]  /*6a8e0*/  STL.64 [R1+0xeb0], R20 ;  /* 0x000eb01401007387 */ /* 0x0001e80000100a00 */
[----:B0-----:R-:W3:Y:S04]  /*6a8f0*/  LDL.LU.64 R20, [R1+0x2a78] ;  /* 0x002a780001147983 */ /* 0x001ee80000300a00 */
[----:B------:R0:W-:Y:S04]  /*6a900*/  STL [R1+0xea0], R24 ;  /* 0x000ea01801007387 */ /* 0x0001e80000100800 */
[----:B0-----:R-:W4:Y:S04]  /*6a910*/  LDL.LU.64 R24, [R1+0x2a70] ;  /* 0x002a700001187983 */ /* 0x001f280000300a00 */
[----:B------:R0:W-:Y:S04]  /*6a920*/  STL.64 [R1+0xea8], R16 ;  /* 0x000ea81001007387 */ /* 0x0001e80000100a00 */
[----:B0-----:R-:W4:Y:S04]  /*6a930*/  LDL.LU.64 R16, [R1+0x2a68] ;  /* 0x002a680001107983 */ /* 0x001f280000300a00 */
[----:B------:R0:W-:Y:S04]  /*6a940*/  STL [R1+0xe98], R6 ;  /* 0x000e980601007387 */ /* 0x0001e80000100800 */
[----:B0-----:R-:W2:Y:S04]  /*6a950*/  LDL.LU.64 R6, [R1+0x2a60] ;  /* 0x002a600001067983 */ /* 0x001ea80000300a00 */
[----:B--2---:R0:W-:Y:S04]  /*6a960*/  STL.64 [R1+0x2a58], R6 ;  /* 0x002a580601007387 */ /* 0x0041e80000100a00 */
[----:B0-----:R1:W2:Y:S04]  /*6a970*/  LDL.64 R6, [R1+0xea0] ;  /* 0x000ea00001067983 */ /* 0x0012a80000100a00 */
[----:B------:R0:W-:Y:S04]  /*6a980*/  STL.64 [R1+0x2a50], R26 ;  /* 0x002a501a01007387 */ /* 0x0001e80000100a00 */
[----:B0-----:R1:W4:Y:S04]  /*6a990*/  LDL.64 R26, [R1+0xe98] ;  /* 0x000e9800011a7983 */ /* 0x0013280000100a00 */
[----:B---3--:R0:W-:Y:S04]  /*6a9a0*/  STL.64 [R1+0x2a38], R20 ;  /* 0x002a381401007387 */ /* 0x0081e80000100a00 */
[----:B0-----:R-:W3:Y:S04]  /*6a9b0*/  LDL.LU R21, [R1+0xb0] ;  /* 0x0000b00001157983 */ /* 0x001ee80000300800 */
[----:B------:R-:W-:Y:S04]  /*6a9c0*/  STL.64 [R1+0x2a40], R12 ;  /* 0x002a400c01007387 */ /* 0x000fe80000100a00 */
[----:B------:R-:W-:Y:S04]  /*6a9d0*/  STL [R1+0x2a48], R13 ;  /* 0x002a480d01007387 */ /* 0x000fe80000100800 */
[----:B------:R0:W-:Y:S04]  /*6a9e0*/  STL.64 [R1+0x2a30], R28 ;  /* 0x002a301c01007387 */ /* 0x0001e80000100a00 */
[----:B0-----:R-:W3:Y:S01]  /*6a9f0*/  LDL.LU R28, [R1+0xb4] ;  /* 0x0000b400011c7983 */ /* 0x001ee20000300800 */
[----:B--2---:R-:W-:-:S05]  /*6aa00*/  IMAD.X R7, R4, 0x1, R10, P4 ;  /* 0x0000000104077824 */ /* 0x004fca00020e060a */
[----:B------:R0:W-:Y:S01]  /*6aa10*/  STL [R1+0xea4], R7 ;  /* 0x000ea40701007387 */ /* 0x0001e20000100800 */
[----:B----4-:R-:W-:-:S03]  /*6aa20*/  IMAD.X R27, R4, 0x1, R11, P3 ;  /* 0x00000001041b7824 */ /* 0x010fc600018e060b */
[----:B0-----:R-:W2:Y:S04]  /*6aa30*/  LDL.LU.64 R6, [R1+0x2a58] ;  /* 0x002a580001067983 */ /* 0x001ea80000300a00 */
[----:B------:R0:W-:Y:S01]  /*6aa40*/  STL [R1+0xe9c], R27 ;  /* 0x000e9c1b01007387 */ /* 0x0001e20000100800 */
[----:B---3--:R-:W-:Y:S02]  /*6aa50*/  SHF.R.S32.HI R5, RZ, 0x1f, R21 ;  /* 0x0000001fff057819 */ /* 0x008fe40000011415 */
[----:B------:R-:W-:Y:S01]  /*6aa60*/  IADD3 R12, P5, R21, R8, RZ ;  /* 0x00000008150c7210 */ /* 0x000fe20007fbe0ff */
[----:B0-----:R-:W3:Y:S04]  /*6aa70*/  LDL.LU.64 R26, [R1+0x2a50] ;  /* 0x002a5000011a7983 */ /* 0x001ee80000300a00 */
[----:B------:R-:W-:-:S05]  /*6aa80*/  IMAD.X R13, R5, 0x1, R10, P5 ;  /* 0x00000001050d7824 */ /* 0x000fca00028e060a */
[----:B------:R0:W-:Y:S04]  /*6aa90*/  STL.64 [R1+0xe90], R12 ;  /* 0x000e900c01007387 */ /* 0x0001e80000100a00 */
[----:B0-----:R1:W4:Y:S01]  /*6aaa0*/  LDL.LU R13, [R1+0x2a48] ;  /* 0x002a4800010d7983 */ /* 0x0013220000300800 */
[-C--:B------:R-:W-:Y:S02]  /*6aab0*/  IADD3 R20, P3, R21, R9.reuse, RZ ;  /* 0x0000000915147210 */ /* 0x080fe40007f7e0ff */
[C---:B------:R-:W-:Y:S02]  /*6aac0*/  IADD3 R12, P4, R28.reuse, R8, RZ ;  /* 0x000000081c0c7210 */ /* 0x040fe40007f9e0ff */
[----:B------:R-:W-:Y:S01]  /*6aad0*/  SHF.R.S32.HI R4, RZ, 0x1f, R28 ;  /* 0x0000001fff047819 */ /* 0x000fe2000001141c */
[----:B------:R-:W-:Y:S01]  /*6aae0*/  IMAD.X R21, R5, 0x1, R11, P3 ;  /* 0x0000000105157824 */ /* 0x000fe200018e060b */
[----:B------:R-:W-:Y:S01]  /*6aaf0*/  IADD3 R28, P3, R28, R9, RZ ;  /* 0x000000091c1c7210 */ /* 0x000fe20007f7e0ff */
[----:B------:R4:W-:Y:S04]  /*6ab00*/  STL [R1+0xe80], R12 ;  /* 0x000e800c01007387 */ /* 0x0009e80000100800 */
[----:B----4-:R-:W4:Y:S04]  /*6ab10*/  LDL.LU.64 R12, [R1+0x2a40] ;  /* 0x002a4000010c7983 */ /* 0x010f280000300a00 */
[----:B------:R0:W-:Y:S04]  /*6ab20*/  STL.64 [R1+0xe88], R20 ;  /* 0x000e881401007387 */ /* 0x0001e80000100a00 */
[----:B0-----:R-:W4:Y:S04]  /*6ab30*/  LDL.LU.64 R20, [R1+0x2a38] ;  /* 0x002a380001147983 */ /* 0x001f280000300a00 */
[----:B------:R0:W-:Y:S04]  /*6ab40*/  STL [R1+0xe78], R28 ;  /* 0x000e781c01007387 */ /* 0x0001e80000100800 */
[----:B0-----:R-:W4:Y:S04]  /*6ab50*/  LDL.LU.64 R28, [R1+0x2a30] ;  /* 0x002a3000011c7983 */ /* 0x001f280000300a00 */
[----:B------:R-:W-:Y:S04]  /*6ab60*/  STL.64 [R1+0x2a18], R16 ;  /* 0x002a181001007387 */ /* 0x000fe80000100a00 */
[----:B--2---:R0:W-:Y:S04]  /*6ab70*/  STL.64 [R1+0x2a08], R6 ;  /* 0x002a080601007387 */ /* 0x0041e80000100a00 */
[----:B0-----:R-:W2:Y:S04]  /*6ab80*/  LDL.LU R7, [R1+0xb8] ;  /* 0x0000b80001077983 */ /* 0x001ea80000300800 */
[----:B---3--:R0:W-:Y:S04]  /*6ab90*/  STL.64 [R1+0x2a20], R26 ;  /* 0x002a201a01007387 */ /* 0x0081e80000100a00 */
[----:B0-----:R-:W3:Y:S04]  /*6aba0*/  LDL.64 R26, [R1+0xe78] ;  /* 0x000e7800011a7983 */ /* 0x001ee80000100a00 */
[----:B---3--:R0:W-:Y:S04]  /*6abb0*/  STL [R1+0x2a28], R26 ;  /* 0x002a281a01007387 */ /* 0x0081e80000100800 */
[----:B0-----:R1:W3:Y:S04]  /*6abc0*/  LDL.64 R26, [R1+0xe80] ;  /* 0x000e8000011a7983 */ /* 0x0012e80000100a00 */
[----:B----4-:R0:W-:Y:S04]  /*6abd0*/  STL.64 [R1+0x2a00], R12 ;  /* 0x002a000c01007387 */ /* 0x0101e80000100a00 */
[----:B0-----:R-:W4:Y:S04]  /*6abe0*/  LDL.LU R12, [R1+0xbc] ;  /* 0x0000bc00010c7983 */ /* 0x001f280000300800 */
[----:B------:R-:W-:Y:S01]  /*6abf0*/  STL.64 [R1+0x2a10], R20 ;  /* 0x002a101401007387 */ /* 0x000fe20000100a00 */
[----:B---3--:R-:W-:-:S05]  /*6ac00*/  IMAD.X R27, R4, 0x1, R10, P4 ;  /* 0x00000001041b7824 */ /* 0x008fca00020e060a */
[----:B------:R0:W-:Y:S04]  /*6ac10*/  STL [R1+0xe84], R27 ;  /* 0x000e841b01007387 */ /* 0x0001e80000100800 */
[----:B------:R1:W3:Y:S01]  /*6ac20*/  LDL.LU R26, [R1+0x2a28] ;  /* 0x002a2800011a7983 */ /* 0x0002e20000300800 */
[----:B--2---:R-:W-:Y:S02]  /*6ac30*/  SHF.R.S32.HI R5, RZ, 0x1f, R7 ;  /* 0x0000001fff057819 */ /* 0x004fe40000011407 */
[----:B------:R-:W-:-:S05]  /*6ac40*/  IADD3 R16, P5, R7, R8, RZ ;  /* 0x0000000807107210 */ /* 0x000fca0007fbe0ff */
[----:B------:R-:W-:Y:S02]  /*6ac50*/  IMAD.X R17, R5, 0x1, R10, P5 ;  /* 0x0000000105117824 */ /* 0x000fe400028e060a */
[--C-:B0-----:R-:W-:Y:S01]  /*6ac60*/  IMAD.X R27, R4, 0x1, R11.reuse, P3 ;  /* 0x00000001041b7824 */ /* 0x101fe200018e060b */
[-C--:B------:R-:W-:Y:S02]  /*6ac70*/  IADD3 R6, P3, R7, R9.reuse, RZ ;  /* 0x0000000907067210 */ /* 0x080fe40007f7e0ff */
[C---:B----4-:R-:W-:Y:S02]  /*6ac80*/  IADD3 R20, P4, R12.reuse, R8, RZ ;  /* 0x000000080c147210 */ /* 0x050fe40007f9e0ff */
[----:B------:R-:W-:Y:S01]  /*6ac90*/  SHF.R.S32.HI R4, RZ, 0x1f, R12 ;  /* 0x0000001fff047819 */ /* 0x000fe2000001140c */
[----:B------:R3:W-:Y:S01]  /*6aca0*/  STL [R1+0xe7c], R27 ;  /* 0x000e7c1b01007387 */ /* 0x0007e20000100800 */
[----:B------:R-:W-:Y:S01]  /*6acb0*/  IMAD.X R7, R5, 0x1, R11, P3 ;  /* 0x0000000105077824 */ /* 0x000fe200018e060b */
[----:B------:R-:W-:-:S02]  /*6acc0*/  IADD3 R12, P3, R12, R9, RZ ;  /* 0x000000090c0c7210 */ /* 0x000fc40007f7e0ff */
[----:B---3--:R-:W2:Y:S04]  /*6acd0*/  LDL.LU.64 R26, [R1+0x2a20] ;  /* 0x002a2000011a7983 */ /* 0x008ea80000300a00 */
[----:B------:R0:W-:Y:S04]  /*6ace0*/  STL.64 [R1+0xe70], R16 ;  /* 0x000e701001007387 */ /* 0x0001e80000100a00 */
[----:B0-----:R-:W3:Y:S04]  /*6acf0*/  LDL.LU.64 R16, [R1+0x2a18] ;  /* 0x002a180001107983 */ /* 0x001ee80000300a00 */
[----:B------:R0:W-:Y:S04]  /*6ad00*/  STL [R1+0xe60], R20 ;  /* 0x000e601401007387 */ /* 0x0001e80000100800 */
[----:B0-----:R-:W4:Y:S04]  /*6ad10*/  LDL.LU.64 R20, [R1+0x2a10] ;  /* 0x002a100001147983 */ /* 0x001f280000300a00 */
[----:B------:R0:W-:Y:S04]  /*6ad20*/  STL.64 [R1+0xe68], R6 ;  /* 0x000e680601007387 */ /* 0x0001e80000100a00 */
[----:B0-----:R-:W2:Y:S04]  /*6ad30*/  LDL.LU.64 R6, [R1+0x2a08] ;  /* 0x002a080001067983 */ /* 0x001ea80000300a00 */
[----:B------:R0:W-:Y:S04]  /*6ad40*/  STL [R1+0xe58], R12 ;  /* 0x000e580c01007387 */ /* 0x0001e80000100800 */
[----:B0-----:R-:W4:Y:S04]  /*6ad50*/  LDL.LU.64 R12, [R1+0x2a00] ;  /* 0x002a0000010c7983 */ /* 0x001f280000300a00 */
[----:B------:R-:W-:Y:S04]  /*6ad60*/  STL.64 [R1+0x29e8], R28 ;  /* 0x0029e81c01007387 */ /* 0x000fe80000100a00 */
[----:B------:R0:W-:Y:S04]  /*6ad70*/  STL.64 [R1+0x29f0], R2 ;  /* 0x0029f00201007387 */ /* 0x0001e80000100a00 */
[----:B0-----:R-:W3:Y:S04]  /*6ad80*/  LDL.64 R2, [R1+0xe58] ;  /* 0x000e580001027983 */ /* 0x001ee80000100a00 */
[----:B---3--:R0:W-:Y:S04]  /*6ad90*/  STL [R1+0x29f8], R2 ;  /* 0x0029f80201007387 */ /* 0x0081e80000100800 */
[----:B0-----:R1:W3:Y:S04]  /*6ada0*/  LDL.64 R2, [R1+0xe60] ;  /* 0x000e600001027983 */ /* 0x0012e80000100a00 */
[----:B------:R0:W-:Y:S04]  /*6adb0*/  STL.64 [R1+0x29d8], R16 ;  /* 0x0029d81001007387 */ /* 0x0001e80000100a00 */
[----:B0-----:R-:W4:Y:S04]  /*6adc0*/  LDL.LU R17, [R1+0xc4] ;  /* 0x0000c40001117983 */ /* 0x001f280000300800 */
[----:B--2---:R0:W-:Y:S04]  /*6add0*/  STL.64 [R1+0x29d0], R6 ;  /* 0x0029d00601007387 */ /* 0x0041e80000100a00 */
[----:B0-----:R-:W2:Y:S04]  /*6ade0*/  LDL.LU R6, [R1+0xc8] ;  /* 0x0000c80001067983 */ /* 0x001ea80000300800 */
[----:B------:R-:W-:Y:S01]  /*6adf0*/  STL.64 [R1+0x29e0], R26 ;  /* 0x0029e01a01007387 */ /* 0x000fe20000100a00 */
[----:B---3--:R-:W-:-:S05]  /*6ae00*/  IMAD.X R3, R4, 0x1, R10, P4 ;  /* 0x0000000104037824 */ /* 0x008fca00020e060a */
[----:B------:R0:W-:Y:S04]  /*6ae10*/  STL [R1+0xe64], R3 ;  /* 0x000e640301007387 */ /* 0x0001e80000100800 */
[----:B------:R1:W3:Y:S01]  /*6ae20*/  LDL.LU R2, [R1+0x29f8] ;  /* 0x0029f80001027983 */ /* 0x0002e20000300800 */
[----:B----4-:R-:W-:Y:S02]  /*6ae30*/  SHF.R.S32.HI R5, RZ, 0x1f, R17 ;  /* 0x0000001fff057819 */ /* 0x010fe40000011411 */
[C---:B------:R-:W-:Y:S01]  /*6ae40*/  IADD3 R28, P5, R17.reuse, R8, RZ ;  /* 0x00000008111c7210 */ /* 0x040fe20007fbe0ff */
[----:B0-----:R-:W-:Y:S01]  /*6ae50*/  IMAD.X R3, R4, 0x1, R11, P3 ;  /* 0x0000000104037824 */ /* 0x001fe200018e060b */
[----:B------:R-:W-:-:S03]  /*6ae60*/  IADD3 R16, P3, R17, R9, RZ ;  /* 0x0000000911107210 */ /* 0x000fc60007f7e0ff */
[C---:B------:R-:W-:Y:S01]  /*6ae70*/  IMAD.X R29, R5.reuse, 0x1, R10, P5 ;  /* 0x00000001051d7824 */ /* 0x040fe200028e060a */
[----:B------:R3:W-:Y:S01]  /*6ae80*/  STL [R1+0xe5c], R3 ;  /* 0x000e5c0301007387 */ /* 0x0007e20000100800 */
[----:B------:R-:W-:Y:S01]  /*6ae90*/  IMAD.X R17, R5, 0x1, R11, P3 ;  /* 0x0000000105117824 */ /* 0x000fe200018e060b */
[C---:B--2---:R-:W-:Y:S02]  /*6aea0*/  IADD3 R26, P4, R6.reuse, R8, RZ ;  /* 0x00000008061a7210 */ /* 0x044fe40007f9e0ff */
[----:B------:R-:W-:Y:S02]  /*6aeb0*/  SHF.R.S32.HI R4, RZ, 0x1f, R6 ;  /* 0x0000001fff047819 */ /* 0x000fe40000011406 */
[----:B------:R-:W-:Y:S01]  /*6aec0*/  IADD3 R6, P3, R6, R9, RZ ;  /* 0x0000000906067210 */ /* 0x000fe20007f7e0ff */
        /* <DEDUP_REMOVED lines=8> */
[----:B0-----:R-:W2:Y:S04]  /*6af50*/  LDL.LU.64 R6, [R1+0x29d0] ;  /* 0x0029d00001067983 */ /* 0x001ea80000300a00 */
[----:B------:R0:W-:Y:S04]  /*6af60*/  STL.64 [R1+0x29c0], R18 ;  /* 0x0029c01201007387 */ /* 0x0001e80000100a00 */
[----:B0-----:R-:W3:Y:S04]  /*6af70*/  LDL.64 R18, [R1+0xe38] ;  /* 0x000e380001127983 */ /* 0x001ee80000100a00 */
[----:B---3--:R0:W-:Y:S04]  /*6af80*/  STL [R1+0x29c8], R18 ;  /* 0x0029c81201007387 */ /* 0x0081e80000100800 */
[----:B0-----:R1:W3:Y:S04]  /*6af90*/  LDL.64 R18, [R1+0xe40] ;  /* 0x000e400001127983 */ /* 0x0012e80000100a00 */
[----:B------:R-:W-:Y:S04]  /*6afa0*/  STL.64 [R1+0x29b8], R28 ;  /* 0x0029b81c01007387 */ /* 0x000fe80000100a00 */
[----:B----4-:R0:W-:Y:S04]  /*6afb0*/  STL.64 [R1+0x29a0], R26 ;  /* 0x0029a01a01007387 */ /* 0x0101e80000100a00 */
[----:B0-----:R-:W4:Y:S04]  /*6afc0*/  LDL.LU R26, [R1+0xd0] ;  /* 0x0000d000011a7983 */ /* 0x001f280000300800 */
[----:B--2---:R0:W-:Y:S04]  /*6afd0*/  STL.64 [R1+0x29a8], R16 ;  /* 0x0029a81001007387 */ /* 0x0041e80000100a00 */
[----:B0-----:R-:W2:Y:S04]  /*6afe0*/  LDL.LU R17, [R1+0xcc] ;  /* 0x0000cc0001117983 */ /* 0x001ea80000300800 */
[----:B------:R-:W-:Y:S01]  /*6aff0*/  STL.64 [R1+0x29b0], R6 ;  /* 0x0029b00601007387 */ /* 0x000fe20000100a00 */
[----:B---3--:R-:W-:-:S05]  /*6b000*/  IMAD.X R19, R4, 0x1, R10, P4 ;  /* 0x0000000104137824 */ /* 0x008fca00020e060a */
[----:B------:R0:W-:Y:S04]  /*6b010*/  STL [R1+0xe44], R19 ;  /* 0x000e441301007387 */ /* 0x0001e80000100800 */
[----:B------:R1:W3:Y:S01]  /*6b020*/  LDL.LU R18, [R1+0x29c8] ;  /* 0x0029c80001127983 */ /* 0x0002e20000300800 */
[----:B0-----:R-:W-:Y:S01]  /*6b030*/  IMAD.X R19, R4, 0x1, R11, P3 ;  /* 0x0000000104137824 */ /* 0x001fe200018e060b */
[----:B----4-:R-:W-:Y:S02]  /*6b040*/  IADD3 R6, P4, R26, R8, RZ ;  /* 0x000000081a067210 */ /* 0x010fe40007f9e0ff */
[----:B------:R-:W-:Y:S02]  /*6b050*/  SHF.R.S32.HI R4, RZ, 0x1f, R26 ;  /* 0x0000001fff047819 */ /* 0x000fe4000001141a */
[----:B--2---:R-:W-:-:S02]  /*6b060*/  SHF.R.S32.HI R5, RZ, 0x1f, R17 ;  /* 0x0000001fff057819 */ /* 0x004fc40000011411 */
[C---:B------:R-:W-:Y:S02]  /*6b070*/  IADD3 R28, P5, R17.reuse, R8, RZ ;  /* 0x00000008111c7210 */ /* 0x040fe40007fbe0ff */
[-C--:B------:R-:W-:Y:S01]  /*6b080*/  IADD3 R16, P3, R17, R9.reuse, RZ ;  /* 0x0000000911107210 */ /* 0x080fe20007f7e0ff */
[----:B------:R3:W-:Y:S02]  /*6b090*/  STL [R1+0xe3c], R19 ;  /* 0x000e3c1301007387 */ /* 0x0007e40000100800 */
[C-C-:B------:R-:W-:Y:S02]  /*6b0a0*/  IMAD.X R29, R5.reuse, 0x1, R10.reuse, P5 ;  /* 0x00000001051d7824 */ /* 0x140fe400028e060a */
[----:B------:R-:W-:Y:S01]  /*6b0b0*/  IMAD.X R17, R5, 0x1, R11, P3 ;  /* 0x0000000105117824 */ /* 0x000fe200018e060b */
        /* <DEDUP_REMOVED lines=9> */
[----:B0-----:R-:W3:Y:S04]  /*6b150*/  LDL.LU.64 R26, [R1+0x29a0] ;  /* 0x0029a000011a7983 */ /* 0x001ee80000300a00 */
[----:B---3--:R0:W-:Y:S04]  /*6b160*/  STL.64 [R1+0x2998], R26 ;  /* 0x0029981a01007387 */ /* 0x0081e80000100a00 */
[----:B0-----:R1:W3:Y:S04]  /*6b170*/  LDL.64 R26, [R1+0xe20] ;  /* 0x000e2000011a7983 */ /* 0x0012e80000100a00 */
[----:B--2---:R0:W-:Y:S04]  /*6b180*/  STL.64 [R1+0x2970], R16 ;  /* 0x0029701001007387 */ /* 0x0041e80000100a00 */
[----:B0-----:R-:W2:Y:S04]  /*6b190*/  LDL.LU R16, [R1+0xd8] ;  /* 0x0000d80001107983 */ /* 0x001ea80000300800 */
[----:B--2---:R-:W-:Y:S04]  /*6b1a0*/  STL.64 [R1+0x2988], R16 ;  /* 0x0029881001007387 */ /* 0x004fe80000100a00 */
[----:B------:R0:W-:Y:S04]  /*6b1b0*/  STL.64 [R1+0x2978], R28 ;  /* 0x0029781c01007387 */ /* 0x0001e80000100a00 */
[----:B0-----:R-:W2:Y:S04]  /*6b1c0*/  LDL.LU R29, [R1+0xd4] ;  /* 0x0000d400011d7983 */ /* 0x001ea80000300800 */
[----:B------:R-:W-:Y:S04]  /*6b1d0*/  STL.64 [R1+0x2980], R2 ;  /* 0x0029800201007387 */ /* 0x000fe80000100a00 */
[----:B------:R0:W-:Y:S04]  /*6b1e0*/  STL [R1+0x2990], R3 ;  /* 0x0029900301007387 */ /* 0x0001e80000100800 */
[----:B0-----:R1:W4:Y:S01]  /*6b1f0*/  LDL.64 R2, [R1+0xe18] ;  /* 0x000e180001027983 */ /* 0x0013220000100a00 */
[----:B---3--:R-:W-:-:S05]  /*6b200*/  IMAD.X R27, R4, 0x1, R10, P4 ;  /* 0x00000001041b7824 */ /* 0x008fca00020e060a */
[----:B------:R0:W-:Y:S04]  /*6b210*/  STL [R1+0xe24], R27 ;  /* 0x000e241b01007387 */ /* 0x0001e80000100800 */
[----:B0-----:R-:W3:Y:S01]  /*6b220*/  LDL.LU.64 R26, [R1+0x2998] ;  /* 0x00299800011a7983 */ /* 0x001ee20000300a00 */
[----:B--2---:R-:W-:Y:S02]  /*6b230*/  SHF.R.S32.HI R5, RZ, 0x1f, R29 ;  /* 0x0000001fff057819 */ /* 0x004fe4000001141d */
[----:B------:R-:W-:-:S05]  /*6b240*/  IADD3 R16, P5, R29, R8, RZ ;  /* 0x000000081d107210 */ /* 0x000fca0007fbe0ff */
[----:B------:R-:W-:Y:S02]  /*6b250*/  IMAD.X R17, R5, 0x1, R10, P5 ;  /* 0x0000000105117824 */ /* 0x000fe400028e060a */
[----:B----4-:R-:W-:-:S05]  /*6b260*/  IMAD.X R3, R4, 0x1, R11, P3 ;  /* 0x0000000104037824 */ /* 0x010fca00018e060b */
[----:B------:R0:W-:Y:S04]  /*6b270*/  STL [R1+0xe1c], R3 ;  /* 0x000e1c0301007387 */ /* 0x0001e80000100800 */
[----:B0-----:R1:W2:Y:S04]  /*6b280*/  LDL.LU R3, [R1+0x2990] ;  /* 0x0029900001037983 */ /* 0x0012a80000300800 */
[----:B------:R0:W-:Y:S04]  /*6b290*/  STL.64 [R1+0xe10], R16 ;  /* 0x000e101001007387 */ /* 0x0001e80000100a00 */
[----:B0-----:R-:W4:Y:S01]  /*6b2a0*/  LDL.LU.64 R16, [R1+0x2988] ;  /* 0x0029880001107983 */ /* 0x001f220000300a00 */
[----:B------:R-:W-:-:S05]  /*6b2b0*/  IADD3 R28, P3, R29, R9, RZ ;  /* 0x000000091d1c7210 */ /* 0x000fca0007f7e0ff */
[----:B------:R-:W-:Y:S01]  /*6b2c0*/  IMAD.X R29, R5, 0x1, R11, P3 ;  /* 0x00000001051d7824 */ /* 0x000fe200018e060b */
[C---:B----4-:R-:W-:Y:S02]  /*6b2d0*/  IADD3 R2, P4, R16.reuse, R8, RZ ;  /* 0x0000000810027210 */ /* 0x050fe40007f9e0ff */
[----:B------:R-:W-:Y:S02]  /*6b2e0*/  SHF.R.S32.HI R4, RZ, 0x1f, R16 ;  /* 0x0000001fff047819 */ /* 0x000fe40000011410 */
[----:B------:R-:W-:Y:S01]  /*6b2f0*/  IADD3 R16, P3, R16, R9, RZ ;  /* 0x0000000910107210 */ /* 0x000fe20007f7e0ff */
[----:B------:R2:W-:Y:S04]  /*6b300*/  STL [R1+0xe00], R2 ;  /* 0x000e000201007387 */ /* 0x0005e80000100800 */
[----:B--2---:R-:W2:Y:S04]  /*6b310*/  LDL.LU.64 R2, [R1+0x2980] ;  /* 0x0029800001027983 */ /* 0x004ea80000300a00 */
[----:B------:R0:W-:Y:S04]  /*6b320*/  STL.64 [R1+0xe08], R28 ;  /* 0x000e081c01007387 */ /* 0x0001e80000100a00 */
[----:B0-----:R-:W4:Y:S04]  /*6b330*/  LDL.LU.64 R28, [R1+0x2978] ;  /* 0x00297800011c7983 */ /* 0x001f280000300a00 */
[----:B------:R0:W-:Y:S04]  /*6b340*/  STL [R1+0xdf8], R16 ;  /* 0x000df81001007387 */ /* 0x0001e80000100800 */
[----:B0-----:R-:W3:Y:S04]  /*6b350*/  LDL.LU.64 R16, [R1+0x2970] ;  /* 0x0029700001107983 */ /* 0x001ee80000300a00 */
[----:B---3--:R-:W-:Y:S04]  /*6b360*/  STL.64 [R1+0x2958], R16 ;  /* 0x0029581001007387 */ /* 0x008fe80000100a00 */
[----:B------:R0:W-:Y:S04]  /*6b370*/  STL.64 [R1+0x2960], R22 ;  /* 0x0029601601007387 */ /* 0x0001e80000100a00 */
[----:B0-----:R-:W3:Y:S04]  /*6b380*/  LDL.64 R22, [R1+0xdf8] ;  /* 0x000df80001167983 */ /* 0x001ee80000100a00 */
[----:B---3--:R0:W-:Y:S04]  /*6b390*/  STL [R1+0x2968], R22 ;  /* 0x0029681601007387 */ /* 0x0081e80000100800 */
[----:B0-----:R1:W3:Y:S04]  /*6b3a0*/  LDL.64 R22, [R1+0xe00] ;  /* 0x000e000001167983 */ /* 0x0012e80000100a00 */
[----:B------:R0:W-:Y:S04]  /*6b3b0*/  STL.64 [R1+0x2940], R26 ;  /* 0x0029401a01007387 */ /* 0x0001e80000100a00 */
[----:B0-----:R-:W2:Y:S04]  /*6b3c0*/  LDL.LU R26, [R1+0xe0] ;  /* 0x0000e000011a7983 */ /* 0x001ea80000300800 */
[----:B------:R0:W-:Y:S04]  /*6b3d0*/  STL.64 [R1+0x2948], R18 ;  /* 0x0029481201007387 */ /* 0x0001e80000100a00 */
[----:B0-----:R-:W2:Y:S04]  /*6b3e0*/  LDL.LU R19, [R1+0xdc] ;  /* 0x0000dc0001137983 */ /* 0x001ea80000300800 */
[----:B----4-:R-:W-:Y:S01]  /*6b3f0*/  STL.64 [R1+0x2950], R28 ;  /* 0x0029501c01007387 */ /* 0x010fe20000100a00 */
[----:B---3--:R-:W-:-:S05]  /*6b400*/  IMAD.X R23, R4, 0x1, R10, P4 ;  /* 0x0000000104177824 */ /* 0x008fca00020e060a */
[----:B------:R0:W-:Y:S04]  /*6b410*/  STL [R1+0xe04], R23 ;  /* 0x000e041701007387 */ /* 0x0001e80000100800 */
[----:B------:R1:W3:Y:S01]  /*6b420*/  LDL.LU R22, [R1+0x2968] ;  /* 0x0029680001167983 */ /* 0x0002e20000300800 */
[----:B0-----:R-:W-:Y:S01]  /*6b430*/  IMAD.X R23, R4, 0x1, R11, P3 ;  /* 0x0000000104177824 */ /* 0x001fe200018e060b */
[-C--:B--2---:R-:W-:Y:S02]  /*6b440*/  IADD3 R28, P4, R26, R8.reuse, RZ ;  /* 0x000000081a1c7210 */ /* 0x084fe40007f9e0ff */
[----:B------:R-:W-:Y:S02]  /*6b450*/  SHF.R.S32.HI R5, RZ, 0x1f, R19 ;  /* 0x0000001fff057819 */ /* 0x000fe40000011413 */
[----:B------:R-:W-:-:S02]  /*6b460*/  IADD3 R16, P5, R19, R8, RZ ;  /* 0x0000000813107210 */ /* 0x000fc40007fbe0ff */
[-C--:B------:R-:W-:Y:S01]  /*6b470*/  IADD3 R18, P3, R19, R9.reuse, RZ ;  /* 0x0000000913127210 */ /* 0x080fe20007f7e0ff */
[----:B------:R3:W-:Y:S02]  /*6b480*/  STL [R1+0xdfc], R23 ;  /* 0x000dfc1701007387 */ /* 0x0007e40000100800 */
[C---:B------:R-:W-:Y:S02]  /*6b490*/  IMAD.X R17, R5.reuse, 0x1, R10, P5 ;  /* 0x0000000105117824 */ /* 0x040fe400028e060a */
[----:B------:R-:W-:Y:S01]  /*6b4a0*/  IMAD.X R19, R5, 0x1, R11, P3 ;  /* 0x0000000105137824 */ /* 0x000fe200018e060b */
        /* <DEDUP_REMOVED lines=11> */
[----:B------:R0:W-:Y:S04]  /*6b560*/  STL.64 [R1+0x2938], R12 ;  /* 0x0029380c01007387 */ /* 0x0001e80000100a00 */
[----:B0-----:R1:W4:Y:S04]  /*6b570*/  LDL.64 R12, [R1+0xde0] ;  /* 0x000de000010c7983 */ /* 0x0013280000100a00 */
[----:B--2---:R0:W-:Y:S04]  /*6b580*/  STL.64 [R1+0x2910], R26 ;  /* 0x0029101a01007387 */ /* 0x0041e80000100a00 */
[----:B0-----:R-:W2:Y:S04]  /*6b590*/  LDL.LU R26, [R1+0xe8] ;  /* 0x0000e800011a7983 */ /* 0x001ea80000300800 */
[----:B--2---:R-:W-:Y:S04]  /*6b5a0*/  STL.64 [R1+0x2928], R26 ;  /* 0x0029281a01007387 */ /* 0x004fe80000100a00 */
[----:B---3--:R0:W-:Y:S04]  /*6b5b0*/  STL.64 [R1+0x2918], R16 ;  /* 0x0029181001007387 */ /* 0x0081e80000100a00 */
[----:B0-----:R-:W2:Y:S04]  /*6b5c0*/  LDL.LU R17, [R1+0xe4] ;  /* 0x0000e40001117983 */ /* 0x001ea80000300800 */
[----:B------:R-:W-:Y:S04]  /*6b5d0*/  STL.64 [R1+0x2920], R22 ;  /* 0x0029201601007387 */ /* 0x000fe80000100a00 */
        /* <DEDUP_REMOVED lines=23> */
[----:B0-----:R-:W4:Y:S04]  /*6b750*/  LDL.LU.64 R26, [R1+0x2910] ;  /* 0x00291000011a7983 */ /* 0x001f280000300a00 */
[----:B----4-:R-:W-:Y:S04]  /*6b760*/  STL.64 [R1+0x28f8], R26 ;  /* 0x0028f81a01007387 */ /* 0x010fe80000100a00 */
[----:B------:R0:W-:Y:S04]  /*6b770*/  STL.64 [R1+0x28e8], R12 ;  /* 0x0028e80c01007387 */ /* 0x0001e80000100a00 */
[----:B0-----:R-:W4:Y:S04]  /*6b780*/  LDL.LU R13, [R1+0xec] ;  /* 0x0000ec00010d7983 */ /* 0x001f280000300800 */
[----:B------:R0:W-:Y:S04]  /*6b790*/  STL.64 [R1+0x2900], R6 ;  /* 0x0029000601007387 */ /* 0x0001e80000100a00 */
[----:B0-----:R-:W2:Y:S04]  /*6b7a0*/  LDL.64 R6, [R1+0xdb8] ;  /* 0x000db80001067983 */ /* 0x001ea80000100a00 */
[----:B--2---:R0:W-:Y:S04]  /*6b7b0*/  STL [R1+0x2908], R6 ;  /* 0x0029080601007387 */ /* 0x0041e80000100800 */
[----:B0-----:R1:W2:Y:S04]  /*6b7c0*/  LDL.64 R6, [R1+0xdc0] ;  /* 0x000dc00001067983 */ /* 0x0012a80000100a00 */
[----:B------:R-:W-:Y:S04]  /*6b7d0*/  STL.64 [R1+0x28f0], R20 ;  /* 0x0028f01401007387 */ /* 0x000fe80000100a00 */
[----:B---3--:R0:W-:Y:S04]  /*6b7e0*/  STL.64 [R1+0x28e0], R16 ;  /* 0x0028e01001007387 */ /* 0x0081e80000100a00 */
[----:B0-----:R-:W3:Y:S01]  /*6b7f0*/  LDL.LU R16, [R1+0xf0] ;  /* 0x0000f00001107983 */ /* 0x001ee20000300800 */
[----:B--2---:R-:W-:-:S05]  /*6b800*/  IMAD.X R7, R4, 0x1, R10, P4 ;  /* 0x0000000104077824 */ /* 0x004fca00020e060a */
[----:B------:R0:W-:Y:S04]  /*6b810*/  STL [R1+0xdc4], R7 ;  /* 0x000dc40701007387 */ /* 0x0001e80000100800 */
[----:B------:R1:W2:Y:S01]  /*6b820*/  LDL.LU R6, [R1+0x2908] ;  /* 0x0029080001067983 */ /* 0x0002a20000300800 */
[----:B----4-:R-:W-:Y:S02]  /*6b830*/  SHF.R.S32.HI R5, RZ, 0x1f, R13 ;  /* 0x0000001fff057819 */ /* 0x010fe4000001140d */
[----:B------:R-:W-:-:S05]  /*6b840*/  IADD3 R26, P5, R13, R8, RZ ;  /* 0x000000080d1a7210 */ /* 0x000fca0007fbe0ff */
[----:B------:R-:W-:Y:S02]  /*6b850*/  IMAD.X R27, R5, 0x1, R10, P5 ;  /* 0x00000001051b7824 */ /* 0x000fe400028e060a */
[--C-:B0-----:R-:W-:Y:S01]  /*6b860*/  IMAD.X R7, R4, 0x1, R11.reuse, P3 ;  /* 0x0000000104077824 */ /* 0x101fe200018e060b */
[-C--:B------:R-:W-:Y:S02]  /*6b870*/  IADD3 R12, P3, R13, R9.reuse, RZ ;  /* 0x000000090d0c7210 */ /* 0x080fe40007f7e0ff */
[C---:B---3--:R-:W-:Y:S02]  /*6b880*/  IADD3 R20, P4, R16.reuse, R8, RZ ;  /* 0x0000000810147210 */ /* 0x048fe40007f9e0ff */
[----:B------:R-:W-:Y:S01]  /*6b890*/  SHF.R.S32.HI R4, RZ, 0x1f, R16 ;  /* 0x0000001fff047819 */ /* 0x000fe20000011410 */
[----:B------:R2:W-:Y:S01]  /*6b8a0*/  STL [R1+0xdbc], R7 ;  /* 0x000dbc0701007387 */ /* 0x0005e20000100800 */
[----:B------:R-:W-:Y:S01]  /*6b8b0*/  IMAD.X R13, R5, 0x1, R11, P3 ;  /* 0x00000001050d7824 */ /* 0x000fe200018e060b */
[----:B------:R-:W-:-:S02]  /*6b8c0*/  IADD3 R16, P3, R16, R9, RZ ;  /* 0x0000000910107210 */ /* 0x000fc40007f7e0ff */
[----:B--2---:R-:W2:Y:S04]  /*6b8d0*/  LDL.LU.64 R6, [R1+0x2900] ;  /* 0x0029000001067983 */ /* 0x004ea80000300a00 */
        /* <DEDUP_REMOVED lines=8> */
[----:B------:R0:W-:Y:S04]  /*6b960*/  STL.64 [R1+0x28d0], R24 ;  /* 0x0028d01801007387 */ /* 0x0001e80000100a00 */
[----:B0-----:R-:W3:Y:S04]  /*6b970*/  LDL.64 R24, [R1+0xd98] ;  /* 0x000d980001187983 */ /* 0x001ee80000100a00 */
[----:B---3--:R0:W-:Y:S04]  /*6b980*/  STL [R1+0x28d8], R24 ;  /* 0x0028d81801007387 */ /* 0x0081e80000100800 */
[----:B0-----:R1:W3:Y:S04]  /*6b990*/  LDL.64 R24, [R1+0xda0] ;  /* 0x000da00001187983 */ /* 0x0012e80000100a00 */
[----:B------:R0:W-:Y:S04]  /*6b9a0*/  STL.64 [R1+0x28b0], R26 ;  /* 0x0028b01a01007387 */ /* 0x0001e80000100a00 */
[----:B0-----:R-:W2:Y:S01]  /*6b9b0*/  LDL.LU R26, [R1+0xf8] ;  /* 0x0000f800011a7983 */ /* 0x001ea20000300800 */
[----:B---3--:R-:W-:-:S03]  /*6b9c0*/  IMAD.X R25, R4, 0x1, R10, P4 ;  /* 0x0000000104197824 */ /* 0x008fc600020e060a */
[----:B--2---:R-:W-:Y:S04]  /*6b9d0*/  STL.64 [R1+0x28c8], R26 ;  /* 0x0028c81a01007387 */ /* 0x004fe80000100a00 */
[----:B------:R0:W-:Y:S04]  /*6b9e0*/  STL.64 [R1+0x28b8], R12 ;  /* 0x0028b80c01007387 */ /* 0x0001e80000100a00 */
[----:B0-----:R-:W2:Y:S04]  /*6b9f0*/  LDL.LU R13, [R1+0xf4] ;  /* 0x0000f400010d7983 */ /* 0x001ea80000300800 */
[----:B------:R-:W-:Y:S04]  /*6ba00*/  STL.64 [R1+0x28c0], R6 ;  /* 0x0028c00601007387 */ /* 0x000fe80000100a00 */
[----:B------:R0:W-:Y:S04]  /*6ba10*/  STL [R1+0xda4], R25 ;  /* 0x000da41901007387 */ /* 0x0001e80000100800 */
[----:B------:R1:W3:Y:S01]  /*6ba20*/  LDL.LU R24, [R1+0x28d8] ;  /* 0x0028d80001187983 */ /* 0x0002e20000300800 */
[----:B0-----:R-:W-:-:S05]  /*6ba30*/  IMAD.X R25, R4, 0x1, R11, P3 ;  /* 0x0000000104197824 */ /* 0x001fca00018e060b */
[----:B------:R3:W-:Y:S01]  /*6ba40*/  STL [R1+0xd9c], R25 ;  /* 0x000d9c1901007387 */ /* 0x0007e20000100800 */
[----:B--2---:R-:W-:Y:S02]  /*6ba50*/  SHF.R.S32.HI R5, RZ, 0x1f, R13 ;  /* 0x0000001fff057819 */ /* 0x004fe4000001140d */
[----:B------:R-:W-:Y:S01]  /*6ba60*/  IADD3 R26, P5, R13, R8, RZ ;  /* 0x000000080d1a7210 */ /* 0x000fe20007fbe0ff */
[----:B---3--:R-:W2:Y:S04]  /*6ba70*/  LDL.LU.64 R24, [R1+0x28d0] ;  /* 0x0028d00001187983 */ /* 0x008ea80000300a00 */
[----:B------:R-:W-:-:S05]  /*6ba80*/  IMAD.X R27, R5, 0x1, R10, P5 ;  /* 0x00000001051b7824 */ /* 0x000fca00028e060a */
        /* <DEDUP_REMOVED lines=12> */
[----:B0-----:R-:W2:Y:S04]  /*6bb50*/  LDL.LU.64 R26, [R1+0x28b0] ;  /* 0x0028b000011a7983 */ /* 0x001ea80000300a00 */
[----:B--2---:R0:W-:Y:S04]  /*6bb60*/  STL.64 [R1+0x2888], R26 ;  /* 0x0028881a01007387 */ /* 0x0041e80000100a00 */
[----:B0-----:R-:W2:Y:S04]  /*6bb70*/  LDL.LU R27, [R1+0xfc] ;  /* 0x0000fc00011b7983 */ /* 0x001ea80000300800 */
[----:B------:R-:W-:Y:S04]  /*6bb80*/  STL.64 [R1+0x2890], R18 ;  /* 0x0028901201007387 */ /* 0x000fe80000100a00 */
[----:B------:R-:W-:Y:S04]  /*6bb90*/  STL [R1+0x2898], R19 ;  /* 0x0028981301007387 */ /* 0x000fe80000100800 */
[----:B------:R0:W-:Y:S04]  /*6bba0*/  STL.64 [R1+0x28a0], R24 ;  /* 0x0028a01801007387 */ /* 0x0001e80000100a00 */
[----:B0-----:R-:W3:Y:S04]  /*6bbb0*/  LDL.64 R24, [R1+0xd78] ;  /* 0x000d780001187983 */ /* 0x001ee80000100a00 */
[----:B---3--:R0:W-:Y:S04]  /*6bbc0*/  STL [R1+0x28a8], R24 ;  /* 0x0028a81801007387 */ /* 0x0081e80000100800 */
[----:B0-----:R1:W3:Y:S04]  /*6bbd0*/  LDL.64 R24, [R1+0xd80] ;  /* 0x000d800001187983 */ /* 0x0012e80000100a00 */
[----:B------:R0:W-:Y:S04]  /*6bbe0*/  STL.64 [R1+0x2880], R2 ;  /* 0x0028800201007387 */ /* 0x0001e80000100a00 */
[----:B0-----:R-:W4:Y:S01]  /*6bbf0*/  LDL.LU R2, [R1+0x100] ;  /* 0x0001000001027983 */ /* 0x001f220000300800 */
[----:B---3--:R-:W-:-:S05]  /*6bc00*/  IMAD.X R25, R4, 0x1, R10, P4 ;  /* 0x0000000104197824 */ /* 0x008fca00020e060a */
[----:B------:R0:W-:Y:S04]  /*6bc10*/  STL [R1+0xd84], R25 ;  /* 0x000d841901007387 */ /* 0x0001e80000100800 */
[----:B------:R1:W3:Y:S01]  /*6bc20*/  LDL.LU R24, [R1+0x28a8] ;  /* 0x0028a80001187983 */ /* 0x0002e20000300800 */
[----:B--2---:R-:W-:Y:S02]  /*6bc30*/  SHF.R.S32.HI R5, RZ, 0x1f, R27 ;  /* 0x0000001fff057819 */ /* 0x004fe4000001141b */
[----:B------:R-:W-:-:S05]  /*6bc40*/  IADD3 R18, P5, R27, R8, RZ ;  /* 0x000000081b127210 */ /* 0x000fca0007fbe0ff */
[----:B------:R-:W-:Y:S02]  /*6bc50*/  IMAD.X R19, R5, 0x1, R10, P5 ;  /* 0x0000000105137824 */ /* 0x000fe400028e060a */
[----:B0-----:R-:W-:-:S05]  /*6bc60*/  IMAD.X R25, R4, 0x1, R11, P3 ;  /* 0x0000000104197824 */ /* 0x001fca00018e060b */
[----:B------:R3:W-:Y:S04]  /*6bc70*/  STL [R1+0xd7c], R25 ;  /* 0x000d7c1901007387 */ /* 0x0007e80000100800 */
[----:B---3--:R-:W2:Y:S04]  /*6bc80*/  LDL.LU.64 R24, [R1+0x28a0] ;  /* 0x0028a00001187983 */ /* 0x008ea80000300a00 */
[----:B------:R0:W-:Y:S04]  /*6bc90*/  STL.64 [R1+0xd70], R18 ;  /* 0x000d701201007387 */ /* 0x0001e80000100a00 */
[----:B0-----:R1:W3:Y:S01]  /*6bca0*/  LDL.LU R19, [R1+0x2898] ;  /* 0x0028980001137983 */ /* 0x0012e20000300800 */
[----:B------:R-:W-:-:S02]  /*6bcb0*/  IADD3 R26, P3, R27, R9, RZ ;  /* 0x000000091b1a7210 */ /* 0x000fc40007f7e0ff */
[C---:B----4-:R-:W-:Y:S02]  /*6bcc0*/  IADD3 R18, P4, R2.reuse, R8, RZ ;  /* 0x0000000802127210 */ /* 0x050fe40007f9e0ff */
[----:B------:R-:W-:Y:S01]  /*6bcd0*/  SHF.R.S32.HI R4, RZ, 0x1f, R2 ;  /* 0x0000001fff047819 */ /* 0x000fe20000011402 */
[----:B------:R-:W-:Y:S01]  /*6bce0*/  IMAD.X R27, R5, 0x1, R11, P3 ;  /* 0x00000001051b7824 */ /* 0x000fe200018e060b */
[----:B------:R-:W-:Y:S01]  /*6bcf0*/  IADD3 R2, P3, R2, R9, RZ ;  /* 0x0000000902027210 */ /* 0x000fe20007f7e0ff */
[----:B------:R3:W-:Y:S04]  /*6bd00*/  STL [R1+0xd60], R18 ;  /* 0x000d601201007387 */ /* 0x0007e80000100800 */
[----:B---3--:R-:W3:Y:S04]  /*6bd10*/  LDL.LU.64 R18, [R1+0x2890] ;  /* 0x0028900001127983 */ /* 0x008ee80000300a00 */
[----:B------:R0:W-:Y:S04]  /*6bd20*/  STL.64 [R1+0xd68], R26 ;  /* 0x000d681a01007387 */ /* 0x0001e80000100a00 */
[----:B0-----:R-:W4:Y:S04]  /*6bd30*/  LDL.LU.64 R26, [R1+0x2888] ;  /* 0x00288800011a7983 */ /* 0x001f280000300a00 */
[----:B------:R0:W-:Y:S04]  /*6bd40*/  STL [R1+0xd58], R2 ;  /* 0x000d580201007387 */ /* 0x0001e80000100800 */
[----:B0-----:R-:W2:Y:S04]  /*6bd50*/  LDL.LU.64 R2, [R1+0x2880] ;  /* 0x0028800001027983 */ /* 0x001ea80000300a00 */
[----:B------:R-:W-:Y:S04]  /*6bd60*/  STL.64 [R1+0x2868], R6 ;  /* 0x0028680601007387 */ /* 0x000fe80000100a00 */
[----:B------:R0:W-:Y:S04]  /*6bd70*/  STL.64 [R1+0x2870], R22 ;  /* 0x0028701601007387 */ /* 0x0001e80000100a00 */
[----:B0-----:R-:W3:Y:S04]  /*6bd80*/  LDL.64 R22, [R1+0xd58] ;  /* 0x000d580001167983 */ /* 0x001ee80000100a00 */
[----:B---3--:R0:W-:Y:S04]  /*6bd90*/  STL [R1+0x2878], R22 ;  /* 0x0028781601007387 */ /* 0x0081e80000100800 */
[----:B0-----:R1:W3:Y:S04]  /*6bda0*/  LDL.64 R22, [R1+0xd60] ;  /* 0x000d600001167983 */ /* 0x0012e80000100a00 */
[----:B--2---:R0:W-:Y:S04]  /*6bdb0*/  STL.64 [R1+0x2850], R2 ;  /* 0x0028500201007387 */ /* 0x0041e80000100a00 */
[----:B0-----:R-:W2:Y:S04]  /*6bdc0*/  LDL.LU R2, [R1+0x108] ;  /* 0x0001080001027983 */ /* 0x001ea80000300800 */
[----:B------:R0:W-:Y:S04]  /*6bdd0*/  STL.64 [R1+0x2858], R18 ;  /* 0x0028581201007387 */ /* 0x0001e80000100a00 */
[----:B0-----:R-:W4:Y:S04]  /*6bde0*/  LDL.LU R19, [R1+0x104] ;  /* 0x0001040001137983 */ /* 0x001f280000300800 */
[----:B------:R-:W-:Y:S01]  /*6bdf0*/  STL.64 [R1+0x2860], R24 ;  /* 0x0028601801007387 */ /* 0x000fe20000100a00 */
[----:B---3--:R-:W-:-:S05]  /*6be00*/  IMAD.X R23, R4, 0x1, R10, P4 ;  /* 0x0000000104177824 */ /* 0x008fca00020e060a */
[----:B------:R0:W-:Y:S04]  /*6be10*/  STL [R1+0xd64], R23 ;  /* 0x000d641701007387 */ /* 0x0001e80000100800 */
[----:B------:R1:W3:Y:S01]  /*6be20*/  LDL.LU R22, [R1+0x2878] ;  /* 0x0028780001167983 */ /* 0x0002e20000300800 */
[----:B0-----:R-:W-:Y:S01]  /*6be30*/  IMAD.X R23, R4, 0x1, R11, P3 ;  /* 0x0000000104177824 */ /* 0x001fe200018e060b */
[-C--:B--2---:R-:W-:Y:S02]  /*6be40*/  IADD3 R24, P4, R2, R8.reuse, RZ ;  /* 0x0000000802187210 */ /* 0x084fe40007f9e0ff */
        /* <DEDUP_REMOVED lines=18> */
[----:B0-----:R-:W2:Y:S04]  /*6bf70*/  LDL.64 R2, [R1+0xd38] ;  /* 0x000d380001027983 */ /* 0x001ea80000100a00 */
[----:B--2---:R0:W-:Y:S04]  /*6bf80*/  STL [R1+0x2848], R2 ;  /* 0x0028480201007387 */ /* 0x0041e80000100800 */
[----:B0-----:R1:W2:Y:S04]  /*6bf90*/  LDL.64 R2, [R1+0xd40] ;  /* 0x000d400001027983 */ /* 0x0012a80000100a00 */
[----:B---3--:R-:W-:Y:S04]  /*6bfa0*/  STL.64 [R1+0x2838], R6 ;  /* 0x0028380601007387 */ /* 0x008fe80000100a00 */
[----:B------:R0:W-:Y:S04]  /*6bfb0*/  STL.64 [R1+0x2820], R22 ;  /* 0x0028201601007387 */ /* 0x0001e80000100a00 */
[----:B0-----:R-:W3:Y:S04]  /*6bfc0*/  LDL.LU R22, [R1+0x110] ;  /* 0x0001100001167983 */ /* 0x001ee80000300800 */
[----:B------:R0:W-:Y:S04]  /*6bfd0*/  STL.64 [R1+0x2828], R16 ;  /* 0x0028281001007387 */ /* 0x0001e80000100a00 */
[----:B0-----:R-:W4:Y:S04]  /*6bfe0*/  LDL.LU R17, [R1+0x10c] ;  /* 0x00010c0001117983 */ /* 0x001f280000300800 */
[----:B------:R-:W-:Y:S01]  /*6bff0*/  STL.64 [R1+0x2830], R26 ;  /* 0x0028301a01007387 */ /* 0x000fe20000100a00 */
[----:B--2---:R-:W-:-:S05]  /*6c000*/  IMAD.X R3, R4, 0x1, R10, P4 ;  /* 0x0000000104037824 */ /* 0x004fca00020e060a */
[----:B------:R0:W-:Y:S04]  /*6c010*/  STL [R1+0xd44], R3 ;  /* 0x000d440301007387 */ /* 0x0001e80000100800 */
[----:B------:R1:W2:Y:S01]  /*6c020*/  LDL.LU R2, [R1+0x2848] ;  /* 0x0028480001027983 */ /* 0x0002a20000300800 */
[----:B0-----:R-:W-:Y:S01]  /*6c030*/  IMAD.X R3, R4, 0x1, R11, P3 ;  /* 0x0000000104037824 */ /* 0x001fe200018e060b */
[----:B---3--:R-:W-:Y:S02]  /*6c040*/  IADD3 R26, P4, R22, R8, RZ ;  /* 0x00000008161a7210 */ /* 0x008fe40007f9e0ff */
[----:B------:R-:W-:Y:S02]  /*6c050*/  SHF.R.S32.HI R4, RZ, 0x1f, R22 ;  /* 0x0000001fff047819 */ /* 0x000fe40000011416 */
[----:B----4-:R-:W-:-:S02]  /*6c060*/  SHF.R.S32.HI R5, RZ, 0x1f, R17 ;  /* 0x0000001fff057819 */ /* 0x010fc40000011411 */
[C---:B------:R-:W-:Y:S02]  /*6c070*/  IADD3 R6, P5, R17.reuse, R8, RZ ;  /* 0x0000000811067210 */ /* 0x040fe40007fbe0ff */
[-C--:B------:R-:W-:Y:S01]  /*6c080*/  IADD3 R16, P3, R17, R9.reuse, RZ ;  /* 0x0000000911107210 */ /* 0x080fe20007f7e0ff */
[----:B------:R2:W-:Y:S02]  /*6c090*/  STL [R1+0xd3c], R3 ;  /* 0x000d3c0301007387 */ /* 0x0005e40000100800 */
[C---:B------:R-:W-:Y:S02]  /*6c0a0*/  IMAD.X R7, R5.reuse, 0x1, R10, P5 ;  /* 0x0000000105077824 */ /* 0x040fe400028e060a */
[----:B------:R-:W-:Y:S01]  /*6c0b0*/  IMAD.X R17, R5, 0x1, R11, P3 ;  /* 0x0000000105117824 */ /* 0x000fe200018e060b */
        /* <DEDUP_REMOVED lines=11> */
[----:B0-----:R-:W2:Y:S04]  /*6c170*/  LDL.LU R22, [R1+0x118] ;  /* 0x0001180001167983 */ /* 0x001ea80000300800 */
[----:B--2---:R-:W-:Y:S04]  /*6c180*/  STL.64 [R1+0x2808], R22 ;  /* 0x0028081601007387 */ /* 0x004fe80000100a00 */
[----:B------:R0:W-:Y:S04]  /*6c190*/  STL.64 [R1+0x27f8], R2 ;  /* 0x0027f80201007387 */ /* 0x0001e80000100a00 */
[----:B0-----:R-:W2:Y:S04]  /*6c1a0*/  LDL.LU R3, [R1+0x114] ;  /* 0x0001140001037983 */ /* 0x001ea80000300800 */
[----:B------:R0:W-:Y:S04]  /*6c1b0*/  STL.64 [R1+0x2810], R12 ;  /* 0x0028100c01007387 */ /* 0x0001e80000100a00 */
[----:B0-----:R-:W3:Y:S04]  /*6c1c0*/  LDL.64 R12, [R1+0xd18] ;  /* 0x000d1800010c7983 */ /* 0x001ee80000100a00 */
[----:B---3--:R0:W-:Y:S04]  /*6c1d0*/  STL [R1+0x2818], R12 ;  /* 0x0028180c01007387 */ /* 0x0081e80000100800 */
[----:B0-----:R1:W3:Y:S04]  /*6c1e0*/  LDL.64 R12, [R1+0xd20] ;  /* 0x000d2000010c7983 */ /* 0x0012e80000100a00 */
[----:B------:R-:W-:Y:S01]  /*6c1f0*/  STL.64 [R1+0x2800], R6 ;  /* 0x0028000601007387 */ /* 0x000fe20000100a00 */
[----:B--2---:R-:W-:-:S02]  /*6c200*/  SHF.R.S32.HI R5, RZ, 0x1f, R3 ;  /* 0x0000001fff057819 */ /* 0x004fc40000011403 */
[----:B------:R-:W-:Y:S01]  /*6c210*/  IADD3 R22, P5, R3, R8, RZ ;  /* 0x0000000803167210 */ /* 0x000fe20007fbe0ff */
[----:B---3--:R-:W-:-:S05]  /*6c220*/  IMAD.X R13, R4, 0x1, R10, P4 ;  /* 0x00000001040d7824 */ /* 0x008fca00020e060a */
[----:B------:R0:W-:Y:S04]  /*6c230*/  STL [R1+0xd24], R13 ;  /* 0x000d240d01007387 */ /* 0x0001e80000100800 */
[----:B------:R1:W2:Y:S01]  /*6c240*/  LDL.LU R12, [R1+0x2818] ;  /* 0x00281800010c7983 */ /* 0x0002a20000300800 */
[----:B------:R-:W-:Y:S02]  /*6c250*/  IMAD.X R23, R5, 0x1, R10, P5 ;  /* 0x0000000105177824 */ /* 0x000fe400028e060a */
[----:B0-----:R-:W-:-:S05]  /*6c260*/  IMAD.X R13, R4, 0x1, R11, P3 ;  /* 0x00000001040d7824 */ /* 0x001fca00018e060b */
[----:B------:R2:W-:Y:S04]  /*6c270*/  STL [R1+0xd1c], R13 ;  /* 0x000d1c0d01007387 */ /* 0x0005e80000100800 */
[----:B--2---:R-:W2:Y:S04]  /*6c280*/  LDL.LU.64 R12, [R1+0x2810] ;  /* 0x00281000010c7983 */ /* 0x004ea80000300a00 */
        /* <DEDUP_REMOVED lines=10> */
[----:B0-----:R-:W2:Y:S04]  /*6c330*/  LDL.LU.64 R2, [R1+0x27f8] ;  /* 0x0027f80001027983 */ /* 0x001ea80000300a00 */
[----:B------:R0:W-:Y:S04]  /*6c340*/  STL [R1+0xcf8], R22 ;  /* 0x000cf81601007387 */ /* 0x0001e80000100800 */
[----:B0-----:R-:W4:Y:S04]  /*6c350*/  LDL.LU.64 R22, [R1+0x27f0] ;  /* 0x0027f00001167983 */ /* 0x001f280000300a00 */
[----:B----4-:R0:W-:Y:S04]  /*6c360*/  STL.64 [R1+0x27c8], R22 ;  /* 0x0027c81601007387 */ /* 0x0101e80000100a00 */
[----:B0-----:R-:W4:Y:S04]  /*6c370*/  LDL.LU R23, [R1+0x11c] ;  /* 0x00011c0001177983 */ /* 0x001f280000300800 */
[----:B------:R-:W-:Y:S04]  /*6c380*/  STL.64 [R1+0x27d0], R24 ;  /* 0x0027d01801007387 */ /* 0x000fe80000100a00 */
[----:B------:R0:W-:Y:S04]  /*6c390*/  STL [R1+0x27d8], R25 ;  /* 0x0027d81901007387 */ /* 0x0001e80000100800 */
[----:B0-----:R-:W3:Y:S04]  /*6c3a0*/  LDL.64 R24, [R1+0xd00] ;  /* 0x000d000001187983 */ /* 0x001ee80000100a00 */
[----:B------:R0:W-:Y:S04]  /*6c3b0*/  STL.64 [R1+0x27c0], R18 ;  /* 0x0027c01201007387 */ /* 0x0001e80000100a00 */
[----:B0-----:R-:W2:Y:S04]  /*6c3c0*/  LDL.LU R18, [R1+0x120] ;  /* 0x0001200001127983 */ /* 0x001ea80000300800 */
[----:B--2---:R0:W-:Y:S04]  /*6c3d0*/  STL.64 [R1+0x27e0], R18 ;  /* 0x0027e01201007387 */ /* 0x0041e80000100a00 */
[----:B0-----:R-:W2:Y:S04]  /*6c3e0*/  LDL.64 R18, [R1+0xcf8] ;  /* 0x000cf80001127983 */ /* 0x001ea80000100a00 */
[----:B--2---:R0:W-:Y:S01]  /*6c3f0*/  STL [R1+0x27e8], R18 ;  /* 0x0027e81201007387 */ /* 0x0041e20000100800 */
[----:B---3--:R-:W-:-:S02]  /*6c400*/  IMAD.MOV.U32 R19, RZ, RZ, R25 ;  /* 0x000000ffff137224 */ /* 0x008fc400078e0019 */
[----:B------:R-:W-:Y:S02]  /*6c410*/  IMAD.X R19, R4, 0x1, R10, P4 ;  /* 0x0000000104137824 */ /* 0x000fe400020e060a */
[----:B0-----:R-:W-:-:S03]  /*6c420*/  IMAD.MOV.U32 R18, RZ, RZ, R24 ;  /* 0x000000ffff127224 */ /* 0x001fc600078e0018 */
[----:B------:R0:W-:Y:S04]  /*6c430*/  STL [R1+0xd04], R19 ;  /* 0x000d041301007387 */ /* 0x0001e80000100800 */
[----:B------:R1:W2:Y:S01]  /*6c440*/  LDL.LU R18, [R1+0x27e8] ;  /* 0x0027e80001127983 */ /* 0x0002a20000300800 */
[----:B----4-:R-:W-:Y:S02]  /*6c450*/  SHF.R.S32.HI R5, RZ, 0x1f, R23 ;  /* 0x0000001fff057819 */ /* 0x010fe40000011417 */
[----:B------:R-:W-:Y:S01]  /*6c460*/  IADD3 R24, P5, R23, R8, RZ ;  /* 0x0000000817187210 */ /* 0x000fe20007fbe0ff */
[----:B0-----:R-:W-:-:S04]  /*6c470*/  IMAD.X R19, R4, 0x1, R11, P3 ;  /* 0x0000000104137824 */ /* 0x001fc800018e060b */
[----:B------:R-:W-:Y:S01]  /*6c480*/  IMAD.X R25, R5, 0x1, R10, P5 ;  /* 0x0000000105197824 */ /* 0x000fe200028e060a */
[----:B------:R2:W-:Y:S04]  /*6c490*/  STL [R1+0xcfc], R19 ;  /* 0x000cfc1301007387 */ /* 0x0005e80000100800 */
[----:B--2---:R-:W2:Y:S04]  /*6c4a0*/  LDL.LU.64 R18, [R1+0x27e0] ;  /* 0x0027e00001127983 */ /* 0x004ea80000300a00 */
[----:B------:R0:W-:Y:S04]  /*6c4b0*/  STL.64 [R1+0xcf0], R24 ;  /* 0x000cf01801007387 */ /* 0x0001e80000100a00 */
[----:B0-----:R1:W3:Y:S01]  /*6c4c0*/  LDL.LU R25, [R1+0x27d8] ;  /* 0x0027d80001197983 */ /* 0x0012e20000300800 */
[----:B------:R-:W-:-:S05]  /*6c4d0*/  IADD3 R22, P3, R23, R9, RZ ;  /* 0x0000000917167210 */ /* 0x000fca0007f7e0ff */
[----:B------:R-:W-:Y:S01]  /*6c4e0*/  IMAD.X R23, R5, 0x1, R11, P3 ;  /* 0x0000000105177824 */ /* 0x000fe200018e060b */
[C---:B--2---:R-:W-:Y:S02]  /*6c4f0*/  IADD3 R24, P4, R18.reuse, R8, RZ ;  /* 0x0000000812187210 */ /* 0x044fe40007f9e0ff */
[----:B------:R-:W-:Y:S02]  /*6c500*/  SHF.R.S32.HI R4, RZ, 0x1f, R18 ;  /* 0x0000001fff047819 */ /* 0x000fe40000011412 */
[----:B------:R-:W-:Y:S01]  /*6c510*/  IADD3 R18, P3, R18, R9, RZ ;  /* 0x0000000912127210 */ /* 0x000fe20007f7e0ff */
[----:B------:R3:W-:Y:S04]  /*6c520*/  STL [R1+0xce0], R24 ;  /* 0x000ce01801007387 */ /* 0x0007e80000100800 */
[----:B---3--:R-:W2:Y:S04]  /*6c530*/  LDL.LU.64 R24, [R1+0x27d0] ;  /* 0x0027d00001187983 */ /* 0x008ea80000300a00 */
[----:B------:R0:W-:Y:S04]  /*6c540*/  STL.64 [R1+0xce8], R22 ;  /* 0x000ce81601007387 */ /* 0x0001e80000100a00 */
[----:B0-----:R-:W3:Y:S04]  /*6c550*/  LDL.LU.64 R22, [R1+0x27c8] ;  /* 0x0027c80001167983 */ /* 0x001ee80000300a00 */
[----:B------:R0:W-:Y:S04]  /*6c560*/  STL [R1+0xcd8], R18 ;  /* 0x000cd81201007387 */ /* 0x0001e80000100800 */
[----:B0-----:R-:W4:Y:S04]  /*6c570*/  LDL.LU.64 R18, [R1+0x27c0] ;  /* 0x0027c00001127983 */ /* 0x001f280000300a00 */
[----:B------:R-:W-:Y:S04]  /*6c580*/  STL.64 [R1+0x27a8], R28 ;  /* 0x0027a81c01007387 */ /* 0x000fe80000100a00 */
[----:B------:R0:W-:Y:S04]  /*6c590*/  STL.64 [R1+0x27b0], R26 ;  /* 0x0027b01a01007387 */ /* 0x0001e80000100a00 */
[----:B0-----:R-:W2:Y:S04]  /*6c5a0*/  LDL.64 R26, [R1+0xcd8] ;  /* 0x000cd800011a7983 */ /* 0x001ea80000100a00 */
[----:B--2---:R0:W-:Y:S04]  /*6c5b0*/  STL [R1+0x27b8], R26 ;  /* 0x0027b81a01007387 */ /* 0x0041e80000100800 */
[----:B0-----:R1:W2:Y:S04]  /*6c5c0*/  LDL.64 R26, [R1+0xce0] ;  /* 0x000ce000011a7983 */ /* 0x0012a80000100a00 */
[----:B----4-:R0:W-:Y:S04]  /*6c5d0*/  STL.64 [R1+0x2790], R18 ;  /* 0x0027901201007387 */ /* 0x0101e80000100a00 */
[----:B0-----:R-:W4:Y:S04]  /*6c5e0*/  LDL.LU R18, [R1+0x128] ;  /* 0x0001280001127983 */ /* 0x001f280000300800 */
[----:B---3--:R0:W-:Y:S04]  /*6c5f0*/  STL.64 [R1+0x2798], R22 ;  /* 0x0027981601007387 */ /* 0x0081e80000100a00 */
[----:B0-----:R-:W3:Y:S04]  /*6c600*/  LDL.LU R23, [R1+0x124] ;  /* 0x0001240001177983 */ /* 0x001ee80000300800 */
[----:B------:R-:W-:Y:S01]  /*6c610*/  STL.64 [R1+0x27a0], R24 ;  /* 0x0027a01801007387 */ /* 0x000fe20000100a00 */
[----:B--2---:R-:W-:-:S05]  /*6c620*/  IMAD.X R27, R4, 0x1, R10, P4 ;  /* 0x00000001041b7824 */ /* 0x004fca00020e060a */
[----:B------:R0:W-:Y:S04]  /*6c630*/  STL [R1+0xce4], R27 ;  /* 0x000ce41b01007387 */ /* 0x0001e80000100800 */
[----:B------:R1:W2:Y:S01]  /*6c640*/  LDL.LU R26, [R1+0x27b8] ;  /* 0x0027b800011a7983 */ /* 0x0002a20000300800 */
[----:B0-----:R-:W-:Y:S01]  /*6c650*/  IMAD.X R27, R4, 0x1, R11, P3 ;  /* 0x00000001041b7824 */ /* 0x001fe200018e060b */
[-C--:B----4-:R-:W-:Y:S02]  /*6c660*/  IADD3 R24, P4, R18, R8.reuse, RZ ;  /* 0x0000000812187210 */ /* 0x090fe40007f9e0ff */
[----:B---3--:R-:W-:Y:S02]  /*6c670*/  SHF.R.S32.HI R5, RZ, 0x1f, R23 ;  /* 0x0000001fff057819 */ /* 0x008fe40000011417 */
        /* <DEDUP_REMOVED lines=20> */
[----:B---3--:R0:W-:Y:S04]  /*6c7c0*/  STL.64 [R1+0x2760], R28 ;  /* 0x0027601c01007387 */ /* 0x0081e80000100a00 */
[----:B0-----:R-:W3:Y:S01]  /*6c7d0*/  LDL.LU R28, [R1+0x130] ;  /* 0x00013000011c7983 */ /* 0x001ee20000300800 */
[----:B--2---:R-:W-:-:S03]  /*6c7e0*/  IMAD.X R19, R4, 0x1, R10, P4 ;  /* 0x0000000104137824 */ /* 0x004fc600020e060a */
[----:B---3--:R-:W-:Y:S04]  /*6c7f0*/  STL.64 [R1+0x2778], R28 ;  /* 0x0027781c01007387 */ /* 0x008fe80000100a00 */
[----:B------:R0:W-:Y:S04]  /*6c800*/  STL.64 [R1+0x2768], R26 ;  /* 0x0027681a01007387 */ /* 0x0001e80000100a00 */
[----:B0-----:R-:W2:Y:S04]  /*6c810*/  LDL.LU R27, [R1+0x12c] ;  /* 0x00012c00011b7983 */ /* 0x001ea80000300800 */
[----:B----4-:R-:W-:Y:S04]  /*6c820*/  STL.64 [R1+0x2770], R22 ;  /* 0x0027701601007387 */ /* 0x010fe80000100a00 */
        /* <DEDUP_REMOVED lines=20> */
[----:B0-----:R-:W3:Y:S04]  /*6c970*/  LDL.LU.64 R28, [R1+0x2760] ;  /* 0x00276000011c7983 */ /* 0x001ee80000300a00 */
[----:B------:R-:W-:Y:S04]  /*6c980*/  STL.64 [R1+0x2748], R24 ;  /* 0x0027481801007387 */ /* 0x000fe80000100a00 */
[----:B------:R0:W-:Y:S04]  /*6c990*/  STL.64 [R1+0x2738], R16 ;  /* 0x0027381001007387 */ /* 0x0001e80000100a00 */
[----:B0-----:R-:W4:Y:S04]  /*6c9a0*/  LDL.LU R17, [R1+0x134] ;  /* 0x0001340001117983 */ /* 0x001f280000300800 */
[----:B--2---:R0:W-:Y:S04]  /*6c9b0*/  STL.64 [R1+0x2730], R18 ;  /* 0x0027301201007387 */ /* 0x0041e80000100a00 */
[----:B0-----:R-:W2:Y:S04]  /*6c9c0*/  LDL.LU R18, [R1+0x138] ;  /* 0x0001380001127983 */ /* 0x001ea80000300800 */
[----:B--2---:R0:W-:Y:S04]  /*6c9d0*/  STL.64 [R1+0x2750], R18 ;  /* 0x0027501201007387 */ /* 0x0041e80000100a00 */
[----:B0-----:R-:W2:Y:S04]  /*6c9e0*/  LDL.64 R18, [R1+0xc98] ;  /* 0x000c980001127983 */ /* 0x001ea80000100a00 */
[----:B--2---:R0:W-:Y:S04]  /*6c9f0*/  STL [R1+0x2758], R18 ;  /* 0x0027581201007387 */ /* 0x0041e80000100800 */
[----:B0-----:R1:W2:Y:S04]  /*6ca00*/  LDL.64 R18, [R1+0xca0] ;  /* 0x000ca00001127983 */ /* 0x0012a80000100a00 */
[----:B------:R-:W-:Y:S01]  /*6ca10*/  STL.64 [R1+0x2740], R6 ;  /* 0x0027400601007387 */ /* 0x000fe20000100a00 */
[----:B--2---:R-:W-:-:S05]  /*6ca20*/  IMAD.X R19, R4, 0x1, R10, P4 ;  /* 0x0000000104137824 */ /* 0x004fca00020e060a */
[----:B------:R0:W-:Y:S04]  /*6ca30*/  STL [R1+0xca4], R19 ;  /* 0x000ca41301007387 */ /* 0x0001e80000100800 */
[----:B------:R1:W2:Y:S01]  /*6ca40*/  LDL.LU R18, [R1+0x2758] ;  /* 0x0027580001127983 */ /* 0x0002a20000300800 */
[----:B0-----:R-:W-:-:S05]  /*6ca50*/  IMAD.X R19, R4, 0x1, R11, P3 ;  /* 0x0000000104137824 */ /* 0x001fca00018e060b */
[----:B------:R2:W-:Y:S04]  /*6ca60*/  STL [R1+0xc9c], R19 ;  /* 0x000c9c1301007387 */ /* 0x0005e80000100800 */
[----:B--2---:R-:W2:Y:S01]  /*6ca70*/  LDL.LU.64 R18, [R1+0x2750] ;  /* 0x0027500001127983 */ /* 0x004ea20000300a00 */
[----:B----4-:R-:W-:Y:S02]  /*6ca80*/  SHF.R.S32.HI R5, RZ, 0x1f, R17 ;  /* 0x0000001fff057819 */ /* 0x010fe40000011411 */
[C---:B------:R-:W-:Y:S02]  /*6ca90*/  IADD3 R24, P5, R17.reuse, R8, RZ ;  /* 0x0000000811187210 */ /* 0x040fe40007fbe0ff */
[----:B------:R-:W-:-:S03]  /*6caa0*/  IADD3 R16, P3, R17, R9, RZ ;  /* 0x0000000911107210 */ /* 0x000fc60007f7e0ff */
[C---:B------:R-:W-:Y:S02]  /*6cab0*/  IMAD.X R25, R5.reuse, 0x1, R10, P5 ;  /* 0x0000000105197824 */ /* 0x040fe400028e060a */
[----:B------:R-:W-:-:S03]  /*6cac0*/  IMAD.X R17, R5, 0x1, R11, P3 ;  /* 0x0000000105117824 */ /* 0x000fc600018e060b */
[----:B------:R0:W-:Y:S04]  /*6cad0*/  STL.64 [R1+0xc90], R24 ;  /* 0x000c901801007387 */ /* 0x0001e80000100a00 */
[----:B0-----:R-:W4:Y:S01]  /*6cae0*/  LDL.LU.64 R24, [R1+0x2748] ;  /* 0x0027480001187983 */ /* 0x001f220000300a00 */
[C---:B--2---:R-:W-:Y:S02]  /*6caf0*/  IADD3 R6, P4, R18.reuse, R8, RZ ;  /* 0x0000000812067210 */ /* 0x044fe40007f9e0ff */
[----:B------:R-:W-:Y:S02]  /*6cb00*/  SHF.R.S32.HI R4, RZ, 0x1f, R18 ;  /* 0x0000001fff047819 */ /* 0x000fe40000011412 */
[----:B------:R-:W-:Y:S01]  /*6cb10*/  IADD3 R18, P3, R18, R9, RZ ;  /* 0x0000000912127210 */ /* 0x000fe20007f7e0ff */
[----:B------:R0:W-:Y:S04]  /*6cb20*/  STL [R1+0xc80], R6 ;  /* 0x000c800601007387 */ /* 0x0001e80000100800 */
[----:B0-----:R-:W2:Y:S04]  /*6cb30*/  LDL.LU.64 R6, [R1+0x2740] ;  /* 0x0027400001067983 */ /* 0x001ea80000300a00 */
[----:B------:R0:W-:Y:S04]  /*6cb40*/  STL.64 [R1+0xc88], R16 ;  /* 0x000c881001007387 */ /* 0x0001e80000100a00 */
[----:B0-----:R-:W3:Y:S04]  /*6cb50*/  LDL.LU.64 R16, [R1+0x2738] ;  /* 0x0027380001107983 */ /* 0x001ee80000300a00 */
[----:B------:R0:W-:Y:S04]  /*6cb60*/  STL [R1+0xc78], R18 ;  /* 0x000c781201007387 */ /* 0x0001e80000100800 */
[----:B0-----:R-:W3:Y:S04]  /*6cb70*/  LDL.LU.64 R18, [R1+0x2730] ;  /* 0x0027300001127983 */ /* 0x001ee80000300a00 */
[----:B------:R0:W-:Y:S04]  /*6cb80*/  STL.64 [R1+0x2720], R26 ;  /* 0x0027201a01007387 */ /* 0x0001e80000100a00 */
[----:B0-----:R-:W4:Y:S04]  /*6cb90*/  LDL.64 R26, [R1+0xc78] ;  /* 0x000c7800011a7983 */ /* 0x001f280000100a00 */
[----:B----4-:R0:W-:Y:S04]  /*6cba0*/  STL [R1+0x2728], R26 ;  /* 0x0027281a01007387 */ /* 0x0101e80000100800 */
[----:B0-----:R1:W4:Y:S04]  /*6cbb0*/  LDL.64 R26, [R1+0xc80] ;  /* 0x000c8000011a7983 */ /* 0x0013280000100a00 */
[----:B------:R0:W-:Y:S04]  /*6cbc0*/  STL.64 [R1+0x2700], R24 ;  /* 0x0027001801007387 */ /* 0x0001e80000100a00 */
[----:B0-----:R-:W2:Y:S01]  /*6cbd0*/  LDL.LU R24, [R1+0x140] ;  /* 0x0001400001187983 */ /* 0x001ea20000300800 */
[----:B----4-:R-:W-:-:S03]  /*6cbe0*/  IMAD.X R27, R4, 0x1, R10, P4 ;  /* 0x00000001041b7824 */ /* 0x010fc600020e060a */
[----:B--2---:R-:W-:Y:S04]  /*6cbf0*/  STL.64 [R1+0x2718], R24 ;  /* 0x0027181801007387 */ /* 0x004fe80000100a00 */
[----:B------:R0:W-:Y:S04]  /*6cc00*/  STL.64 [R1+0x2708], R6 ;  /* 0x0027080601007387 */ /* 0x0001e80000100a00 */
[----:B0-----:R-:W2:Y:S04]  /*6cc10*/  LDL.LU R7, [R1+0x13c] ;  /* 0x00013c0001077983 */ /* 0x001ea80000300800 */
[----:B---3--:R-:W-:Y:S04]  /*6cc20*/  STL.64 [R1+0x2710], R18 ;  /* 0x0027101201007387 */ /* 0x008fe80000100a00 */
        /* <DEDUP_REMOVED lines=21> */
[----:B------:R0:W-:Y:S04]  /*6cd80*/  STL.64 [R1+0x26f8], R14 ;  /* 0x0026f80e01007387 */ /* 0x0001e80000100a00 */
[----:B0-----:R1:W4:Y:S04]  /*6cd90*/  LDL.64 R14, [R1+0xc60] ;  /* 0x000c6000010e7983 */ /* 0x0013280000100a00 */
[----:B------:R0:W-:Y:S04]  /*6cda0*/  STL.64 [R1+0x26d8], R22 ;  /* 0x0026d81601007387 */ /* 0x0001e80000100a00 */
[----:B0-----:R-:W3:Y:S04]  /*6cdb0*/  LDL.LU R23, [R1+0x144] ;  /* 0x0001440001177983 */ /* 0x001ee80000300800 */
[----:B--2---:R-:W-:Y:S04]  /*6cdc0*/  STL.64 [R1+0x26e0], R26 ;  /* 0x0026e01a01007387 */ /* 0x004fe80000100a00 */
[----:B------:R-:W-:Y:S04]  /*6cdd0*/  STL [R1+0x26e8], R27 ;  /* 0x0026e81b01007387 */ /* 0x000fe80000100800 */
[----:B------:R0:W-:Y:S04]  /*6cde0*/  STL.64 [R1+0x26d0], R2 ;  /* 0x0026d00201007387 */ /* 0x0001e80000100a00 */
[----:B0-----:R-:W2:Y:S04]  /*6cdf0*/  LDL.LU R2, [R1+0x148] ;  /* 0x0001480001027983 */ /* 0x001ea80000300800 */
[----:B--2---:R0:W-:Y:S04]  /*6ce00*/  STL.64 [R1+0x26f0], R2 ;  /* 0x0026f00201007387 */ /* 0x0041e80000100a00 */
[----:B0-----:R1:W2:Y:S01]  /*6ce10*/  LDL.64 R2, [R1+0xc58] ;  /* 0x000c580001027983 */ /* 0x0012a20000100a00 */
[----:B----4-:R-:W-:Y:S01]  /*6ce20*/  IMAD.X R15, R4, 0x1, R10, P4 ;  /* 0x00000001040f7824 */ /* 0x010fe200020e060a */
[----:B---3--:R-:W-:-:S02]  /*6ce30*/  SHF.R.S32.HI R5, RZ, 0x1f, R23 ;  /* 0x0000001fff057819 */ /* 0x008fc40000011417 */
[----:B------:R-:W-:Y:S02]  /*6ce40*/  IADD3 R26, P5, R23, R8, RZ ;  /* 0x00000008171a7210 */ /* 0x000fe40007fbe0ff */
[----:B------:R0:W-:Y:S03]  /*6ce50*/  STL [R1+0xc64], R15 ;  /* 0x000c640f01007387 */ /* 0x0001e60000100800 */
[----:B------:R-:W-:Y:S01]  /*6ce60*/  IMAD.X R27, R5, 0x1, R10, P5 ;  /* 0x00000001051b7824 */ /* 0x000fe200028e060a */
[----:B0-----:R-:W3:Y:S01]  /*6ce70*/  LDL.LU.64 R14, [R1+0x26f8] ;  /* 0x0026f800010e7983 */ /* 0x001ee20000300a00 */
[----:B--2---:R-:W-:-:S05]  /*6ce80*/  IMAD.X R3, R4, 0x1, R11, P3 ;  /* 0x0000000104037824 */ /* 0x004fca00018e060b */
[----:B------:R0:W-:Y:S04]  /*6ce90*/  STL [R1+0xc5c], R3 ;  /* 0x000c5c0301007387 */ /* 0x0001e80000100800 */
[----:B0-----:R-:W2:Y:S04]  /*6cea0*/  LDL.LU.64 R2, [R1+0x26f0] ;  /* 0x0026f00001027983 */ /* 0x001ea80000300a00 */
[----:B------:R0:W-:Y:S04]  /*6ceb0*/  STL.64 [R1+0xc50], R26 ;  /* 0x000c501a01007387 */ /* 0x0001e80000100a00 */
[----:B0-----:R1:W4:Y:S01]  /*6cec0*/  LDL.LU R27, [R1+0x26e8] ;  /* 0x0026e800011b7983 */ /* 0x0013220000300800 */
[----:B------:R-:W-:-:S05]  /*6ced0*/  IADD3 R22, P3, R23, R9, RZ ;  /* 0x0000000917167210 */ /* 0x000fca0007f7e0ff */
[----:B------:R-:W-:Y:S01]  /*6cee0*/  IMAD.X R23, R5, 0x1, R11, P3 ;  /* 0x0000000105177824 */ /* 0x000fe200018e060b */
[C---:B--2---:R-:W-:Y:S02]  /*6cef0*/  IADD3 R26, P4, R2.reuse, R8, RZ ;  /* 0x00000008021a7210 */ /* 0x044fe40007f9e0ff */
[----:B------:R-:W-:Y:S02]  /*6cf00*/  SHF.R.S32.HI R4, RZ, 0x1f, R2 ;  /* 0x0000001fff047819 */ /* 0x000fe40000011402 */
[----:B------:R-:W-:Y:S01]  /*6cf10*/  IADD3 R2, P3, R2, R9, RZ ;  /* 0x0000000902027210 */ /* 0x000fe20007f7e0ff */
[----:B------:R4:W-:Y:S04]  /*6cf20*/  STL [R1+0xc40], R26 ;  /* 0x000c401a01007387 */ /* 0x0009e80000100800 */
[----:B----4-:R-:W2:Y:S04]  /*6cf30*/  LDL.LU.64 R26, [R1+0x26e0] ;  /* 0x0026e000011a7983 */ /* 0x010ea80000300a00 */
[----:B------:R0:W-:Y:S04]  /*6cf40*/  STL.64 [R1+0xc48], R22 ;  /* 0x000c481601007387 */ /* 0x0001e80000100a00 */
[----:B0-----:R-:W4:Y:S04]  /*6cf50*/  LDL.LU.64 R22, [R1+0x26d8] ;  /* 0x0026d80001167983 */ /* 0x001f280000300a00 */
[----:B------:R0:W-:Y:S04]  /*6cf60*/  STL [R1+0xc38], R2 ;  /* 0x000c380201007387 */ /* 0x0001e80000100800 */
[----:B0-----:R-:W4:Y:S04]  /*6cf70*/  LDL.LU.64 R2, [R1+0x26d0] ;  /* 0x0026d00001027983 */ /* 0x001f280000300a00 */
[----:B------:R-:W-:Y:S04]  /*6cf80*/  STL.64 [R1+0x26b8], R24 ;  /* 0x0026b81801007387 */ /* 0x000fe80000100a00 */
[----:B---3--:R0:W-:Y:S04]  /*6cf90*/  STL.64 [R1+0x26a8], R14 ;  /* 0x0026a80e01007387 */ /* 0x0081e80000100a00 */
[----:B0-----:R-:W3:Y:S04]  /*6cfa0*/  LDL.LU R15, [R1+0x150] ;  /* 0x00015000010f7983 */ /* 0x001ee80000300800 */
[----:B------:R0:W-:Y:S04]  /*6cfb0*/  STL.64 [R1+0x26c0], R18 ;  /* 0x0026c01201007387 */ /* 0x0001e80000100a00 */
[----:B0-----:R-:W2:Y:S04]  /*6cfc0*/  LDL.64 R18, [R1+0xc38] ;  /* 0x000c380001127983 */ /* 0x001ea80000100a00 */
[----:B--2---:R0:W-:Y:S04]  /*6cfd0*/  STL [R1+0x26c8], R18 ;  /* 0x0026c81201007387 */ /* 0x0041e80000100800 */
[----:B0-----:R1:W2:Y:S04]  /*6cfe0*/  LDL.64 R18, [R1+0xc40] ;  /* 0x000c400001127983 */ /* 0x0012a80000100a00 */
[----:B------:R0:W-:Y:S04]  /*6cff0*/  STL.64 [R1+0x26a0], R26 ;  /* 0x0026a01a01007387 */ /* 0x0001e80000100a00 */
[----:B0-----:R-:W3:Y:S04]  /*6d000*/  LDL.LU R26, [R1+0x154] ;  /* 0x00015400011a7983 */ /* 0x001ee80000300800 */
[----:B----4-:R-:W-:Y:S01]  /*6d010*/  STL.64 [R1+0x26b0], R2 ;  /* 0x0026b00201007387 */ /* 0x010fe20000100a00 */
[----:B--2---:R-:W-:-:S05]  /*6d020*/  IMAD.X R19, R4, 0x1, R10, P4 ;  /* 0x0000000104137824 */ /* 0x004fca00020e060a */
[----:B------:R0:W-:Y:S04]  /*6d030*/  STL [R1+0xc44], R19 ;  /* 0x000c441301007387 */ /* 0x0001e80000100800 */
[----:B------:R1:W2:Y:S01]  /*6d040*/  LDL.LU R18, [R1+0x26c8] ;  /* 0x0026c80001127983 */ /* 0x0002a20000300800 */
[----:B---3--:R-:W-:Y:S02]  /*6d050*/  SHF.R.S32.HI R5, RZ, 0x1f, R15 ;  /* 0x0000001fff057819 */ /* 0x008fe4000001140f */
[----:B------:R-:W-:-:S05]  /*6d060*/  IADD3 R24, P5, R15, R8, RZ ;  /* 0x000000080f187210 */ /* 0x000fca0007fbe0ff */
[----:B------:R-:W-:Y:S02]  /*6d070*/  IMAD.X R25, R5, 0x1, R10, P5 ;  /* 0x0000000105197824 */ /* 0x000fe400028e060a */
[----:B0-----:R-:W-:Y:S01]  /*6d080*/  IMAD.X R19, R4, 0x1, R11, P3 ;  /* 0x0000000104137824 */ /* 0x001fe200018e060b */
[----:B------:R-:W-:-:S04]  /*6d090*/  IADD3 R2, P4, R26, R8, RZ ;  /* 0x000000081a027210 */ /* 0x000fc80007f9e0ff */
[----:B------:R2:W-:Y:S04]  /*6d0a0*/  STL [R1+0xc3c], R19 ;  /* 0x000c3c1301007387 */ /* 0x0005e80000100800 */
        /* <DEDUP_REMOVED lines=10> */
[----:B0-----:R-:W2:Y:S04]  /*6d150*/  LDL.LU.64 R14, [R1+0x26a8] ;  /* 0x0026a800010e7983 */ /* 0x001ea80000300a00 */
[----:B------:R0:W-:Y:S04]  /*6d160*/  STL [R1+0xc18], R26 ;  /* 0x000c181a01007387 */ /* 0x0001e80000100800 */
[----:B0-----:R-:W3:Y:S04]  /*6d170*/  LDL.LU.64 R26, [R1+0x26a0] ;  /* 0x0026a000011a7983 */ /* 0x001ee80000300a00 */
[----:B----4-:R0:W-:Y:S04]  /*6d180*/  STL.64 [R1+0x2690], R2 ;  /* 0x0026900201007387 */ /* 0x0101e80000100a00 */
        /* <DEDUP_REMOVED lines=9> */
[----:B------:R-:W-:Y:S04]  /*6d220*/  STL.64 [R1+0x2680], R18 ;  /* 0x0026801201007387 */ /* 0x000fe80000100a00 */
[----:B------:R0:W-:Y:S04]  /*6d230*/  STL [R1+0xc24], R3 ;  /* 0x000c240301007387 */ /* 0x0001e80000100800 */
[----:B------:R1:W4:Y:S01]  /*6d240*/  LDL.LU R2, [R1+0x2698] ;  /* 0x0026980001027983 */ /* 0x0003220000300800 */
[----:B0-----:R-:W-:-:S05]  /*6d250*/  IMAD.X R3, R4, 0x1, R11, P3 ;  /* 0x0000000104037824 */ /* 0x001fca00018e060b */
[----:B------:R4:W-:Y:S01]  /*6d260*/  STL [R1+0xc1c], R3 ;  /* 0x000c1c0301007387 */ /* 0x0009e20000100800 */
[----:B--2---:R-:W-:Y:S02]  /*6d270*/  SHF.R.S32.HI R5, RZ, 0x1f, R15 ;  /* 0x0000001fff057819 */ /* 0x004fe4000001140f */
[----:B------:R-:W-:Y:S01]  /*6d280*/  IADD3 R28, P5, R15, R8, RZ ;  /* 0x000000080f1c7210 */ /* 0x000fe20007fbe0ff */
[----:B----4-:R-:W2:Y:S04]  /*6d290*/  LDL.LU.64 R2, [R1+0x2690] ;  /* 0x0026900001027983 */ /* 0x010ea80000300a00 */
[----:B------:R-:W-:-:S05]  /*6d2a0*/  IMAD.X R29, R5, 0x1, R10, P5 ;  /* 0x00000001051d7824 */ /* 0x000fca00028e060a */
[----:B------:R0:W-:Y:S04]  /*6d2b0*/  STL.64 [R1+0xc10], R28 ;  /* 0x000c101c01007387 */ /* 0x0001e80000100a00 */
[----:B0-----:R-:W4:Y:S01]  /*6d2c0*/  LDL.LU.64 R28, [R1+0x2688] ;  /* 0x00268800011c7983 */ /* 0x001f220000300a00 */
[----:B------:R-:W-:-:S05]  /*6d2d0*/  IADD3 R14, P3, R15, R9, RZ ;  /* 0x000000090f0e7210 */ /* 0x000fca0007f7e0ff */
[----:B------:R-:W-:Y:S01]  /*6d2e0*/  IMAD.X R15, R5, 0x1, R11, P3 ;  /* 0x00000001050f7824 */ /* 0x000fe200018e060b */
[----:B----4-:R-:W-:-:S05]  /*6d2f0*/  IADD3 R18, P4, R28, R8, RZ ;  /* 0x000000081c127210 */ /* 0x010fca0007f9e0ff */
[----:B------:R0:W-:Y:S04]  /*6d300*/  STL [R1+0xc00], R18 ;  /* 0x000c001201007387 */ /* 0x0001e80000100800 */
[----:B0-----:R-:W4:Y:S04]  /*6d310*/  LDL.LU.64 R18, [R1+0x2680] ;  /* 0x0026800001127983 */ /* 0x001f280000300a00 */
[----:B------:R0:W-:Y:S04]  /*6d320*/  STL.64 [R1+0xc08], R14 ;  /* 0x000c080e01007387 */ /* 0x0001e80000100a00 */
[----:B0-----:R-:W3:Y:S01]  /*6d330*/  LDL.LU.64 R14, [R1+0x2678] ;  /* 0x00267800010e7983 */ /* 0x001ee20000300a00 */
[----:B------:R-:W-:-:S02]  /*6d340*/  SHF.R.S32.HI R4, RZ, 0x1f, R28 ;  /* 0x0000001fff047819 */ /* 0x000fc4000001141c */
[----:B------:R-:W-:-:S05]  /*6d350*/  IADD3 R28, P3, R28, R9, RZ ;  /* 0x000000091c1c7210 */ /* 0x000fca0007f7e0ff */
[----:B------:R0:W-:Y:S04]  /*6d360*/  STL [R1+0xbf8], R28 ;  /* 0x000bf81c01007387 */ /* 0x0001e80000100800 */
[----:B0-----:R-:W4:Y:S04]  /*6d370*/  LDL.LU.64 R28, [R1+0x2670] ;  /* 0x00267000011c7983 */ /* 0x001f280000300a00 */
[----:B---3--:R-:W-:Y:S04]  /*6d380*/  STL.64 [R1+0x2658], R14 ;  /* 0x0026580e01007387 */ /* 0x008fe80000100a00 */
[----:B------:R0:W-:Y:S04]  /*6d390*/  STL.64 [R1+0x2668], R12 ;  /* 0x0026680c01007387 */ /* 0x0001e80000100a00 */
[----:B0-----:R1:W3:Y:S04]  /*6d3a0*/  LDL.64 R12, [R1+0xc00] ;  /* 0x000c0000010c7983 */ /* 0x0012e80000100a00 */
[----:B--2---:R0:W-:Y:S04]  /*6d3b0*/  STL.64 [R1+0x2640], R2 ;  /* 0x0026400201007387 */ /* 0x0041e80000100a00 */
[----:B0-----:R-:W2:Y:S04]  /*6d3c0*/  LDL.LU R2, [R1+0x164] ;  /* 0x0001640001027983 */ /* 0x001ea80000300800 */
[----:B--2---:R0:W-:Y:S04]  /*6d3d0*/  STL.64 [R1+0x2660], R2 ;  /* 0x0026600201007387 */ /* 0x0041e80000100a00 */
[----:B0-----:R1:W2:Y:S04]  /*6d3e0*/  LDL.64 R2, [R1+0xbf8] ;  /* 0x000bf80001027983 */ /* 0x0012a80000100a00 */
[----:B------:R0:W-:Y:S01]  /*6d3f0*/  STL.64 [R1+0x2648], R24 ;  /* 0x0026481801007387 */ /* 0x0001e20000100a00 */
[----:B---3--:R-:W-:-:S03]  /*6d400*/  IMAD.X R13, R4, 0x1, R10, P4 ;  /* 0x00000001040d7824 */ /* 0x008fc600020e060a */
[----:B0-----:R-:W3:Y:S04]  /*6d410*/  LDL.LU R25, [R1+0x160] ;  /* 0x0001600001197983 */ /* 0x001ee80000300800 */
[----:B------:R-:W-:Y:S04]  /*6d420*/  STL.64 [R1+0x2650], R6 ;  /* 0x0026500601007387 */ /* 0x000fe80000100a00 */
[----:B------:R0:W-:Y:S04]  /*6d430*/  STL [R1+0xc04], R13 ;  /* 0x000c040d01007387 */ /* 0x0001e80000100800 */
[----:B0-----:R-:W4:Y:S01]  /*6d440*/  LDL.LU.64 R12, [R1+0x2668] ;  /* 0x00266800010c7983 */ /* 0x001f220000300a00 */
[----:B--2---:R-:W-:-:S05]  /*6d450*/  IMAD.X R3, R4, 0x1, R11, P3 ;  /* 0x0000000104037824 */ /* 0x004fca00018e060b */
[----:B------:R0:W-:Y:S04]  /*6d460*/  STL [R1+0xbfc], R3 ;  /* 0x000bfc0301007387 */ /* 0x0001e80000100800 */
[----:B0-----:R-:W2:Y:S01]  /*6d470*/  LDL.LU.64 R2, [R1+0x2660] ;  /* 0x0026600001027983 */ /* 0x001ea20000300a00 */
        /* <DEDUP_REMOVED lines=15> */
[----:B0-----:R-:W2:Y:S04]  /*6d570*/  LDL.LU.64 R2, [R1+0x2640] ;  /* 0x0026400001027983 */ /* 0x001ea80000300a00 */
[----:B----4-:R-:W-:Y:S04]  /*6d580*/  STL.64 [R1+0x2628], R18 ;  /* 0x0026281201007387 */ /* 0x010fe80000100a00 */
[----:B------:R0:W-:Y:S04]  /*6d590*/  STL.64 [R1+0x2630], R26 ;  /* 0x0026301a01007387 */ /* 0x0001e80000100a00 */
[----:B0-----:R-:W4:Y:S04]  /*6d5a0*/  LDL.64 R26, [R1+0xbd8] ;  /* 0x000bd800011a7983 */ /* 0x001f280000100a00 */
[----:B----4-:R0:W-:Y:S04]  /*6d5b0*/  STL [R1+0x2638], R26 ;  /* 0x0026381a01007387 */ /* 0x0101e80000100800 */
[----:B0-----:R1:W4:Y:S04]  /*6d5c0*/  LDL.64 R26, [R1+0xbe0] ;  /* 0x000be000011a7983 */ /* 0x0013280000100a00 */
[----:B------:R0:W-:Y:S04]  /*6d5d0*/  STL.64 [R1+0x2610], R22 ;  /* 0x0026101601007387 */ /* 0x0001e80000100a00 */
[----:B0-----:R-:W3:Y:S04]  /*6d5e0*/  LDL.LU R22, [R1+0x16c] ;  /* 0x00016c0001167983 */ /* 0x001ee80000300800 */
[----:B------:R0:W-:Y:S04]  /*6d5f0*/  STL.64 [R1+0x2618], R16 ;  /* 0x0026181001007387 */ /* 0x0001e80000100a00 */
[----:B0-----:R-:W3:Y:S04]  /*6d600*/  LDL.LU R17, [R1+0x168] ;  /* 0x0001680001117983 */ /* 0x001ee80000300800 */
[----:B--2---:R-:W-:Y:S01]  /*6d610*/  STL.64 [R1+0x2620], R2 ;  /* 0x0026200201007387 */ /* 0x004fe20000100a00 */
[----:B----4-:R-:W-:-:S05]  /*6d620*/  IMAD.X R27, R4, 0x1, R10, P4 ;  /* 0x00000001041b7824 */ /* 0x010fca00020e060a */
[----:B------:R0:W-:Y:S04]  /*6d630*/  STL [R1+0xbe4], R27 ;  /* 0x000be41b01007387 */ /* 0x0001e80000100800 */
[----:B------:R1:W2:Y:S01]  /*6d640*/  LDL.LU R26, [R1+0x2638] ;  /* 0x00263800011a7983 */ /* 0x0002a20000300800 */
[----:B0-----:R-:W-:Y:S01]  /*6d650*/  IMAD.X R27, R4, 0x1, R11, P3 ;  /* 0x00000001041b7824 */ /* 0x001fe200018e060b */
[-C--:B---3--:R-:W-:Y:S02]  /*6d660*/  IADD3 R2, P4, R22, R8.reuse, RZ ;  /* 0x0000000816027210 */ /* 0x088fe40007f9e0ff */
[----:B------:R-:W-:Y:S02]  /*6d670*/  SHF.R.S32.HI R5, RZ, 0x1f, R17 ;  /* 0x0000001fff057819 */ /* 0x000fe40000011411 */
[----:B------:R-:W-:Y:S01]  /*6d680*/  IADD3 R18, P5, R17, R8, RZ ;  /* 0x0000000811127210 */ /* 0x000fe20007fbe0ff */
[----:B------:R2:W-:Y:S04]  /*6d690*/  STL [R1+0xbdc], R27 ;  /* 0x000bdc1b01007387 */ /* 0x0005e80000100800 */
[----:B------:R-:W-:Y:S01]  /*6d6a0*/  IMAD.X R19, R5, 0x1, R10, P5 ;  /* 0x0000000105137824 */ /* 0x000fe200028e060a */
        /* <DEDUP_REMOVED lines=12> */
[----:B0-----:R-:W2:Y:S04]  /*6d770*/  LDL.LU.64 R22, [R1+0x2610] ;  /* 0x0026100001167983 */ /* 0x001ea80000300a00 */
[----:B----4-:R-:W-:Y:S04]  /*6d780*/  STL.64 [R1+0x2600], R2 ;  /* 0x0026000201007387 */ /* 0x010fe80000100a00 */
[----:B------:R0:W-:Y:S04]  /*6d790*/  STL.64 [R1+0x25f8], R6 ;  /* 0x0025f80601007387 */ /* 0x0001e80000100a00 */
[----:B0-----:R-:W4:Y:S04]  /*6d7a0*/  LDL.LU R6, [R1+0x170] ;  /* 0x0001700001067983 */ /* 0x001f280000300800 */
[----:B------:R0:W-:Y:S04]  /*6d7b0*/  STL.64 [R1+0x2608], R24 ;  /* 0x0026081801007387 */ /* 0x0001e80000100a00 */
[----:B0-----:R1:W2:Y:S04]  /*6d7c0*/  LDL.64 R24, [R1+0xbc0] ;  /* 0x000bc00001187983 */ /* 0x0012a80000100a00 */
[----:B---3--:R0:W-:Y:S04]  /*6d7d0*/  STL.64 [R1+0x25e8], R18 ;  /* 0x0025e81201007387 */ /* 0x0081e80000100a00 */
[----:B0-----:R-:W3:Y:S04]  /*6d7e0*/  LDL.LU R18, [R1+0x174] ;  /* 0x0001740001127983 */ /* 0x001ee80000300800 */
[----:B------:R0:W-:Y:S04]  /*6d7f0*/  STL.64 [R1+0x25f0], R28 ;  /* 0x0025f01c01007387 */ /* 0x0001e80000100a00 */
[----:B0-----:R1:W3:Y:S01]  /*6d800*/  LDL.64 R28, [R1+0xbb8] ;  /* 0x000bb800011c7983 */ /* 0x0012e20000100a00 */
[----:B----4-:R-:W-:-:S02]  /*6d810*/  SHF.R.S32.HI R5, RZ, 0x1f, R6 ;  /* 0x0000001fff057819 */ /* 0x010fc40000011406 */
[----:B------:R-:W-:-:S05]  /*6d820*/  IADD3 R2, P5, R6, R8, RZ ;  /* 0x0000000806027210 */ /* 0x000fca0007fbe0ff */
[--C-:B------:R-:W-:Y:S02]  /*6d830*/  IMAD.X R3, R5, 0x1, R10.reuse, P5 ;  /* 0x0000000105037824 */ /* 0x100fe400028e060a */
[----:B--2---:R-:W-:-:S05]  /*6d840*/  IMAD.X R25, R4, 0x1, R10, P4 ;  /* 0x0000000104197824 */ /* 0x004fca00020e060a */
[----:B------:R0:W-:Y:S04]  /*6d850*/  STL [R1+0xbc4], R25 ;  /* 0x000bc41901007387 */ /* 0x0001e80000100800 */
[----:B0-----:R-:W2:Y:S01]  /*6d860*/  LDL.LU.64 R24, [R1+0x2608] ;  /* 0x0026080001187983 */ /* 0x001ea20000300a00 */
[--C-:B---3--:R-:W-:Y:S01]  /*6d870*/  IMAD.X R29, R4, 0x1, R11.reuse, P3 ;  /* 0x00000001041d7824 */ /* 0x108fe200018e060b */
[-C--:B------:R-:W-:Y:S02]  /*6d880*/  IADD3 R28, P3, R6, R9.reuse, RZ ;  /* 0x00000009061c7210 */ /* 0x080fe40007f7e0ff */
[C---:B------:R-:W-:Y:S02]  /*6d890*/  IADD3 R6, P4, R18.reuse, R8, RZ ;  /* 0x0000000812067210 */ /* 0x040fe40007f9e0ff */
[----:B------:R-:W-:Y:S01]  /*6d8a0*/  SHF.R.S32.HI R4, RZ, 0x1f, R18 ;  /* 0x0000001fff047819 */ /* 0x000fe20000011412 */
[----:B------:R0:W-:Y:S04]  /*6d8b0*/  STL [R1+0xbbc], R29 ;  /* 0x000bbc1d01007387 */ /* 0x0001e80000100800 */
[----:B------:R3:W-:Y:S01]  /*6d8c0*/  STL.64 [R1+0xbb0], R2 ;  /* 0x000bb00201007387 */ /* 0x0007e20000100a00 */
[----:B0-----:R-:W-:Y:S01]  /*6d8d0*/  IMAD.X R29, R5, 0x1, R11, P3 ;  /* 0x00000001051d7824 */ /* 0x001fe200018e060b */
[----:B------:R-:W-:-:S02]  /*6d8e0*/  IADD3 R18, P3, R18, R9, RZ ;  /* 0x0000000912127210 */ /* 0x000fc40007f7e0ff */
[----:B---3--:R-:W3:Y:S04]  /*6d8f0*/  LDL.LU.64 R2, [R1+0x2600] ;  /* 0x0026000001027983 */ /* 0x008ee80000300a00 */
        /* <DEDUP_REMOVED lines=11> */
[----:B0-----:R-:W2:Y:S04]  /*6d9b0*/  LDL.LU R3, [R1+0x178] ;  /* 0x0001780001037983 */ /* 0x001ea80000300800 */
[----:B------:R0:W-:Y:S04]  /*6d9c0*/  STL.64 [R1+0x25b8], R26 ;  /* 0x0025b81a01007387 */ /* 0x0001e80000100a00 */
[----:B0-----:R-:W4:Y:S01]  /*6d9d0*/  LDL.LU R26, [R1+0x17c] ;  /* 0x00017c00011a7983 */ /* 0x001f220000300800 */
[----:B---3--:R-:W-:-:S03]  /*6d9e0*/  IMAD.X R17, R4, 0x1, R10, P4 ;  /* 0x0000000104117824 */ /* 0x008fc600020e060a */
[----:B----4-:R0:W-:Y:S04]  /*6d9f0*/  STL.64 [R1+0x25d0], R26 ;  /* 0x0025d01a01007387 */ /* 0x0101e80000100a00 */
[----:B------:R-:W-:Y:S04]  /*6da00*/  STL.64 [R1+0x25c8], R18 ;  /* 0x0025c81201007387 */ /* 0x000fe80000100a00 */
[----:B------:R3:W-:Y:S04]  /*6da10*/  STL [R1+0xba4], R17 ;  /* 0x000ba41101007387 */ /* 0x0007e80000100800 */
[----:B------:R1:W4:Y:S01]  /*6da20*/  LDL.LU R16, [R1+0x25e0] ;  /* 0x0025e00001107983 */ /* 0x0003220000300800 */
[----:B--2---:R-:W-:-:S02]  /*6da30*/  SHF.R.S32.HI R5, RZ, 0x1f, R3 ;  /* 0x0000001fff057819 */ /* 0x004fc40000011403 */
[----:B0-----:R-:W-:Y:S01]  /*6da40*/  IADD3 R26, P5, R3, R8, RZ ;  /* 0x00000008031a7210 */ /* 0x001fe20007fbe0ff */
[----:B---3--:R-:W-:-:S04]  /*6da50*/  IMAD.X R17, R4, 0x1, R11, P3 ;  /* 0x0000000104117824 */ /* 0x008fc800018e060b */
[----:B------:R-:W-:Y:S01]  /*6da60*/  IMAD.X R27, R5, 0x1, R10, P5 ;  /* 0x00000001051b7824 */ /* 0x000fe200028e060a */
[----:B------:R4:W-:Y:S04]  /*6da70*/  STL [R1+0xb9c], R17 ;  /* 0x000b9c1101007387 */ /* 0x0009e80000100800 */
[----:B----4-:R-:W2:Y:S04]  /*6da80*/  LDL.LU.64 R16, [R1+0x25d8] ;  /* 0x0025d80001107983 */ /* 0x010ea80000300a00 */
        /* <DEDUP_REMOVED lines=14> */
[----:B0-----:R1:W3:Y:S04]  /*6db70*/  LDL.64 R28, [R1+0xb80] ;  /* 0x000b8000011c7983 */ /* 0x0012e80000100a00 */
[----:B--2---:R-:W-:Y:S04]  /*6db80*/  STL.64 [R1+0x25a0], R16 ;  /* 0x0025a01001007387 */ /* 0x004fe80000100a00 */
[----:B------:R0:W-:Y:S04]  /*6db90*/  STL.64 [R1+0x2588], R24 ;  /* 0x0025881801007387 */ /* 0x0001e80000100a00 */
[----:B0-----:R-:W2:Y:S04]  /*6dba0*/  LDL.LU R24, [R1+0x184] ;  /* 0x0001840001187983 */ /* 0x001ea80000300800 */
[----:B--2---:R0:W-:Y:S04]  /*6dbb0*/  STL.64 [R1+0x25a8], R24 ;  /* 0x0025a81801007387 */ /* 0x0041e80000100a00 */
[----:B0-----:R1:W2:Y:S04]  /*6dbc0*/  LDL.64 R24, [R1+0xb78] ;  /* 0x000b780001187983 */ /* 0x0012a80000100a00 */
[----:B----4-:R0:W-:Y:S01]  /*6dbd0*/  STL.64 [R1+0x2590], R2 ;  /* 0x0025900201007387 */ /* 0x0101e20000100a00 */
        /* <DEDUP_REMOVED lines=15> */
[----:B--2---:R-:W-:-:S05]  /*6dcd0*/  IADD3 R6, P4, R24, R8, RZ ;  /* 0x0000000818067210 */ /* 0x004fca0007f9e0ff */
[----:B------:R0:W-:Y:S04]  /*6dce0*/  STL [R1+0xb60], R6 ;  /* 0x000b600601007387 */ /* 0x0001e80000100800 */
[----:B0-----:R-:W2:Y:S04]  /*6dcf0*/  LDL.LU.64 R6, [R1+0x2598] ;  /* 0x0025980001067983 */ /* 0x001ea80000300a00 */
[----:B------:R0:W-:Y:S04]  /*6dd00*/  STL.64 [R1+0xb68], R2 ;  /* 0x000b680201007387 */ /* 0x0001e80000100a00 */
[----:B0-----:R-:W4:Y:S01]  /*6dd10*/  LDL.LU.64 R2, [R1+0x2590] ;  /* 0x0025900001027983 */ /* 0x001f220000300a00 */
[----:B------:R-:W-:-:S02]  /*6dd20*/  SHF.R.S32.HI R4, RZ, 0x1f, R24 ;  /* 0x0000001fff047819 */ /* 0x000fc40000011418 */
[----:B------:R-:W-:-:S05]  /*6dd30*/  IADD3 R24, P3, R24, R9, RZ ;  /* 0x0000000918187210 */ /* 0x000fca0007f7e0ff */
[----:B------:R0:W-:Y:S04]  /*6dd40*/  STL [R1+0xb58], R24 ;  /* 0x000b581801007387 */ /* 0x0001e80000100800 */
[----:B0-----:R-:W2:Y:S04]  /*6dd50*/  LDL.LU.64 R24, [R1+0x2588] ;  /* 0x0025880001187983 */ /* 0x001ea80000300a00 */
[----:B----4-:R-:W-:Y:S04]  /*6dd60*/  STL.64 [R1+0x2570], R2 ;  /* 0x0025700201007387 */ /* 0x010fe80000100a00 */
[----:B------:R0:W-:Y:S04]  /*6dd70*/  STL.64 [R1+0x2580], R14 ;  /* 0x0025800e01007387 */ /* 0x0001e80000100a00 */
[----:B0-----:R1:W4:Y:S04]  /*6dd80*/  LDL.64 R14, [R1+0xb60] ;  /* 0x000b6000010e7983 */ /* 0x0013280000100a00 */
[----:B------:R0:W-:Y:S04]  /*6dd90*/  STL.64 [R1+0x2578], R26 ;  /* 0x0025781a01007387 */ /* 0x0001e80000100a00 */
[----:B0-----:R1:W2:Y:S04]  /*6dda0*/  LDL.64 R26, [R1+0xb58] ;  /* 0x000b5800011a7983 */ /* 0x0012a80000100a00 */
[----:B------:R0:W-:Y:S04]  /*6ddb0*/  STL.64 [R1+0x2558], R28 ;  /* 0x0025581c01007387 */ /* 0x0001e80000100a00 */
[----:B0-----:R-:W2:Y:S04]  /*6ddc0*/  LDL.LU R28, [R1+0x18c] ;  /* 0x00018c00011c7983 */ /* 0x001ea80000300800 */
[----:B---3--:R0:W-:Y:S04]  /*6ddd0*/  STL.64 [R1+0x2560], R16 ;  /* 0x0025601001007387 */ /* 0x0081e80000100a00 */
[----:B0-----:R-:W3:Y:S04]  /*6dde0*/  LDL.LU R17, [R1+0x188] ;  /* 0x0001880001117983 */ /* 0x001ee80000300800 */
[----:B------:R-:W-:Y:S01]  /*6ddf0*/  STL.64 [R1+0x2568], R22 ;  /* 0x0025681601007387 */ /* 0x000fe20000100a00 */
[----:B----4-:R-:W-:-:S05]  /*6de00*/  IMAD.X R15, R4, 0x1, R10, P4 ;  /* 0x00000001040f7824 */ /* 0x010fca00020e060a */
[----:B------:R0:W-:Y:S01]  /*6de10*/  STL [R1+0xb64], R15 ;  /* 0x000b640f01007387 */ /* 0x0001e20000100800 */
[----:B--2---:R-:W-:-:S03]  /*6de20*/  IMAD.X R27, R4, 0x1, R11, P3 ;  /* 0x00000001041b7824 */ /* 0x004fc600018e060b */
[----:B0-----:R-:W2:Y:S04]  /*6de30*/  LDL.LU.64 R14, [R1+0x2580] ;  /* 0x00258000010e7983 */ /* 0x001ea80000300a00 */
[----:B------:R0:W-:Y:S04]  /*6de40*/  STL [R1+0xb5c], R27 ;  /* 0x000b5c1b01007387 */ /* 0x0001e80000100800 */
[----:B0-----:R-:W4:Y:S01]  /*6de50*/  LDL.LU.64 R26, [R1+0x2578] ;  /* 0x00257800011a7983 */ /* 0x001f220000300a00 */
[----:B---3--:R-:W-:Y:S02]  /*6de60*/  SHF.R.S32.HI R5, RZ, 0x1f, R17 ;  /* 0x0000001fff057819 */ /* 0x008fe40000011411 */
[----:B------:R-:W-:-:S05]  /*6de70*/  IADD3 R2, P5, R17, R8, RZ ;  /* 0x0000000811027210 */ /* 0x000fca0007fbe0ff */
[----:B------:R-:W-:-:S05]  /*6de80*/  IMAD.X R3, R5, 0x1, R10, P5 ;  /* 0x0000000105037824 */ /* 0x000fca00028e060a */
[----:B------:R0:W-:Y:S04]  /*6de90*/  STL.64 [R1+0xb50], R2 ;  /* 0x000b500201007387 */ /* 0x0001e80000100a00 */
[----:B0-----:R-:W3:Y:S01]  /*6dea0*/  LDL.LU.64 R2, [R1+0x2570] ;  /* 0x0025700001027983 */ /* 0x001ee20000300a00 */
[-C--:B------:R-:W-:Y:S02]  /*6deb0*/  IADD3 R16, P3, R17, R9.reuse, RZ ;  /* 0x0000000911107210 */ /* 0x080fe40007f7e0ff */
[C---:B------:R-:W-:Y:S02]  /*6dec0*/  IADD3 R22, P4, R28.reuse, R8, RZ ;  /* 0x000000081c167210 */ /* 0x040fe40007f9e0ff */
[----:B------:R-:W-:Y:S01]  /*6ded0*/  SHF.R.S32.HI R4, RZ, 0x1f, R28 ;  /* 0x0000001fff047819 */ /* 0x000fe2000001141c */
[----:B------:R-:W-:Y:S01]  /*6dee0*/  IMAD.X R17, R5, 0x1, R11, P3 ;  /* 0x0000000105117824 */ /* 0x000fe200018e060b */
[----:B------:R-:W-:Y:S01]  /*6def0*/  IADD3 R28, P3, R28, R9, RZ ;  /* 0x000000091c1c7210 */ /* 0x000fe20007f7e0ff */
[----:B------:R0:W-:Y:S04]  /*6df00*/  STL [R1+0xb40], R22 ;  /* 0x000b401601007387 */ /* 0x0001e80000100800 */
[----:B0-----:R-:W4:Y:S04]  /*6df10*/  LDL.LU.64 R22, [R1+0x2568] ;  /* 0x0025680001167983 */ /* 0x001f280000300a00 */
[----:B------:R0:W-:Y:S04]  /*6df20*/  STL.64 [R1+0xb48], R16 ;  /* 0x000b481001007387 */ /* 0x0001e80000100a00 */
[----:B0-----:R-:W4:Y:S04]  /*6df30*/  LDL.LU.64 R16, [R1+0x2560] ;  /* 0x0025600001107983 */ /* 0x001f280000300a00 */
[----:B------:R0:W-:Y:S04]  /*6df40*/  STL [R1+0xb38], R28 ;  /* 0x000b381c01007387 */ /* 0x0001e80000100800 */
[----:B0-----:R-:W4:Y:S04]  /*6df50*/  LDL.LU.64 R28, [R1+0x2558] ;  /* 0x00255800011c7983 */ /* 0x001f280000300a00 */
[----:B------:R-:W-:Y:S04]  /*6df60*/  STL.64 [R1+0x2540], R6 ;  /* 0x0025400601007387 */ /* 0x000fe80000100a00 */
[----:B------:R0:W-:Y:S04]  /*6df70*/  STL.64 [R1+0x2530], R12 ;  /* 0x0025300c01007387 */ /* 0x0001e80000100a00 */
[----:B0-----:R-:W4:Y:S04]  /*6df80*/  LDL.LU R13, [R1+0x190] ;  /* 0x00019000010d7983 */ /* 0x001f280000300800 */
[----:B------:R0:W-:Y:S04]  /*6df90*/  STL.64 [R1+0x2550], R24 ;  /* 0x0025501801007387 */ /* 0x0001e80000100a00 */
[----:B0-----:R1:W4:Y:S04]  /*6dfa0*/  LDL.64 R24, [R1+0xb40] ;  /* 0x000b400001187983 */ /* 0x0013280000100a00 */
[----:B---3--:R0:W-:Y:S04]  /*6dfb0*/  STL.64 [R1+0x2548], R2 ;  /* 0x0025480201007387 */ /* 0x0081e80000100a00 */
[----:B0-----:R1:W3:Y:S04]  /*6dfc0*/  LDL.64 R2, [R1+0xb38] ;  /* 0x000b380001027983 */ /* 0x0012e80000100a00 */
[----:B--2---:R0:W-:Y:S04]  /*6dfd0*/  STL.64 [R1+0x2528], R14 ;  /* 0x0025280e01007387 */ /* 0x0041e80000100a00 */
[----:B0-----:R-:W2:Y:S04]  /*6dfe0*/  LDL.LU R14, [R1+0x194] ;  /* 0x00019400010e7983 */ /* 0x001ea80000300800 */
[----:B------:R-:W-:Y:S01]  /*6dff0*/  STL.64 [R1+0x2538], R18 ;  /* 0x0025381201007387 */ /* 0x000fe20000100a00 */
[----:B----4-:R-:W-:-:S02]  /*6e000*/  SHF.R.S32.HI R5, RZ, 0x1f, R13 ;  /* 0x0000001fff057819 */ /* 0x010fc4000001140d */
[----:B------:R-:W-:-:S05]  /*6e010*/  IADD3 R6, P5, R13, R8, RZ ;  /* 0x000000080d067210 */ /* 0x000fca0007fbe0ff */
[--C-:B------:R-:W-:Y:S02]  /*6e020*/  IMAD.X R7, R5, 0x1, R10.reuse, P5 ;  /* 0x0000000105077824 */ /* 0x100fe400028e060a */
[----:B------:R-:W-:-:S05]  /*6e030*/  IMAD.X R25, R4, 0x1, R10, P4 ;  /* 0x0000000104197824 */ /* 0x000fca00020e060a */
[----:B------:R0:W-:Y:S04]  /*6e040*/  STL [R1+0xb44], R25 ;  /* 0x000b441901007387 */ /* 0x0001e80000100800 */
[----:B0-----:R-:W4:Y:S01]  /*6e050*/  LDL.LU.64 R24, [R1+0x2550] ;  /* 0x0025500001187983 */ /* 0x001f220000300a00 */
[----:B---3--:R-:W-:-:S05]  /*6e060*/  IMAD.X R3, R4, 0x1, R11, P3 ;  /* 0x0000000104037824 */ /* 0x008fca00018e060b */
[----:B------:R0:W-:Y:S04]  /*6e070*/  STL [R1+0xb3c], R3 ;  /* 0x000b3c0301007387 */ /* 0x0001e80000100800 */
[----:B0-----:R-:W3:Y:S04]  /*6e080*/  LDL.LU.64 R2, [R1+0x2548] ;  /* 0x0025480001027983 */ /* 0x001ee80000300a00 */
[----:B------:R0:W-:Y:S04]  /*6e090*/  STL.64 [R1+0xb30], R6 ;  /* 0x000b300601007387 */ /* 0x0001e80000100a00 */
[----:B0-----:R-:W4:Y:S01]  /*6e0a0*/  LDL.LU.64 R6, [R1+0x2540] ;  /* 0x0025400001067983 */ /* 0x001f220000300a00 */
[----:B------:R-:W-:-:S02]  /*6e0b0*/  IADD3 R12, P3, R13, R9, RZ ;  /* 0x000000090d0c7210 */ /* 0x000fc40007f7e0ff */
[C---:B--2---:R-:W-:Y:S02]  /*6e0c0*/  IADD3 R18, P4, R14.reuse, R8, RZ ;  /* 0x000000080e127210 */ /* 0x044fe40007f9e0ff */
[----:B------:R-:W-:Y:S01]  /*6e0d0*/  SHF.R.S32.HI R4, RZ, 0x1f, R14 ;  /* 0x0000001fff047819 */ /* 0x000fe2000001140e */
[----:B------:R-:W-:Y:S01]  /*6e0e0*/  IMAD.X R13, R5, 0x1, R11, P3 ;  /* 0x00000001050d7824 */ /* 0x000fe200018e060b */
[----:B------:R-:W-:Y:S01]  /*6e0f0*/  IADD3 R14, P3, R14, R9, RZ ;  /* 0x000000090e0e7210 */ /* 0x000fe20007f7e0ff */
[----:B------:R0:W-:Y:S04]  /*6e100*/  STL [R1+0xb20], R18 ;  /* 0x000b201201007387 */ /* 0x0001e80000100800 */
[----:B0-----:R-:W2:Y:S04]  /*6e110*/  LDL.LU.64 R18, [R1+0x2538] ;  /* 0x0025380001127983 */ /* 0x001ea80000300a00 */
[----:B------:R0:W-:Y:S04]  /*6e120*/  STL.64 [R1+0xb28], R12 ;  /* 0x000b280c01007387 */ /* 0x0001e80000100a00 */
[----:B0-----:R-:W3:Y:S04]  /*6e130*/  LDL.LU.64 R12, [R1+0x2530] ;  /* 0x00253000010c7983 */ /* 0x001ee80000300a00 */
[----:B------:R0:W-:Y:S04]  /*6e140*/  STL [R1+0xb18], R14 ;  /* 0x000b180e01007387 */ /* 0x0001e80000100800 */
[----:B0-----:R-:W2:Y:S04]  /*6e150*/  LDL.LU.64 R14, [R1+0x2528] ;  /* 0x00252800010e7983 */ /* 0x001ea80000300a00 */
[----:B------:R-:W-:Y:S04]  /*6e160*/  STL.64 [R1+0x2518], R28 ;  /* 0x0025181c01007387 */ /* 0x000fe80000100a00 */
[----:B------:R0:W-:Y:S04]  /*6e170*/  STL.64 [R1+0x2510], R22 ;  /* 0x0025101601007387 */ /* 0x0001e80000100a00 */
[----:B0-----:R-:W3:Y:S04]  /*6e180*/  LDL.LU R22, [R1+0x198] ;  /* 0x0001980001167983 */ /* 0x001ee80000300800 */
[----:B------:R0:W-:Y:S04]  /*6e190*/  STL.64 [R1+0x2520], R16 ;  /* 0x0025201001007387 */ /* 0x0001e80000100a00 */
[----:B0-----:R1:W2:Y:S04]  /*6e1a0*/  LDL.64 R16, [R1+0xb20] ;  /* 0x000b200001107983 */ /* 0x0012a80000100a00 */
[----:B----4-:R0:W-:Y:S04]  /*6e1b0*/  STL.64 [R1+0x2500], R6 ;  /* 0x0025000601007387 */ /* 0x0101e80000100a00 */
[----:B0-----:R-:W4:Y:S04]  /*6e1c0*/  LDL.LU R6, [R1+0x19c] ;  /* 0x00019c0001067983 */ /* 0x001f280000300800 */
[----:B------:R0:W-:Y:S04]  /*6e1d0*/  STL.64 [R1+0x2508], R24 ;  /* 0x0025081801007387 */ /* 0x0001e80000100a00 */
[----:B0-----:R1:W4:Y:S01]  /*6e1e0*/  LDL.64 R24, [R1+0xb18] ;  /* 0x000b180001187983 */ /* 0x0013220000100a00 */
[----:B---3--:R-:W-:-:S02]  /*6e1f0*/  SHF.R.S32.HI R5, RZ, 0x1f, R22 ;  /* 0x0000001fff057819 */ /* 0x008fc40000011416 */
[----:B------:R-:W-:-:S05]  /*6e200*/  IADD3 R28, P5, R22, R8, RZ ;  /* 0x00000008161c7210 */ /* 0x000fca0007fbe0ff */
[--C-:B------:R-:W-:Y:S02]  /*6e210*/  IMAD.X R29, R5, 0x1, R10.reuse, P5 ;  /* 0x00000001051d7824 */ /* 0x100fe400028e060a */
[----:B--2---:R-:W-:-:S05]  /*6e220*/  IMAD.X R17, R4, 0x1, R10, P4 ;  /* 0x0000000104117824 */ /* 0x004fca00020e060a */
[----:B------:R0:W-:Y:S04]  /*6e230*/  STL [R1+0xb24], R17 ;  /* 0x000b241101007387 */ /* 0x0001e80000100800 */
[----:B0-----:R-:W2:Y:S01]  /*6e240*/  LDL.LU.64 R16, [R1+0x2520] ;  /* 0x0025200001107983 */ /* 0x001ea20000300a00 */
[--C-:B----4-:R-:W-:Y:S01]  /*6e250*/  IMAD.X R25, R4, 0x1, R11.reuse, P3 ;  /* 0x0000000104197824 */ /* 0x110fe200018e060b */
        /* <DEDUP_REMOVED lines=18> */
[----:B---3--:R0:W-:Y:S04]  /*6e380*/  STL.64 [R1+0x24d8], R28 ;  /* 0x0024d81c01007387 */ /* 0x0081e80000100a00 */
[----:B0-----:R-:W3:Y:S04]  /*6e390*/  LDL.LU R29, [R1+0x1a0] ;  /* 0x0001a000011d7983 */ /* 0x001ee80000300800 */
        /* <DEDUP_REMOVED lines=29> */
[----:B0-----:R-:W2:Y:S04]  /*6e570*/  LDL.LU R22, [R1+0x1ac] ;  /* 0x0001ac0001167983 */ /* 0x001ea80000300800 */
[----:B--2---:R-:W-:Y:S04]  /*6e580*/  STL.64 [R1+0x24b8], R22 ;  /* 0x0024b81601007387 */ /* 0x004fe80000100a00 */
[----:B------:R0:W-:Y:S04]  /*6e590*/  STL.64 [R1+0x24a8], R14 ;  /* 0x0024a80e01007387 */ /* 0x0001e80000100a00 */
[----:B0-----:R-:W2:Y:S04]  /*6e5a0*/  LDL.LU R15, [R1+0x1a8] ;  /* 0x0001a800010f7983 */ /* 0x001ea80000300800 */
[----:B------:R0:W-:Y:S04]  /*6e5b0*/  STL.64 [R1+0x24c0], R12 ;  /* 0x0024c00c01007387 */ /* 0x0001e80000100a00 */
[----:B0-----:R1:W3:Y:S01]  /*6e5c0*/  LDL.64 R12, [R1+0xad8] ;  /* 0x000ad800010c7983 */ /* 0x0012e20000100a00 */
[----:B----4-:R-:W-:-:S03]  /*6e5d0*/  IMAD.X R25, R4, 0x1, R10, P4 ;  /* 0x0000000104197824 */ /* 0x010fc600020e060a */
[----:B------:R-:W-:Y:S04]  /*6e5e0*/  STL.64 [R1+0x24b0], R28 ;  /* 0x0024b01c01007387 */ /* 0x000fe80000100a00 */
[----:B------:R0:W-:Y:S04]  /*6e5f0*/  STL [R1+0xae4], R25 ;  /* 0x000ae41901007387 */ /* 0x0001e80000100800 */
[----:B0-----:R-:W4:Y:S01]  /*6e600*/  LDL.LU.64 R24, [R1+0x24c8] ;  /* 0x0024c80001187983 */ /* 0x001f220000300a00 */
[----:B--2---:R-:W-:Y:S02]  /*6e610*/  SHF.R.S32.HI R5, RZ, 0x1f, R15 ;  /* 0x0000001fff057819 */ /* 0x004fe4000001140f */
[----:B------:R-:W-:-:S05]  /*6e620*/  IADD3 R22, P5, R15, R8, RZ ;  /* 0x000000080f167210 */ /* 0x000fca0007fbe0ff */
[----:B------:R-:W-:Y:S02]  /*6e630*/  IMAD.X R23, R5, 0x1, R10, P5 ;  /* 0x0000000105177824 */ /* 0x000fe400028e060a */
[----:B---3--:R-:W-:-:S05]  /*6e640*/  IMAD.X R13, R4, 0x1, R11, P3 ;  /* 0x00000001040d7824 */ /* 0x008fca00018e060b */
[----:B------:R0:W-:Y:S04]  /*6e650*/  STL [R1+0xadc], R13 ;  /* 0x000adc0d01007387 */ /* 0x0001e80000100800 */
[----:B0-----:R-:W2:Y:S04]  /*6e660*/  LDL.LU.64 R12, [R1+0x24c0] ;  /* 0x0024c000010c7983 */ /* 0x001ea80000300a00 */
        /* <DEDUP_REMOVED lines=10> */
[----:B0-----:R-:W3:Y:S04]  /*6e710*/  LDL.LU.64 R14, [R1+0x24a8] ;  /* 0x0024a800010e7983 */ /* 0x001ee80000300a00 */
[----:B------:R0:W-:Y:S04]  /*6e720*/  STL [R1+0xab8], R22 ;  /* 0x000ab81601007387 */ /* 0x0001e80000100800 */
[----:B0-----:R-:W3:Y:S04]  /*6e730*/  LDL.LU.64 R22, [R1+0x24a0] ;  /* 0x0024a00001167983 */ /* 0x001ee80000300a00 */
[----:B------:R-:W-:Y:S04]  /*6e740*/  STL.64 [R1+0x2488], R16 ;  /* 0x0024881001007387 */ /* 0x000fe80000100a00 */
[----:B------:R0:W-:Y:S04]  /*6e750*/  STL.64 [R1+0x2498], R6 ;  /* 0x0024980601007387 */ /* 0x0001e80000100a00 */
[----:B0-----:R1:W3:Y:S04]  /*6e760*/  LDL.64 R6, [R1+0xac0] ;  /* 0x000ac00001067983 */ /* 0x0012e80000100a00 */
[----:B--2---:R0:W-:Y:S04]  /*6e770*/  STL.64 [R1+0x2478], R12 ;  /* 0x0024780c01007387 */ /* 0x0041e80000100a00 */
[----:B0-----:R-:W2:Y:S04]  /*6e780*/  LDL.LU R13, [R1+0x1b0] ;  /* 0x0001b000010d7983 */ /* 0x001ea80000300800 */
[----:B----4-:R-:W-:Y:S04]  /*6e790*/  STL.64 [R1+0x2480], R24 ;  /* 0x0024801801007387 */ /* 0x010fe80000100a00 */
[----:B------:R0:W-:Y:S04]  /*6e7a0*/  STL [R1+0x2490], R25 ;  /* 0x0024901901007387 */ /* 0x0001e80000100800 */
[----:B0-----:R1:W4:Y:S04]  /*6e7b0*/  LDL.64 R24, [R1+0xab8] ;  /* 0x000ab80001187983 */ /* 0x0013280000100a00 */
[----:B---3--:R0:W-:Y:S04]  /*6e7c0*/  STL.64 [R1+0x2470], R14 ;  /* 0x0024700e01007387 */ /* 0x0081e80000100a00 */
[----:B0-----:R-:W3:Y:S01]  /*6e7d0*/  LDL.LU R14, [R1+0x1b4] ;  /* 0x0001b400010e7983 */ /* 0x001ee20000300800 */
[----:B------:R-:W-:-:S05]  /*6e7e0*/  IMAD.X R7, R4, 0x1, R10, P4 ;  /* 0x0000000104077824 */ /* 0x000fca00020e060a */
[----:B------:R0:W-:Y:S04]  /*6e7f0*/  STL [R1+0xac4], R7 ;  /* 0x000ac40701007387 */ /* 0x0001e80000100800 */
[----:B0-----:R-:W3:Y:S01]  /*6e800*/  LDL.LU.64 R6, [R1+0x2498] ;  /* 0x0024980001067983 */ /* 0x001ee20000300a00 */
[----:B----4-:R-:W-:-:S05]  /*6e810*/  IMAD.X R25, R4, 0x1, R11, P3 ;  /* 0x0000000104197824 */ /* 0x010fca00018e060b */
[----:B------:R0:W-:Y:S04]  /*6e820*/  STL [R1+0xabc], R25 ;  /* 0x000abc1901007387 */ /* 0x0001e80000100800 */
[----:B0-----:R1:W4:Y:S01]  /*6e830*/  LDL.LU R25, [R1+0x2490] ;  /* 0x0024900001197983 */ /* 0x0013220000300800 */
[----:B--2---:R-:W-:Y:S02]  /*6e840*/  SHF.R.S32.HI R5, RZ, 0x1f, R13 ;  /* 0x0000001fff057819 */ /* 0x004fe4000001140d */
[C---:B------:R-:W-:Y:S02]  /*6e850*/  IADD3 R16, P5, R13.reuse, R8, RZ ;  /* 0x000000080d107210 */ /* 0x040fe40007fbe0ff */
[----:B------:R-:W-:-:S03]  /*6e860*/  IADD3 R12, P3, R13, R9, RZ ;  /* 0x000000090d0c7210 */ /* 0x000fc60007f7e0ff */
[C---:B------:R-:W-:Y:S02]  /*6e870*/  IMAD.X R17, R5.reuse, 0x1, R10, P5 ;  /* 0x0000000105117824 */ /* 0x040fe400028e060a */
[----:B------:R-:W-:-:S03]  /*6e880*/  IMAD.X R13, R5, 0x1, R11, P3 ;  /* 0x00000001050d7824 */ /* 0x000fc600018e060b */
[----:B------:R0:W-:Y:S04]  /*6e890*/  STL.64 [R1+0xab0], R16 ;  /* 0x000ab01001007387 */ /* 0x0001e80000100a00 */
[----:B0-----:R-:W2:Y:S01]  /*6e8a0*/  LDL.LU.64 R16, [R1+0x2488] ;  /* 0x0024880001107983 */ /* 0x001ea20000300a00 */
        /* <DEDUP_REMOVED lines=8> */
[----:B0-----:R-:W4:Y:S04]  /*6e930*/  LDL.LU.64 R14, [R1+0x2470] ;  /* 0x00247000010e7983 */ /* 0x001f280000300a00 */
[----:B------:R-:W-:Y:S04]  /*6e940*/  STL.64 [R1+0x2458], R28 ;  /* 0x0024581c01007387 */ /* 0x000fe80000100a00 */
[----:B------:R0:W-:Y:S04]  /*6e950*/  STL.64 [R1+0x2460], R18 ;  /* 0x0024601201007387 */ /* 0x0001e80000100a00 */
[----:B0-----:R-:W2:Y:S04]  /*6e960*/  LDL.64 R18, [R1+0xa98] ;  /* 0x000a980001127983 */ /* 0x001ea80000100a00 */
[----:B--2---:R0:W-:Y:S04]  /*6e970*/  STL [R1+0x2468], R18 ;  /* 0x0024681201007387 */ /* 0x0041e80000100800 */
[----:B0-----:R1:W2:Y:S04]  /*6e980*/  LDL.64 R18, [R1+0xaa0] ;  /* 0x000aa00001127983 */ /* 0x0012a80000100a00 */
[----:B------:R0:W-:Y:S04]  /*6e990*/  STL.64 [R1+0x2448], R16 ;  /* 0x0024481001007387 */ /* 0x0001e80000100a00 */
[----:B0-----:R-:W4:Y:S04]  /*6e9a0*/  LDL.LU R17, [R1+0x1b8] ;  /* 0x0001b80001117983 */ /* 0x001f280000300800 */
[----:B---3--:R0:W-:Y:S04]  /*6e9b0*/  STL.64 [R1+0x2440], R24 ;  /* 0x0024401801007387 */ /* 0x0081e80000100a00 */
[----:B0-----:R-:W3:Y:S01]  /*6e9c0*/  LDL.LU R24, [R1+0x1bc] ;  /* 0x0001bc0001187983 */ /* 0x001ee20000300800 */
[----:B--2---:R-:W-:-:S05]  /*6e9d0*/  IMAD.X R19, R4, 0x1, R10, P4 ;  /* 0x0000000104137824 */ /* 0x004fca00020e060a */
[----:B------:R0:W-:Y:S04]  /*6e9e0*/  STL [R1+0xaa4], R19 ;  /* 0x000aa41301007387 */ /* 0x0001e80000100800 */
[----:B------:R1:W2:Y:S04]  /*6e9f0*/  LDL.LU R18, [R1+0x2468] ;  /* 0x0024680001127983 */ /* 0x0002a80000300800 */
[----:B------:R3:W-:Y:S01]  /*6ea00*/  STL.64 [R1+0x2450], R26 ;  /* 0x0024501a01007387 */ /* 0x0007e20000100a00 */
[----:B----4-:R-:W-:Y:S02]  /*6ea10*/  SHF.R.S32.HI R5, RZ, 0x1f, R17 ;  /* 0x0000001fff057819 */ /* 0x010fe40000011411 */
[C---:B------:R-:W-:Y:S01]  /*6ea20*/  IADD3 R28, P5, R17.reuse, R8, RZ ;  /* 0x00000008111c7210 */ /* 0x040fe20007fbe0ff */
[----:B0-----:R-:W-:Y:S01]  /*6ea30*/  IMAD.X R19, R4, 0x1, R11, P3 ;  /* 0x0000000104137824 */ /* 0x001fe200018e060b */
[----:B------:R-:W-:-:S03]  /*6ea40*/  IADD3 R16, P3, R17, R9, RZ ;  /* 0x0000000911107210 */ /* 0x000fc60007f7e0ff */
[C---:B------:R-:W-:Y:S01]  /*6ea50*/  IMAD.X R29, R5.reuse, 0x1, R10, P5 ;  /* 0x00000001051d7824 */ /* 0x040fe200028e060a */
[----:B------:R2:W-:Y:S01]  /*6ea60*/  STL [R1+0xa9c], R19 ;  /* 0x000a9c1301007387 */ /* 0x0005e20000100800 */
[----:B------:R-:W-:Y:S01]  /*6ea70*/  IMAD.X R17, R5, 0x1, R11, P3 ;  /* 0x0000000105117824 */ /* 0x000fe200018e060b */
[C---:B---3--:R-:W-:Y:S02]  /*6ea80*/  IADD3 R26, P4, R24.reuse, R8, RZ ;  /* 0x00000008181a7210 */ /* 0x048fe40007f9e0ff */
        /* <DEDUP_REMOVED lines=17> */
[----:B0-----:R-:W4:Y:S04]  /*6eba0*/  LDL.LU R20, [R1+0x1c4] ;  /* 0x0001c40001147983 */ /* 0x001f280000300800 */
[----:B--2---:R0:W-:Y:S04]  /*6ebb0*/  STL.64 [R1+0x2418], R16 ;  /* 0x0024181001007387 */ /* 0x0041e80000100a00 */
[----:B0-----:R-:W2:Y:S01]  /*6ebc0*/  LDL.LU R16, [R1+0x1c0] ;  /* 0x0001c00001107983 */ /* 0x001ea20000300800 */
[----:B---3--:R-:W-:-:S05]  /*6ebd0*/  IMAD.X R15, R4, 0x1, R10, P4 ;  /* 0x00000001040f7824 */ /* 0x008fca00020e060a */
[----:B------:R0:W-:Y:S04]  /*6ebe0*/  STL [R1+0xa84], R15 ;  /* 0x000a840f01007387 */ /* 0x0001e80000100800 */
[----:B------:R1:W3:Y:S01]  /*6ebf0*/  LDL.LU R14, [R1+0x2438] ;  /* 0x00243800010e7983 */ /* 0x0002e20000300800 */
[----:B0-----:R-:W-:-:S05]  /*6ec00*/  IMAD.X R15, R4, 0x1, R11, P3 ;  /* 0x00000001040f7824 */ /* 0x001fca00018e060b */
[----:B------:R3:W-:Y:S01]  /*6ec10*/  STL [R1+0xa7c], R15 ;  /* 0x000a7c0f01007387 */ /* 0x0007e20000100800 */
[----:B--2---:R-:W-:Y:S02]  /*6ec20*/  SHF.R.S32.HI R5, RZ, 0x1f, R16 ;  /* 0x0000001fff057819 */ /* 0x004fe40000011410 */
[C---:B------:R-:W-:Y:S02]  /*6ec30*/  IADD3 R24, P5, R16.reuse, R8, RZ ;  /* 0x0000000810187210 */ /* 0x040fe40007fbe0ff */
[----:B------:R-:W-:-:S03]  /*6ec40*/  IADD3 R16, P3, R16, R9, RZ ;  /* 0x0000000910107210 */ /* 0x000fc60007f7e0ff */
[----:B------:R-:W-:Y:S01]  /*6ec50*/  IMAD.X R25, R5, 0x1, R10, P5 ;  /* 0x0000000105197824 */ /* 0x000fe200028e060a */
[----:B---3--:R-:W2:Y:S04]  /*6ec60*/  LDL.LU.64 R14, [R1+0x2430] ;  /* 0x00243000010e7983 */ /* 0x008ea80000300a00 */
[----:B------:R4:W-:Y:S04]  /*6ec70*/  STL [R1+0x2420], R16 ;  /* 0x0024201001007387 */ /* 0x0009e80000100800 */
[----:B------:R0:W-:Y:S01]  /*6ec80*/  STL.64 [R1+0xa70], R24 ;  /* 0x000a701801007387 */ /* 0x0001e20000100a00 */
[----:B----4-:R-:W-:-:S03]  /*6ec90*/  IADD3 R16, P4, R20, R8, RZ ;  /* 0x0000000814107210 */ /* 0x010fc60007f9e0ff */
[----:B0-----:R-:W3:Y:S04]  /*6eca0*/  LDL.LU.64 R24, [R1+0x2428] ;  /* 0x0024280001187983 */ /* 0x001ee80000300a00 */
[----:B------:R0:W-:Y:S04]  /*6ecb0*/  STL [R1+0xa60], R16 ;  /* 0x000a601001007387 */ /* 0x0001e80000100800 */
[----:B0-----:R-:W4:Y:S01]  /*6ecc0*/  LDL.LU R16, [R1+0x2420] ;  /* 0x0024200001107983 */ /* 0x001f220000300800 */
[----:B------:R-:W-:Y:S01]  /*6ecd0*/  IMAD.X R17, R5, 0x1, R11, P3 ;  /* 0x0000000105117824 */ /* 0x000fe200018e060b */
[----:B------:R-:W-:-:S02]  /*6ece0*/  SHF.R.S32.HI R4, RZ, 0x1f, R20 ;  /* 0x0000001fff047819 */ /* 0x000fc40000011414 */
[----:B------:R-:W-:Y:S02]  /*6ecf0*/  IADD3 R20, P3, R20, R9, RZ ;  /* 0x0000000914147210 */ /* 0x000fe40007f7e0ff */
[----:B----4-:R0:W-:Y:S04]  /*6ed00*/  STL.64 [R1+0xa68], R16 ;  /* 0x000a681001007387 */ /* 0x0101e80000100a00 */
[----:B0-----:R-:W4:Y:S04]  /*6ed10*/  LDL.LU.64 R16, [R1+0x2418] ;  /* 0x0024180001107983 */ /* 0x001f280000300a00 */
[----:B------:R0:W-:Y:S04]  /*6ed20*/  STL [R1+0xa58], R20 ;  /* 0x000a581401007387 */ /* 0x0001e80000100800 */
[----:B0-----:R-:W2:Y:S04]  /*6ed30*/  LDL.LU.64 R20, [R1+0x2410] ;  /* 0x0024100001147983 */ /* 0x001ea80000300a00 */
[----:B----4-:R0:W-:Y:S04]  /*6ed40*/  STL.64 [R1+0x2400], R16 ;  /* 0x0024001001007387 */ /* 0x0101e80000100a00 */
[----:B0-----:R-:W4:Y:S04]  /*6ed50*/  LDL.64 R16, [R1+0xa58] ;  /* 0x000a580001107983 */ /* 0x001f280000100a00 */
[----:B----4-:R0:W-:Y:S04]  /*6ed60*/  STL [R1+0x2408], R16 ;  /* 0x0024081001007387 */ /* 0x0101e80000100800 */
[----:B0-----:R1:W4:Y:S04]  /*6ed70*/  LDL.64 R16, [R1+0xa60] ;  /* 0x000a600001107983 */ /* 0x0013280000100a00 */
[----:B------:R-:W-:Y:S04]  /*6ed80*/  STL.64 [R1+0x23f8], R28 ;  /* 0x0023f81c01007387 */ /* 0x000fe80000100a00 */
[----:B--2---:R0:W-:Y:S04]  /*6ed90*/  STL.64 [R1+0x23e8], R20 ;  /* 0x0023e81401007387 */ /* 0x0041e80000100a00 */
[----:B0-----:R-:W2:Y:S01]  /*6eda0*/  LDL.LU R20, [R1+0x1c8] ;  /* 0x0001c80001147983 */ /* 0x001ea20000300800 */
[----:B----4-:R-:W-:-:S05]  /*6edb0*/  IMAD.X R17, R4, 0x1, R10, P4 ;  /* 0x0000000104117824 */ /* 0x010fca00020e060a */
[----:B------:R0:W-:Y:S04]  /*6edc0*/  STL [R1+0xa64], R17 ;  /* 0x000a641101007387 */ /* 0x0001e80000100800 */
[----:B------:R1:W4:Y:S01]  /*6edd0*/  LDL.LU R16, [R1+0x2408] ;  /* 0x0024080001107983 */ /* 0x0003220000300800 */
[----:B--2---:R-:W-:Y:S01]  /*6ede0*/  SHF.R.S32.HI R5, RZ, 0x1f, R20 ;  /* 0x0000001fff057819 */ /* 0x004fe20000011414 */
[----:B0-----:R-:W-:Y:S01]  /*6edf0*/  IMAD.X R17, R4, 0x1, R11, P3 ;  /* 0x0000000104117824 */ /* 0x001fe200018e060b */
[C---:B------:R-:W-:Y:S02]  /*6ee00*/  IADD3 R28, P5, R20.reuse, R8, RZ ;  /* 0x00000008141c7210 */ /* 0x040fe40007fbe0ff */
[----:B------:R-:W-:Y:S02]  /*6ee10*/  IADD3 R20, P3, R20, R9, RZ ;  /* 0x0000000914147210 */ /* 0x000fe40007f7e0ff */
[----:B------:R4:W-:Y:S04]  /*6ee20*/  STL [R1+0xa5c], R17 ;  /* 0x000a5c1101007387 */ /* 0x0009e80000100800 */
[----:B----4-:R-:W2:Y:S04]  /*6ee30*/  LDL.LU.64 R16, [R1+0x2400] ;  /* 0x0024000001107983 */ /* 0x010ea80000300a00 */
[----:B------:R-:W-:Y:S04]  /*6ee40*/  STL [R1+0x23f0], R20 ;  /* 0x0023f01401007387 */ /* 0x000fe80000100800 */
[----:B------:R0:W-:Y:S04]  /*6ee50*/  STL [R1+0x23e0], R9 ;  /* 0x0023e00901007387 */ /* 0x0001e80000100800 */
[----:B0-----:R-:W4:Y:S01]  /*6ee60*/  LDL.LU R9, [R1+0x1cc] ;  /* 0x0001cc0001097983 */ /* 0x001f220000300800 */
[----:B------:R-:W-:-:S05]  /*6ee70*/  IMAD.X R29, R5, 0x1, R10, P5 ;  /* 0x00000001051d7824 */ /* 0x000fca00028e060a */
[----:B------:R0:W-:Y:S04]  /*6ee80*/  STL.64 [R1+0xa50], R28 ;  /* 0x000a501c01007387 */ /* 0x0001e80000100a00 */
[----:B0-----:R-:W3:Y:S01]  /*6ee90*/  LDL.LU.64 R28, [R1+0x23f8] ;  /* 0x0023f800011c7983 */ /* 0x001ee20000300a00 */
[----:B----4-:R-:W-:-:S05]  /*6eea0*/  IADD3 R20, P4, R9, R8, RZ ;  /* 0x0000000809147210 */ /* 0x010fca0007f9e0ff */
[----:B------:R0:W-:Y:S04]  /*6eeb0*/  STL [R1+0xa40], R20 ;  /* 0x000a401401007387 */ /* 0x0001e80000100800 */
[----:B0-----:R-:W4:Y:S01]  /*6eec0*/  LDL.LU R20, [R1+0x23f0] ;  /* 0x0023f00001147983 */ /* 0x001f220000300800 */
[----:B------:R-:W-:-:S05]  /*6eed0*/  IMAD.X R21, R5, 0x1, R11, P3 ;  /* 0x0000000105157824 */ /* 0x000fca00018e060b */
[----:B----4-:R0:W-:Y:S04]  /*6eee0*/  STL.64 [R1+0xa48], R20 ;  /* 0x000a481401007387 */ /* 0x0101e80000100a00 */
[----:B0-----:R-:W4:Y:S01]  /*6eef0*/  LDL.LU.64 R20, [R1+0x23e8] ;  /* 0x0023e80001147983 */ /* 0x001f220000300a00 */
[--C-:B------:R-:W-:Y:S01]  /*6ef00*/  SHF.R.S32.HI R4, RZ, 0x1f, R9.reuse ;  /* 0x0000001fff047819 */ /* 0x100fe20000011409 */
[----:B------:R-:W-:Y:S02]  /*6ef10*/  IMAD.MOV.U32 R5, RZ, RZ, R9 ;  /* 0x000000ffff057224 */ /* 0x000fe400078e0009 */
[----:B------:R-:W2:Y:S04]  /*6ef20*/  LDL.LU R9, [R1+0x23e0] ;  /* 0x0023e00001097983 */ /* 0x000ea80000300800 */
[----:B----4-:R0:W-:Y:S04]  /*6ef30*/  STL.64 [R1+0x23d8], R20 ;  /* 0x0023d81401007387 */ /* 0x0101e80000100a00 */
[----:B0-----:R1:W4:Y:S04]  /*6ef40*/  LDL.64 R20, [R1+0xa40] ;  /* 0x000a400001147983 */ /* 0x0013280000100a00 */
[----:B----4-:R-:W4:Y:S04]  /*6ef50*/  LDL R21, [R1+0x1d0] ;  /* 0x0001d00001157983 */ /* 0x010f280000100800 */
[----:B------:R-:W-:Y:S04]  /*6ef60*/  STL.64 [R1+0x23d0], R14 ;  /* 0x0023d00e01007387 */ /* 0x000fe80000100a00 */
[----:B---3--:R4:W-:Y:S02]  /*6ef70*/  STL.64 [R1+0x23c0], R28 ;  /* 0x0023c01c01007387 */ /* 0x0089e40000100a00 */
[----:B----4-:R-:W-:-:S05]  /*6ef80*/  IADD3 R28, P5, R21, R8, RZ ;  /* 0x00000008151c7210 */ /* 0x010fca0007fbe0ff */
[----:B------:R0:W-:Y:S04]  /*6ef90*/  STL [R1+0x23c8], R28 ;  /* 0x0023c81c01007387 */ /* 0x0001e80000100800 */
[----:B0-----:R-:W3:Y:S01]  /*6efa0*/  LDL.LU R28, [R1+0x1d0] ;  /* 0x0001d000011c7983 */ /* 0x001ee20000300800 */
[----:B--2---:R-:W-:Y:S02]  /*6efb0*/  IADD3 R14, P3, R5, R9, RZ ;  /* 0x00000009050e7210 */ /* 0x004fe40007f7e0ff */
[----:B------:R-:W-:Y:S01]  /*6efc0*/  SHF.R.S32.HI R5, RZ, 0x1f, R21 ;  /* 0x0000001fff057819 */ /* 0x000fe20000011415 */
[C---:B------:R-:W-:Y:S02]  /*6efd0*/  IMAD.X R21, R4.reuse, 0x1, R10, P4 ;  /* 0x0000000104157824 */ /* 0x040fe400020e060a */
[----:B------:R-:W-:-:S03]  /*6efe0*/  IMAD.X R15, R4, 0x1, R11, P3 ;  /* 0x00000001040f7824 */ /* 0x000fc600018e060b */
[----:B------:R0:W-:Y:S04]  /*6eff0*/  STL [R1+0xa44], R21 ;  /* 0x000a441501007387 */ /* 0x0001e80000100800 */
[----:B0-----:R-:W2:Y:S04]  /*6f000*/  LDL.LU.64 R20, [R1+0x23d8] ;  /* 0x0023d80001147983 */ /* 0x001ea80000300a00 */
[----:B------:R0:W-:Y:S04]  /*6f010*/  STL.64 [R1+0xa38], R14 ;  /* 0x000a380e01007387 */ /* 0x0001e80000100a00 */
[----:B0-----:R-:W4:Y:S01]  /*6f020*/  LDL.LU.64 R14, [R1+0x23d0] ;  /* 0x0023d000010e7983 */ /* 0x001f220000300a00 */
[----:B---3--:R-:W-:-:S05]  /*6f030*/  IADD3 R28, P3, R28, R9, RZ ;  /* 0x000000091c1c7210 */ /* 0x008fca0007f7e0ff */
[----:B------:R0:W-:Y:S04]  /*6f040*/  STL [R1+0xa28], R28 ;  /* 0x000a281c01007387 */ /* 0x0001e80000100800 */
[----:B0-----:R-:W3:Y:S01]  /*6f050*/  LDL.LU R28, [R1+0x23c8] ;  /* 0x0023c800011c7983 */ /* 0x001ee20000300800 */
[----:B------:R-:W-:-:S05]  /*6f060*/  IMAD.X R29, R5, 0x1, R10, P5 ;  /* 0x00000001051d7824 */ /* 0x000fca00028e060a */
[----:B---3--:R0:W-:Y:S04]  /*6f070*/  STL.64 [R1+0xa30], R28 ;  /* 0x000a301c01007387 */ /* 0x0081e80000100a00 */
[----:B0-----:R-:W3:Y:S04]  /*6f080*/  LDL.LU.64 R28, [R1+0x23c0] ;  /* 0x0023c000011c7983 */ /* 0x001ee80000300a00 */
[----:B------:R-:W-:Y:S04]  /*6f090*/  STL.64 [R1+0x23b8], R10 ;  /* 0x0023b80a01007387 */ /* 0x000fe80000100a00 */
[----:B----4-:R0:W-:Y:S04]  /*6f0a0*/  STL.64 [R1+0x23a8], R14 ;  /* 0x0023a80e01007387 */ /* 0x0101e80000100a00 */
[----:B0-----:R-:W4:Y:S04]  /*6f0b0*/  LDL.LU R14, [R1+0x1d4] ;  /* 0x0001d400010e7983 */ /* 0x001f280000300800 */
[----:B---3--:R0:W-:Y:S04]  /*6f0c0*/  STL.64 [R1+0x23b0], R28 ;  /* 0x0023b01c01007387 */ /* 0x0081e80000100a00 */
[----:B0-----:R1:W3:Y:S01]  /*6f0d0*/  LDL.64 R28, [R1+0xa28] ;  /* 0x000a2800011c7983 */ /* 0x0012e20000100a00 */
[----:B----4-:R-:W-:-:S03]  /*6f0e0*/  IADD3 R10, P4, R14, R8, RZ ;  /* 0x000000080e0a7210 */ /* 0x010fc60007f9e0ff */
[----:B------:R0:W-:Y:S04]  /*6f0f0*/  STL.64 [R1+0x2390], R12 ;  /* 0x0023900c01007387 */ /* 0x0001e80000100a00 */
[----:B0-----:R-:W4:Y:S04]  /*6f100*/  LDL.LU R12, [R1+0x1d8] ;  /* 0x0001d800010c7983 */ /* 0x001f280000300800 */
[----:B------:R0:W-:Y:S04]  /*6f110*/  STL [R1+0xa20], R10 ;  /* 0x000a200a01007387 */ /* 0x0001e80000100800 */
[----:B0-----:R-:W3:Y:S01]  /*6f120*/  LDL.LU.64 R10, [R1+0x23b8] ;  /* 0x0023b800010a7983 */ /* 0x001ee20000300a00 */
[----:B------:R-:W-:Y:S01]  /*6f130*/  SHF.R.S32.HI R4, RZ, 0x1f, R14 ;  /* 0x0000001fff047819 */ /* 0x000fe2000001140e */
[----:B---3--:R-:W-:Y:S01]  /*6f140*/  IMAD.X R29, R5, 0x1, R11, P3 ;  /* 0x00000001051d7824 */ /* 0x008fe200018e060b */
[----:B------:R-:W-:-:S04]  /*6f150*/  IADD3 R14, P3, R14, R9, RZ ;  /* 0x000000090e0e7210 */ /* 0x000fc80007f7e0ff */
[----:B------:R0:W-:Y:S04]  /*6f160*/  STL [R1+0xa2c], R29 ;  /* 0x000a2c1d01007387 */ /* 0x0001e80000100800 */
[----:B0-----:R-:W3:Y:S04]  /*6f170*/  LDL.LU.64 R28, [R1+0x23b0] ;  /* 0x0023b000011c7983 */ /* 0x001ee80000300a00 */
[----:B------:R0:W-:Y:S04]  /*6f180*/  STL [R1+0xa18], R14 ;  /* 0x000a180e01007387 */ /* 0x0001e80000100800 */
[----:B0-----:R-:W2:Y:S04]  /*6f190*/  LDL.LU.64 R14, [R1+0x23a8] ;  /* 0x0023a800010e7983 */ /* 0x001ea80000300a00 */
[----:B------:R0:W-:Y:S04]  /*6f1a0*/  STL.64 [R1+0x23a0], R24 ;  /* 0x0023a01801007387 */ /* 0x0001e80000100a00 */
[----:B0-----:R1:W4:Y:S04]  /*6f1b0*/  LDL.64 R24, [R1+0xa20] ;  /* 0x000a200001187983 */ /* 0x0013280000100a00 */
[----:B--2---:R0:W-:Y:S04]  /*6f1c0*/  STL.64 [R1+0x2398], R14 ;  /* 0x0023980e01007387 */ /* 0x0041e80000100a00 */
[----:B0-----:R1:W2:Y:S01]  /*6f1d0*/  LDL.64 R14, [R1+0xa18] ;  /* 0x000a1800010e7983 */ /* 0x0012a20000100a00 */
[----:B----4-:R-:W-:-:S03]  /*6f1e0*/  IMAD.X R25, R4, 0x1, R10, P4 ;  /* 0x0000000104197824 */ /* 0x010fc600020e060a */
[----:B------:R0:W-:Y:S01]  /*6f1f0*/  STL.64 [R1+0x2388], R20 ;  /* 0x0023881401007387 */ /* 0x0001e20000100a00 */
[----:B------:R-:W-:-:S03]  /*6f200*/  SHF.R.S32.HI R5, RZ, 0x1f, R12 ;  /* 0x0000001fff057819 */ /* 0x000fc6000001140c */
[----:B------:R4:W-:Y:S01]  /*6f210*/  STL [R1+0xa24], R25 ;  /* 0x000a241901007387 */ /* 0x0009e20000100800 */
[----:B0-----:R-:W-:-:S03]  /*6f220*/  IADD3 R20, P5, R12, R8, RZ ;  /* 0x000000080c147210 */ /* 0x001fc60007fbe0ff */
[----:B----4-:R-:W4:Y:S01]  /*6f230*/  LDL.LU.64 R24, [R1+0x23a0] ;  /* 0x0023a00001187983 */ /* 0x010f220000300a00 */
[----:B--2---:R-:W-:Y:S01]  /*6f240*/  IMAD.X R15, R4, 0x1, R11, P3 ;  /* 0x00000001040f7824 */ /* 0x004fe200018e060b */
[----:B------:R-:W-:-:S04]  /*6f250*/  IADD3 R12, P3, R12, R9, RZ ;  /* 0x000000090c0c7210 */ /* 0x000fc80007f7e0ff */
[----:B------:R0:W-:Y:S04]  /*6f260*/  STL [R1+0xa1c], R15 ;  /* 0x000a1c0f01007387 */ /* 0x0001e80000100800 */
[----:B0-----:R-:W2:Y:S04]  /*6f270*/  LDL.LU.64 R14, [R1+0x2398] ;  /* 0x00239800010e7983 */ /* 0x001ea80000300a00 */
[----:B------:R0:W-:Y:S04]  /*6f280*/  STL [R1+0xa08], R12 ;  /* 0x000a080c01007387 */ /* 0x0001e80000100800 */
[----:B0-----:R-:W3:Y:S01]  /*6f290*/  LDL.LU.64 R12, [R1+0x2390] ;  /* 0x00239000010c7983 */ /* 0x001ee20000300a00 */
[----:B------:R-:W-:-:S03]  /*6f2a0*/  IMAD.X R21, R5, 0x1, R10, P5 ;  /* 0x0000000105157824 */ /* 0x000fc600028e060a */
[----:B---3--:R0:W-:Y:S04]  /*6f2b0*/  STL.64 [R1+0x2380], R12 ;  /* 0x0023800c01007387 */ /* 0x0081e80000100a00 */
[----:B0-----:R1:W3:Y:S04]  /*6f2c0*/  LDL.64 R12, [R1+0xa08] ;  /* 0x000a0800010c7983 */ /* 0x0012e80000100a00 */
[----:B------:R0:W-:Y:S04]  /*6f2d0*/  STL [R1+0x2378], R23 ;  /* 0x0023781701007387 */ /* 0x0001e80000100800 */
[----:B0-----:R-:W4:Y:S04]  /*6f2e0*/  LDL.LU R23, [R1+0x1dc] ;  /* 0x0001dc0001177983 */ /* 0x001f280000300800 */
[----:B------:R0:W-:Y:S04]  /*6f2f0*/  STL.64 [R1+0xa10], R20 ;  /* 0x000a101401007387 */ /* 0x0001e80000100a00 */
[----:B0-----:R-:W2:Y:S01]  /*6f300*/  LDL.LU.64 R20, [R1+0x2388] ;  /* 0x0023880001147983 */ /* 0x001ea20000300a00 */
[----:B---3--:R-:W-:-:S03]  /*6f310*/  IMAD.X R13, R5, 0x1, R11, P3 ;  /* 0x00000001050d7824 */ /* 0x008fc600018e060b */
[----:B--2---:R0:W-:Y:S04]  /*6f320*/  STL.64 [R1+0x2370], R20 ;  /* 0x0023701401007387 */ /* 0x0041e80000100a00 */
[----:B0-----:R-:W2:Y:S04]  /*6f330*/  LDL R21, [R1+0x1e0] ;  /* 0x0001e00001157983 */ /* 0x001ea80000100800 */
[----:B------:R0:W-:Y:S04]  /*6f340*/  STL [R1+0xa0c], R13 ;  /* 0x000a0c0d01007387 */ /* 0x0001e80000100800 */
[----:B0-----:R-:W3:Y:S01]  /*6f350*/  LDL.LU.64 R12, [R1+0x2380] ;  /* 0x00238000010c7983 */ /* 0x001ee20000300a00 */
[----:B----4-:R-:W-:-:S02]  /*6f360*/  SHF.R.S32.HI R4, RZ, 0x1f, R23 ;  /* 0x0000001fff047819 */ /* 0x010fc40000011417 */
[CC--:B------:R-:W-:Y:S02]  /*6f370*/  IADD3 R20, P4, R23.reuse, R8.reuse, RZ ;  /* 0x0000000817147210 */ /* 0x0c0fe40007f9e0ff */
[----:B--2---:R-:W-:Y:S01]  /*6f380*/  SHF.R.S32.HI R5, RZ, 0x1f, R21 ;  /* 0x0000001fff057819 */ /* 0x004fe20000011415 */
[----:B---3--:R0:W-:Y:S02]  /*6f390*/  STL.64 [R1+0x2368], R12 ;  /* 0x0023680c01007387 */ /* 0x0081e40000100a00 */
[----:B0-----:R-:W-:Y:S02]  /*6f3a0*/  IADD3 R12, P3, R23, R9, RZ ;  /* 0x00000009170c7210 */ /* 0x001fe40007f7e0ff */
[----:B------:R-:W2:Y:S04]  /*6f3b0*/  LDL.LU R23, [R1+0x2378] ;  /* 0x0023780001177983 */ /* 0x000ea80000300800 */
[----:B------:R0:W-:Y:S02]  /*6f3c0*/  STL.64 [R1+0x2360], R6 ;  /* 0x0023600601007387 */ /* 0x0001e40000100a00 */
[----:B0-----:R-:W-:Y:S01]  /*6f3d0*/  IADD3 R6, P5, R21, R8, RZ ;  /* 0x0000000815067210 */ /* 0x001fe20007fbe0ff */
[C---:B------:R-:W-:Y:S01]  /*6f3e0*/  IMAD.X R21, R4.reuse, 0x1, R10, P4 ;  /* 0x0000000104157824 */ /* 0x040fe200020e060a */
[----:B------:R-:W3:Y:S04]  /*6f3f0*/  LDL.LU R7, [R1+0x1e0] ;  /* 0x0001e00001077983 */ /* 0x000ee80000300800 */
[----:B------:R0:W-:Y:S04]  /*6f400*/  STL.64 [R1+0xa00], R20 ;  /* 0x000a001401007387 */ /* 0x0001e80000100a00 */
[----:B0-----:R-:W4:Y:S01]  /*6f410*/  LDL.LU.64 R20, [R1+0x2370] ;  /* 0x0023700001147983 */ /* 0x001f220000300a00 */
[----:B------:R-:W-:-:S03]  /*6f420*/  IMAD.X R13, R4, 0x1, R11, P3 ;  /* 0x00000001040d7824 */ /* 0x000fc600018e060b */
[----:B----4-:R-:W-:Y:S04]  /*6f430*/  STL.64 [R1+0x2358], R20 ;  /* 0x0023581401007387 */ /* 0x010fe80000100a00 */
[----:B------:R0:W-:Y:S04]  /*6f440*/  STL.64 [R1+0x9f8], R12 ;  /* 0x0009f80c01007387 */ /* 0x0001e80000100a00 */
[----:B0-----:R-:W4:Y:S04]  /*6f450*/  LDL.LU.64 R12, [R1+0x2368] ;  /* 0x00236800010c7983 */ /* 0x001f280000300a00 */
[----:B----4-:R-:W-:Y:S04]  /*6f460*/  STL.64 [R1+0x2350], R12 ;  /* 0x0023500c01007387 */ /* 0x010fe80000100a00 */
[----:B------:R0:W-:Y:S04]  /*6f470*/  STL.64 [R1+0x2348], R14 ;  /* 0x0023480e01007387 */ /* 0x0001e80000100a00 */
[----:B0-----:R-:W4:Y:S01]  /*6f480*/  LDL.LU R14, [R1+0x1e4] ;  /* 0x0001e400010e7983 */ /* 0x001f220000300800 */
[----:B---3--:R-:W-:Y:S01]  /*6f490*/  IADD3 R12, P3, R7, R9, RZ ;  /* 0x00000009070c7210 */ /* 0x008fe20007f7e0ff */
[----:B------:R-:W-:-:S04]  /*6f4a0*/  IMAD.X R7, R5, 0x1, R10, P5 ;  /* 0x0000000105077824 */ /* 0x000fc800028e060a */
[----:B------:R-:W-:Y:S01]  /*6f4b0*/  IMAD.X R13, R5, 0x1, R11, P3 ;  /* 0x00000001050d7824 */ /* 0x000fe200018e060b */
[----:B------:R0:W-:Y:S04]  /*6f4c0*/  STL.64 [R1+0x9f0], R6 ;  /* 0x0009f00601007387 */ /* 0x0001e80000100a00 */
[----:B0-----:R-:W3:Y:S01]  /*6f4d0*/  LDL.LU.64 R6, [R1+0x2360] ;  /* 0x0023600001067983 */ /* 0x001ee20000300a00 */
[CC--:B----4-:R-:W-:Y:S02]  /*6f4e0*/  IADD3 R20, P4, R14.reuse, R8.reuse, RZ ;  /* 0x000000080e147210 */ /* 0x0d0fe40007f9e0ff */
[----:B------:R-:W-:Y:S02]  /*6f4f0*/  SHF.R.S32.HI R4, RZ, 0x1f, R14 ;  /* 0x0000001fff047819 */ /* 0x000fe4000001140e */
[----:B------:R-:W-:Y:S01]  /*6f500*/  IADD3 R14, P3, R14, R9, RZ ;  /* 0x000000090e0e7210 */ /* 0x000fe20007f7e0ff */
[----:B------:R0:W-:Y:S04]  /*6f510*/  STL [R1+0x9e0], R20 ;  /* 0x0009e01401007387 */ /* 0x0001e80000100800 */
[----:B0-----:R-:W4:Y:S04]  /*6f520*/  LDL.LU.64 R20, [R1+0x2358] ;  /* 0x0023580001147983 */ /* 0x001f280000300a00 */
[----:B------:R0:W-:Y:S04]  /*6f530*/  STL.64 [R1+0x9e8], R12 ;  /* 0x0009e80c01007387 */ /* 0x0001e80000100a00 */
[----:B0-----:R-:W2:Y:S04]  /*6f540*/  LDL.LU.64 R12, [R1+0x2350] ;  /* 0x00235000010c7983 */ /* 0x001ea80000300a00 */
[----:B------:R-:W2:Y:S04]  /*6f550*/  LDL.LU R5, [R1+0x1f0] ;  /* 0x0001f00001057983 */ /* 0x000ea80000300800 */
[----:B------:R-:W-:Y:S04]  /*6f560*/  STL.64 [R1+0x2340], R10 ;  /* 0x0023400a01007387 */ /* 0x000fe80000100a00 */
[----:B------:R0:W-:Y:S04]  /*6f570*/  STL [R1+0x9d8], R14 ;  /* 0x0009d80e01007387 */ /* 0x0001e80000100800 */
[----:B0-----:R-:W3:Y:S04]  /*6f580*/  LDL.LU.64 R14, [R1+0x2348] ;  /* 0x00234800010e7983 */ /* 0x001ee80000300a00 */
[----:B---3--:R0:W-:Y:S04]  /*6f590*/  STL.64 [R1+0x2338], R14 ;  /* 0x0023380e01007387 */ /* 0x0081e80000100a00 */
[----:B0-----:R1:W3:Y:S04]  /*6f5a0*/  LDL.64 R14, [R1+0x9e0] ;  /* 0x0009e000010e7983 */ /* 0x0012e80000100a00 */
[----:B------:R0:W-:Y:S04]  /*6f5b0*/  STL.64 [R1+0x2330], R6 ;  /* 0x0023300601007387 */ /* 0x0001e80000100a00 */
[----:B0-----:R1:W2:Y:S04]  /*6f5c0*/  LDL.64 R6, [R1+0x9d8] ;  /* 0x0009d80001067983 */ /* 0x0012a80000100a00 */
[----:B----4-:R0:W-:Y:S04]  /*6f5d0*/  STL.64 [R1+0x2328], R20 ;  /* 0x0023281401007387 */ /* 0x0101e80000100a00 */
[----:B0-----:R-:W4:Y:S02]  /*6f5e0*/  LDL.LU R20, [R1+0x1e8] ;  /* 0x0001e80001147983 */ /* 0x001f240000300800 */
[----:B----4-:R-:W-:-:S05]  /*6f5f0*/  IADD3 R10, P5, R20, R8, RZ ;  /* 0x00000008140a7210 */ /* 0x010fca0007fbe0ff */
[----:B------:R0:W-:Y:S04]  /*6f600*/  STL [R1+0x9d0], R10 ;  /* 0x0009d00a01007387 */ /* 0x0001e80000100800 */
[----:B0-----:R-:W3:Y:S02]  /*6f610*/  LDL.LU.64 R10, [R1+0x2340] ;  /* 0x00234000010a7983 */ /* 0x001ee40000300a00 */
[----:B---3--:R-:W-:-:S05]  /*6f620*/  IMAD.X R15, R4, 0x1, R10, P4 ;  /* 0x00000001040f7824 */ /* 0x008fca00020e060a */
[----:B------:R0:W-:Y:S04]  /*6f630*/  STL [R1+0x9e4], R15 ;  /* 0x0009e40f01007387 */ /* 0x0001e80000100800 */
[----:B0-----:R-:W3:Y:S04]  /*6f640*/  LDL.LU.64 R14, [R1+0x2338] ;  /* 0x00233800010e7983 */ /* 0x001ee80000300a00 */
[----:B--2---:R0:W-:Y:S04]  /*6f650*/  STL.64 [R1+0x2320], R12 ;  /* 0x0023200c01007387 */ /* 0x0041e80000100a00 */
[----:B0-----:R1:W2:Y:S01]  /*6f660*/  LDL.64 R12, [R1+0x9d0] ;  /* 0x0009d000010c7983 */ /* 0x0012a20000100a00 */
[----:B------:R-:W-:Y:S01]  /*6f670*/  IMAD.MOV.U32 R7, RZ, RZ, R5 ;  /* 0x000000ffff077224 */ /* 0x000fe200078e0005 */
[----:B------:R-:W-:-:S03]  /*6f680*/  SHF.R.S32.HI R5, RZ, 0x1f, R20 ;  /* 0x0000001fff057819 */ /* 0x000fc60000011414 */
[----:B--2---:R-:W-:Y:S02]  /*6f690*/  IMAD.MOV.U32 R13, RZ, RZ, R7 ;  /* 0x000000ffff0d7224 */ /* 0x004fe400078e0007 */
[----:B------:R-:W-:Y:S01]  /*6f6a0*/  IMAD.X R7, R4, 0x1, R11, P3 ;  /* 0x0000000104077824 */ /* 0x000fe200018e060b */
[----:B------:R-:W-:-:S04]  /*6f6b0*/  IADD3 R20, P3, R20, R9, RZ ;  /* 0x0000000914147210 */ /* 0x000fc80007f7e0ff */
[----:B------:R0:W-:Y:S04]  /*6f6c0*/  STL [R1+0x9dc], R7 ;  /* 0x0009dc0701007387 */ /* 0x0001e80000100800 */
[----:B0-----:R-:W2:Y:S04]  /*6f6d0*/  LDL.LU.64 R6, [R1+0x2330] ;  /* 0x0023300001067983 */ /* 0x001ea80000300a00 */
[----:B------:R0:W-:Y:S04]  /*6f6e0*/  STL [R1+0x9c8], R20 ;  /* 0x0009c81401007387 */ /* 0x0001e80000100800 */
[----:B0-----:R-:W4:Y:S01]  /*6f6f0*/  LDL.LU.64 R20, [R1+0x2328] ;  /* 0x0023280001147983 */ /* 0x001f220000300a00 */
[----:B------:R-:W-:-:S02]  /*6f700*/  IMAD.MOV.U32 R4, RZ, RZ, R13 ;  /* 0x000000ffff047224 */ /* 0x000fc400078e000d */
[----:B------:R-:W-:Y:S01]  /*6f710*/  IMAD.X R13, R5, 0x1, R10, P5 ;  /* 0x00000001050d7824 */ /* 0x000fe200028e060a */
[----:B----4-:R0:W-:Y:S04]  /*6f720*/  STL.64 [R1+0x2310], R20 ;  /* 0x0023101401007387 */ /* 0x0101e80000100a00 */
[----:B0-----:R-:W4:Y:S04]  /*6f730*/  LDL.LU R20, [R1+0x1ec] ;  /* 0x0001ec0001147983 */ /* 0x001f280000300800 */
[----:B------:R0:W-:Y:S04]  /*6f740*/  STL [R1+0x9d4], R13 ;  /* 0x0009d40d01007387 */ /* 0x0001e80000100800 */
[----:B0-----:R-:W3:Y:S04]  /*6f750*/  LDL.LU.64 R12, [R1+0x2320] ;  /* 0x00232000010c7983 */ /* 0x001ee80000300a00 */
[----:B------:R0:W-:Y:S04]  /*6f760*/  STL.64 [R1+0x2318], R18 ;  /* 0x0023181201007387 */ /* 0x0001e80000100a00 */
[----:B0-----:R1:W2:Y:S04]  /*6f770*/  LDL.64 R18, [R1+0x9c8] ;  /* 0x0009c80001127983 */ /* 0x0012a80000100a00 */
[----:B------:R4:W-:Y:S02]  /*6f780*/  STL.64 [R1+0x2300], R28 ;  /* 0x0023001c01007387 */ /* 0x0009e40000100a00 */
[----:B----4-:R-:W-:-:S05]  /*6f790*/  IADD3 R28, P4, R20, R8, RZ ;  /* 0x00000008141c7210 */ /* 0x010fca0007f9e0ff */
[----:B------:R0:W-:Y:S01]  /*6f7a0*/  STL [R1+0x2308], R28 ;  /* 0x0023081c01007387 */ /* 0x0001e20000100800 */
[----:B--2---:R-:W-:Y:S01]  /*6f7b0*/  IMAD.MOV.U32 R19, RZ, RZ, R4 ;  /* 0x000000ffff137224 */ /* 0x004fe200078e0004 */
[----:B------:R-:W-:-:S03]  /*6f7c0*/  SHF.R.S32.HI R4, RZ, 0x1f, R20 ;  /* 0x0000001fff047819 */ /* 0x000fc60000011414 */
[----:B0-----:R-:W-:Y:S02]  /*6f7d0*/  IMAD.MOV.U32 R28, RZ, RZ, R19 ;  /* 0x000000ffff1c7224 */ /* 0x001fe400078e0013 */
[----:B------:R-:W-:Y:S01]  /*6f7e0*/  IMAD.X R19, R5, 0x1, R11, P3 ;  /* 0x0000000105137824 */ /* 0x000fe200018e060b */
[----:B------:R-:W-:-:S04]  /*6f7f0*/  IADD3 R20, P3, R20, R9, RZ ;  /* 0x0000000914147210 */ /* 0x000fc80007f7e0ff */
[----:B------:R0:W-:Y:S04]  /*6f800*/  STL [R1+0x9cc], R19 ;  /* 0x0009cc1301007387 */ /* 0x0001e80000100800 */
[----:B0-----:R-:W2:Y:S04]  /*6f810*/  LDL.LU.64 R18, [R1+0x2318] ;  /* 0x0023180001127983 */ /* 0x001ea80000300a00 */
[----:B------:R0:W-:Y:S04]  /*6f820*/  STL [R1+0x9b8], R20 ;  /* 0x0009b81401007387 */ /* 0x0001e80000100800 */
[----:B0-----:R-:W4:Y:S04]  /*6f830*/  LDL.LU.64 R20, [R1+0x2310] ;  /* 0x0023100001147983 */ /* 0x001f280000300a00 */
[----:B----4-:R0:W-:Y:S04]  /*6f840*/  STL.64 [R1+0x22f8], R20 ;  /* 0x0022f81401007387 */ /* 0x0101e80000100a00 */
[----:B0-----:R1:W4:Y:S02]  /*6f850*/  LDL.64 R20, [R1+0x9b8] ;  /* 0x0009b80001147983 */ /* 0x0013240000100a00 */
[----:B----4-:R-:W-:-:S05]  /*6f860*/  IMAD.MOV.U32 R21, RZ, RZ, R28 ;  /* 0x000000ffff157224 */ /* 0x010fca00078e001c */
[----:B------:R-:W-:-:S05]  /*6f870*/  IADD3 R28, P5, R21, R8, RZ ;  /* 0x00000008151c7210 */ /* 0x000fca0007fbe0ff */
[----:B------:R0:W-:Y:S04]  /*6f880*/  STL [R1+0x9b0], R28 ;  /* 0x0009b01c01007387 */ /* 0x0001e80000100800 */
[----:B0-----:R-:W4:Y:S01]  /*6f890*/  LDL.LU R28, [R1+0x2308] ;  /* 0x00230800011c7983 */ /* 0x001f220000300800 */
[----:B------:R-:W-:-:S05]  /*6f8a0*/  IMAD.X R29, R4, 0x1, R10, P4 ;  /* 0x00000001041d7824 */ /* 0x000fca00020e060a */
[----:B----4-:R0:W-:Y:S04]  /*6f8b0*/  STL.64 [R1+0x9c0], R28 ;  /* 0x0009c01c01007387 */ /* 0x0101e80000100a00 */
[----:B0-----:R-:W4:Y:S04]  /*6f8c0*/  LDL.LU.64 R28, [R1+0x2300] ;  /* 0x00230000011c7983 */ /* 0x001f280000300a00 */
[----:B----4-:R-:W-:Y:S04]  /*6f8d0*/  STL.64 [R1+0x22e8], R28 ;  /* 0x0022e81c01007387 */ /* 0x010fe80000100a00 */
[----:B------:R0:W-:Y:S04]  /*6f8e0*/  STL [R1+0x22f0], R29 ;  /* 0x0022f01d01007387 */ /* 0x0001e80000100800 */
[----:B0-----:R1:W4:Y:S01]  /*6f8f0*/  LDL.64 R28, [R1+0x9b0] ;  /* 0x0009b000011c7983 */ /* 0x0013220000100a00 */
[--C-:B------:R-:W-:Y:S01]  /*6f900*/  SHF.R.S32.HI R5, RZ, 0x1f, R21.reuse ;  /* 0x0000001fff057819 */ /* 0x100fe20000011415 */
[----:B----4-:R-:W-:-:S02]  /*6f910*/  IMAD.MOV.U32 R29, RZ, RZ, R21 ;  /* 0x000000ffff1d7224 */ /* 0x010fc400078e0015 */
[----:B------:R-:W-:-:S05]  /*6f920*/  IMAD.X R21, R4, 0x1, R11, P3 ;  /* 0x0000000104157824 */ /* 0x000fca00018e060b */
[----:B------:R0:W-:Y:S04]  /*6f930*/  STL [R1+0x9bc], R21 ;  /* 0x0009bc1501007387 */ /* 0x0001e80000100800 */
[----:B0-----:R-:W4:Y:S04]  /*6f940*/  LDL.LU.64 R20, [R1+0x22f8] ;  /* 0x0022f80001147983 */ /* 0x001f280000300a00 */
[----:B----4-:R0:W-:Y:S04]  /*6f950*/  STL.64 [R1+0x22e0], R20 ;  /* 0x0022e01401007387 */ /* 0x0101e80000100a00 */
[----:B---3--:R3:W-:Y:S01]  /*6f960*/  STL.64 [R1+0x22d8], R12 ;  /* 0x0022d80c01007387 */ /* 0x0087e20000100a00 */
[----:B0-----:R-:W-:-:S03]  /*6f970*/  IADD3 R20, P3, R29, R9, RZ ;  /* 0x000000091d147210 */ /* 0x001fc60007f7e0ff */
[----:B---3--:R-:W3:Y:S01]  /*6f980*/  LDL.LU R12, [R1+0x1f4] ;  /* 0x0001f400010c7983 */ /* 0x008ee20000300800 */
[----:B------:R-:W-:-:S05]  /*6f990*/  IMAD.X R29, R5, 0x1, R10, P5 ;  /* 0x00000001051d7824 */ /* 0x000fca00028e060a */
[----:B------:R0:W-:Y:S04]  /*6f9a0*/  STL [R1+0x9b4], R29 ;  /* 0x0009b41d01007387 */ /* 0x0001e80000100800 */
[----:B0-----:R1:W4:Y:S01]  /*6f9b0*/  LDL.LU R29, [R1+0x22f0] ;  /* 0x0022f000011d7983 */ /* 0x0013220000300800 */
[----:B------:R-:W-:Y:S01]  /*6f9c0*/  IMAD.X R21, R5, 0x1, R11, P3 ;  /* 0x0000000105157824 */ /* 0x000fe200018e060b */
[----:B---3--:R-:W-:-:S05]  /*6f9d0*/  IADD3 R28, P4, R12, R8, RZ ;  /* 0x000000080c1c7210 */ /* 0x008fca0007f9e0ff */
[----:B------:R4:W-:Y:S04]  /*6f9e0*/  STL [R1+0x9a0], R28 ;  /* 0x0009a01c01007387 */ /* 0x0009e80000100800 */
[----:B----4-:R-:W3:Y:S04]  /*6f9f0*/  LDL.LU.64 R28, [R1+0x22e8] ;  /* 0x0022e800011c7983 */ /* 0x010ee80000300a00 */
[----:B------:R0:W-:Y:S04]  /*6fa00*/  STL.64 [R1+0x9a8], R20 ;  /* 0x0009a81401007387 */ /* 0x0001e80000100a00 */
[----:B0-----:R-:W4:Y:S01]  /*6fa10*/  LDL.LU.64 R20, [R1+0x22e0] ;  /* 0x0022e00001147983 */ /* 0x001f220000300a00 */
[----:B------:R-:W-:-:S02]  /*6fa20*/  SHF.R.S32.HI R4, RZ, 0x1f, R12 ;  /* 0x0000001fff047819 */ /* 0x000fc4000001140c */
[----:B------:R-:W-:Y:S01]  /*6fa30*/  IADD3 R12, P3, R12, R9, RZ ;  /* 0x000000090c0c7210 */ /* 0x000fe20007f7e0ff */
[----:B------:R-:W2:Y:S04]  /*6fa40*/  LDL.LU R5, [R1+0x1fc] ;  /* 0x0001fc0001057983 */ /* 0x000ea80000300800 */
[----:B----4-:R0:W-:Y:S04]  /*6fa50*/  STL.64 [R1+0x22d0], R20 ;  /* 0x0022d01401007387 */ /* 0x0101e80000100a00 */
[----:B0-----:R1:W2:Y:S04]  /*6fa60*/  LDL.64 R20, [R1+0x9a0] ;  /* 0x0009a00001147983 */ /* 0x0012a80000100a00 */
[----:B------:R0:W-:Y:S04]  /*6fa70*/  STL [R1+0x998], R12 ;  /* 0x0009980c01007387 */ /* 0x0001e80000100800 */
[----:B0-----:R-:W4:Y:S04]  /*6fa80*/  LDL.LU.64 R12, [R1+0x22d8] ;  /* 0x0022d800010c7983 */ /* 0x001f280000300a00 */
[----:B----4-:R0:W-:Y:S04]  /*6fa90*/  STL.64 [R1+0x22c8], R12 ;  /* 0x0022c80c01007387 */ /* 0x0101e80000100a00 */
[----:B0-----:R1:W4:Y:S01]  /*6faa0*/  LDL.64 R12, [R1+0x998] ;  /* 0x00099800010c7983 */ /* 0x0013220000100a00 */
[----:B--2---:R-:W-:-:S03]  /*6fab0*/  IMAD.MOV.U32 R21, RZ, RZ, R5 ;  /* 0x000000ffff157224 */ /* 0x004fc600078e0005 */
[----:B----4-:R-:W2:Y:S04]  /*6fac0*/  LDL R13, [R1+0x1f8] ;  /* 0x0001f800010d7983 */ /* 0x010ea80000100800 */
[----:B---3--:R0:W-:Y:S02]  /*6fad0*/  STL.64 [R1+0x22c0], R28 ;  /* 0x0022c01c01007387 */ /* 0x0081e40000100a00 */
[----:B0-----:R-:W-:Y:S02]  /*6fae0*/  IMAD.MOV.U32 R29, RZ, RZ, R21 ;  /* 0x000000ffff1d7224 */ /* 0x001fe400078e0015 */
[----:B------:R-:W-:-:S05]  /*6faf0*/  IMAD.X R21, R4, 0x1, R10, P4 ;  /* 0x0000000104157824 */ /* 0x000fca00020e060a */
[----:B------:R0:W-:Y:S04]  /*6fb00*/  STL [R1+0x9a4], R21 ;  /* 0x0009a41501007387 */ /* 0x0001e80000100800 */
[----:B0-----:R-:W3:Y:S04]  /*6fb10*/  LDL.LU.64 R20, [R1+0x22d0] ;  /* 0x0022d00001147983 */ /* 0x001ee80000300a00 */
[----:B---3--:R0:W-:Y:S04]  /*6fb20*/  STL.64 [R1+0x22b8], R20 ;  /* 0x0022b81401007387 */ /* 0x0081e80000100a00 */
[----:B0-----:R-:W3:Y:S01]  /*6fb30*/  LDL.LU R21, [R1+0x1f8] ;  /* 0x0001f80001157983 */ /* 0x001ee20000300800 */
[----:B--2---:R-:W-:-:S02]  /*6fb40*/  SHF.R.S32.HI R5, RZ, 0x1f, R13 ;  /* 0x0000001fff057819 */ /* 0x004fc4000001140d */
[----:B------:R-:W-:Y:S01]  /*6fb50*/  IADD3 R28, P5, R13, R8, RZ ;  /* 0x000000080d1c7210 */ /* 0x000fe20007fbe0ff */
[----:B------:R-:W-:-:S05]  /*6fb60*/  IMAD.X R13, R4, 0x1, R11, P3 ;  /* 0x00000001040d7824 */ /* 0x000fca00018e060b */
[----:B------:R0:W-:Y:S04]  /*6fb70*/  STL [R1+0x99c], R13 ;  /* 0x00099c0d01007387 */ /* 0x0001e80000100800 */
[----:B0-----:R-:W2:Y:S01]  /*6fb80*/  LDL.LU.64 R12, [R1+0x22c8] ;  /* 0x0022c800010c7983 */ /* 0x001ea20000300a00 */
[----:B---3--:R-:W-:Y:S01]  /*6fb90*/  IADD3 R20, P3, R21, R9, RZ ;  /* 0x0000000915147210 */ /* 0x008fe20007f7e0ff */
[----:B------:R-:W-:Y:S02]  /*6fba0*/  IMAD.MOV.U32 R21, RZ, RZ, R29 ;  /* 0x000000ffff157224 */ /* 0x000fe400078e001d */
[----:B------:R-:W-:-:S05]  /*6fbb0*/  IMAD.X R29, R5, 0x1, R10, P5 ;  /* 0x00000001051d7824 */ /* 0x000fca00028e060a */
[----:B------:R0:W-:Y:S04]  /*6fbc0*/  STL.64 [R1+0x990], R28 ;  /* 0x0009901c01007387 */ /* 0x0001e80000100a00 */
[----:B0-----:R-:W3:Y:S01]  /*6fbd0*/  LDL.LU.64 R28, [R1+0x22c0] ;  /* 0x0022c000011c7983 */ /* 0x001ee20000300a00 */
[----:B------:R-:W-:-:S03]  /*6fbe0*/  SHF.R.S32.HI R4, RZ, 0x1f, R21 ;  /* 0x0000001fff047819 */ /* 0x000fc60000011415 */
[----:B---3--:R0:W-:Y:S02]  /*6fbf0*/  STL.64 [R1+0x22b0], R28 ;  /* 0x0022b01c01007387 */ /* 0x0081e40000100a00 */
[----:B0-----:R-:W-:Y:S01]  /*6fc00*/  IADD3 R28, P4, R21, R8, RZ ;  /* 0x00000008151c7210 */ /* 0x001fe20007f9e0ff */
[----:B------:R-:W-:Y:S02]  /*6fc10*/  IMAD.MOV.U32 R29, RZ, RZ, R21 ;  /* 0x000000ffff1d7224 */ /* 0x000fe400078e0015 */
[----:B------:R-:W-:-:S05]  /*6fc20*/  IMAD.X R21, R5, 0x1, R11, P3 ;  /* 0x0000000105157824 */ /* 0x000fca00018e060b */
[----:B------:R0:W-:Y:S04]  /*6fc30*/  STL.64 [R1+0x988], R20 ;  /* 0x0009881401007387 */ /* 0x0001e80000100a00 */
[----:B0-----:R-:W3:Y:S04]  /*6fc40*/  LDL.LU.64 R20, [R1+0x22b8] ;  /* 0x0022b80001147983 */ /* 0x001ee80000300a00 */
[----:B---3--:R0:W-:Y:S04]  /*6fc50*/  STL.64 [R1+0x22a8], R20 ;  /* 0x0022a81401007387 */ /* 0x0081e80000100a00 */
[----:B--2---:R-:W-:Y:S01]  /*6fc60*/  STL.64 [R1+0x22a0], R12 ;  /* 0x0022a00c01007387 */ /* 0x004fe20000100a00 */
[----:B0-----:R-:W-:Y:S01]  /*6fc70*/  IADD3 R20, P3, R29, R9, RZ ;  /* 0x000000091d147210 */ /* 0x001fe20007f7e0ff */
[----:B------:R-:W-:-:S05]  /*6fc80*/  IMAD.X R29, R4, 0x1, R10, P4 ;  /* 0x00000001041d7824 */ /* 0x000fca00020e060a */
[----:B------:R0:W-:Y:S01]  /*6fc90*/  STL.64 [R1+0x980], R28 ;  /* 0x0009801c01007387 */ /* 0x0001e20000100a00 */
[----:B------:R-:W-:-:S03]  /*6fca0*/  IMAD.X R21, R4, 0x1, R11, P3 ;  /* 0x0000000104157824 */ /* 0x000fc600018e060b */
[----:B0-----:R-:W2:Y:S04]  /*6fcb0*/  LDL.LU.64 R28, [R1+0x22b0] ;  /* 0x0022b000011c7983 */ /* 0x001ea80000300a00 */
[----:B------:R0:W-:Y:S04]  /*6fcc0*/  STL.64 [R1+0x978], R20 ;  /* 0x0009781401007387 */ /* 0x0001e80000100a00 */
[----:B0-----:R-:W3:Y:S01]  /*6fcd0*/  LDL.LU.64 R20, [R1+0x22a8] ;  /* 0x0022a80001147983 */ /* 0x001ee20000300a00 */
[--C-:B------:R-:W-:Y:S01]  /*6fce0*/  IMAD.MOV.U32 R13, RZ, RZ, R7.reuse ;  /* 0x000000ffff0d7224 */ /* 0x100fe200078e0007 */
[----:B------:R-:W-:-:S02]  /*6fcf0*/  SHF.R.S32.HI R5, RZ, 0x1f, R7 ;  /* 0x0000001fff057819 */ /* 0x000fc40000011407 */
[----:B------:R-:W-:Y:S01]  /*6fd00*/  IADD3 R12, P5, R7, R8, RZ ;  /* 0x00000008070c7210 */ /* 0x000fe20007fbe0ff */
[----:B--2---:R0:W-:Y:S04]  /*6fd10*/  STL.64 [R1+0x2288], R28 ;  /* 0x0022881c01007387 */ /* 0x0041e80000100a00 */
[----:B0-----:R-:W2:Y:S04]  /*6fd20*/  LDL.LU R28, [R1+0x204] ;  /* 0x00020400011c7983 */ /* 0x001ea80000300800 */
[----:B---3--:R0:W-:Y:S04]  /*6fd30*/  STL.64 [R1+0x2290], R20 ;  /* 0x0022901401007387 */ /* 0x0081e80000100a00 */
[----:B------:R-:W-:Y:S04]  /*6fd40*/  STL.64 [R1+0x2298], R18 ;  /* 0x0022981201007387 */ /* 0x000fe80000100a00 */
[----:B------:R-:W3:Y:S01]  /*6fd50*/  LDL.LU R7, [R1+0x20c] ;  /* 0x00020c0001077983 */ /* 0x000ee20000300800 */
[----:B0-----:R-:W-:Y:S01]  /*6fd60*/  IADD3 R20, P3, R13, R9, RZ ;  /* 0x000000090d147210 */ /* 0x001fe20007f7e0ff */
[----:B------:R-:W-:-:S05]  /*6fd70*/  IMAD.X R13, R5, 0x1, R10, P5 ;  /* 0x00000001050d7824 */ /* 0x000fca00028e060a */
[----:B------:R0:W-:Y:S04]  /*6fd80*/  STL.64 [R1+0x970], R12 ;  /* 0x0009700c01007387 */ /* 0x0001e80000100a00 */
[----:B0-----:R-:W4:Y:S01]  /*6fd90*/  LDL.LU.64 R12, [R1+0x22a0] ;  /* 0x0022a000010c7983 */ /* 0x001f220000300a00 */
[----:B------:R-:W-:Y:S01]  /*6fda0*/  IMAD.X R21, R5, 0x1, R11, P3 ;  /* 0x0000000105157824 */ /* 0x000fe200018e060b */
[CC--:B--2---:R-:W-:Y:S02]  /*6fdb0*/  IADD3 R18, P4, R28.reuse, R8.reuse, RZ ;  /* 0x000000081c127210 */ /* 0x0c4fe40007f9e0ff */
[----:B------:R-:W-:Y:S02]  /*6fdc0*/  SHF.R.S32.HI R4, RZ, 0x1f, R28 ;  /* 0x0000001fff047819 */ /* 0x000fe4000001141c */
[----:B------:R-:W-:Y:S01]  /*6fdd0*/  IADD3 R28, P3, R28, R9, RZ ;  /* 0x000000091c1c7210 */ /* 0x000fe20007f7e0ff */
[----:B------:R0:W-:Y:S04]  /*6fde0*/  STL [R1+0x960], R18 ;  /* 0x0009601201007387 */ /* 0x0001e80000100800 */
[----:B0-----:R-:W2:Y:S04]  /*6fdf0*/  LDL.LU.64 R18, [R1+0x2298] ;  /* 0x0022980001127983 */ /* 0x001ea80000300a00 */
[----:B------:R0:W-:Y:S04]  /*6fe00*/  STL.64 [R1+0x968], R20 ;  /* 0x0009681401007387 */ /* 0x0001e80000100a00 */
[----:B0-----:R-:W2:Y:S04]  /*6fe10*/  LDL.LU.64 R20, [R1+0x2290] ;  /* 0x0022900001147983 */ /* 0x001ea80000300a00 */
[----:B------:R-:W-:Y:S04]  /*6fe20*/  STL.64 [R1+0x2280], R10 ;  /* 0x0022800a01007387 */ /* 0x000fe80000100a00 */
[----:B------:R0:W-:Y:S04]  /*6fe30*/  STL [R1+0x958], R28 ;  /* 0x0009581c01007387 */ /* 0x0001e80000100800 */
[----:B0-----:R-:W2:Y:S04]  /*6fe40*/  LDL.LU.64 R28, [R1+0x2288] ;  /* 0x00228800011c7983 */ /* 0x001ea80000300a00 */
[----:B---3--:R0:W-:Y:S04]  /*6fe50*/  STL.64 [R1+0x2278], R6 ;  /* 0x0022780601007387 */ /* 0x0081e80000100a00 */
[----:B0-----:R1:W3:Y:S04]  /*6fe60*/  LDL.64 R6, [R1+0x960] ;  /* 0x0009600001067983 */ /* 0x0012e80000100a00 */
[----:B------:R0:W-:Y:S04]  /*6fe70*/  STL.64 [R1+0x2270], R14 ;  /* 0x0022700e01007387 */ /* 0x0001e80000100a00 */
[----:B0-----:R1:W2:Y:S04]  /*6fe80*/  LDL.64 R14, [R1+0x958] ;  /* 0x00095800010e7983 */ /* 0x0012a80000100a00 */
[----:B----4-:R0:W-:Y:S04]  /*6fe90*/  STL.64 [R1+0x2250], R12 ;  /* 0x0022500c01007387 */ /* 0x0101e80000100a00 */
[----:B0-----:R-:W4:Y:S04]  /*6fea0*/  LDL.LU R12, [R1+0x208] ;  /* 0x00020800010c7983 */ /* 0x001f280000300800 */
[----:B------:R-:W-:Y:S01]  /*6feb0*/  STL [R1+0x2258], R13 ;  /* 0x0022580d01007387 */ /* 0x000fe20000100800 */
[----:B----4-:R-:W-:-:S05]  /*6fec0*/  IADD3 R10, P5, R12, R8, RZ ;  /* 0x000000080c0a7210 */ /* 0x010fca0007fbe0ff */
[----:B------:R0:W-:Y:S04]  /*6fed0*/  STL [R1+0x950], R10 ;  /* 0x0009500a01007387 */ /* 0x0001e80000100800 */
[----:B0-----:R-:W3:Y:S02]  /*6fee0*/  LDL.LU.64 R10, [R1+0x2280] ;  /* 0x00228000010a7983 */ /* 0x001ee40000300a00 */
[----:B---3--:R-:W-:-:S05]  /*6fef0*/  IMAD.X R7, R4, 0x1, R10, P4 ;  /* 0x0000000104077824 */ /* 0x008fca00020e060a */
[----:B------:R0:W-:Y:S04]  /*6ff00*/  STL [R1+0x964], R7 ;  /* 0x0009640701007387 */ /* 0x0001e80000100800 */
[----:B0-----:R-:W3:Y:S04]  /*6ff10*/  LDL.LU.64 R6, [R1+0x2278] ;  /* 0x0022780001067983 */ /* 0x001ee80000300a00 */
[----:B------:R0:W-:Y:S04]  /*6ff20*/  STL.64 [R1+0x2268], R2 ;  /* 0x0022680201007387 */ /* 0x0001e80000100a00 */
[----:B0-----:R1:W4:Y:S01]  /*6ff30*/  LDL.64 R2, [R1+0x950] ;  /* 0x0009500001027983 */ /* 0x0013220000100a00 */
[----:B------:R-:W-:Y:S01]  /*6ff40*/  SHF.R.S32.HI R5, RZ, 0x1f, R12 ;  /* 0x0000001fff057819 */ /* 0x000fe2000001140c */
[--C-:B--2---:R-:W-:Y:S01]  /*6ff50*/  IMAD.X R15, R4, 0x1, R11.reuse, P3 ;  /* 0x00000001040f7824 */ /* 0x104fe200018e060b */
[----:B------:R-:W-:Y:S01]  /*6ff60*/  IADD3 R12, P3, R12, R9, RZ ;  /* 0x000000090c0c7210 */ /* 0x000fe20007f7e0ff */
[----:B------:R-:W-:Y:S04]  /*6ff70*/  STL.64 [R1+0x2260], R16 ;  /* 0x0022601001007387 */ /* 0x000fe80000100a00 */
[----:B------:R0:W-:Y:S01]  /*6ff80*/  STL [R1+0x95c], R15 ;  /* 0x00095c0f01007387 */ /* 0x0001e20000100800 */
[----:B------:R-:W-:-:S03]  /*6ff90*/  IMAD.X R13, R5, 0x1, R11, P3 ;  /* 0x00000001050d7824 */ /* 0x000fc600018e060b */
[----:B0-----:R-:W2:Y:S01]  /*6ffa0*/  LDL.LU.64 R14, [R1+0x2270] ;  /* 0x00227000010e7983 */ /* 0x001ea20000300a00 */
[----:B---3--:R-:W-:Y:S01]  /*6ffb0*/  IADD3 R16, P4, R7, R8, RZ ;  /* 0x0000000807107210 */ /* 0x008fe20007f9e0ff */
[----:B----4-:R-:W-:-:S05]  /*6ffc0*/  IMAD.X R3, R5, 0x1, R10, P5 ;  /* 0x0000000105037824 */ /* 0x010fca00028e060a */
[----:B------:R0:W-:Y:S04]  /*6ffd0*/  STL [R1+0x954], R3 ;  /* 0x0009540301007387 */ /* 0x0001e80000100800 */
[----:B0-----:R-:W3:Y:S04]  /*6ffe0*/  LDL.LU.64 R2, [R1+0x2268] ;  /* 0x0022680001027983 */ /* 0x001ee80000300a00 */
[----:B------:R0:W-:Y:S04]  /*6fff0*/  STL [R1+0x940], R16 ;  /* 0x0009401001007387 */ /* 0x0001e80000100800 */
[----:B0-----:R-:W4:Y:S04]  /*70000*/  LDL.LU.64 R16, [R1+0x2260] ;  /* 0x0022600001107983 */ /* 0x001f280000300a00 */
[----:B------:R0:W-:Y:S04]  /*70010*/  STL.64 [R1+0x948], R12 ;  /* 0x0009480c01007387 */ /* 0x0001e80000100a00 */
[----:B0-----:R1:W2:Y:S01]  /*70020*/  LDL.LU R13, [R1+0x2258] ;  /* 0x00225800010d7983 */ /* 0x0012a20000300800 */
[----:B------:R-:W-:-:S05]  /*70030*/  IADD3 R12, P3, R7, R9, RZ ;  /* 0x00000009070c7210 */ /* 0x000fca0007f7e0ff */
[----:B------:R2:W-:Y:S04]  /*70040*/  STL [R1+0x938], R12 ;  /* 0x0009380c01007387 */ /* 0x0005e80000100800 */
[----:B--2---:R-:W2:Y:S01]  /*70050*/  LDL.LU.64 R12, [R1+0x2250] ;  /* 0x00225000010c7983 */ /* 0x004ea20000300a00 */
[----:B------:R-:W-:-:S03]  /*70060*/  SHF.R.S32.HI R4, RZ, 0x1f, R7 ;  /* 0x0000001fff047819 */ /* 0x000fc60000011407 */
[----:B--2---:R0:W-:Y:S04]  /*70070*/  STL.64 [R1+0x2248], R12 ;  /* 0x0022480c01007387 */ /* 0x0041e80000100a00 */
[----:B0-----:R1:W2:Y:S04]  /*70080*/  LDL.64 R12, [R1+0x940] ;  /* 0x00094000010c7983 */ /* 0x0012a80000100a00 */
[----:B------:R0:W-:Y:S01]  /*70090*/  STL.64 [R1+0x2240], R18 ;  /* 0x0022401201007387 */ /* 0x0001e20000100a00 */
[----:B------:R-:W-:Y:S02]  /*700a0*/  IMAD.MOV.U32 R7, RZ, RZ, R6 ;  /* 0x000000ffff077224 */ /* 0x000fe400078e0006 */
[----:B------:R-:W-:Y:S01]  /*700b0*/  IMAD.MOV.U32 R6, RZ, RZ, R0 ;  /* 0x000000ffff067224 */ /* 0x000fe200078e0000 */
[----:B0-----:R1:W4:Y:S04]  /*700c0*/  LDL.64 R18, [R1+0x938] ;  /* 0x0009380001127983 */ /* 0x0013280000100a00 */
[----:B------:R-:W-:Y:S04]  /*700d0*/  STL.64 [R1+0x2238], R14 ;  /* 0x0022380e01007387 */ /* 0x000fe80000100a00 */
[----:B---3--:R0:W-:Y:S04]  /*700e0*/  STL.64 [R1+0x2228], R2 ;  /* 0x0022280201007387 */ /* 0x0081e80000100a00 */
[----:B0-----:R-:W3:Y:S04]  /*700f0*/  LDL.LU R3, [R1+0x210] ;  /* 0x0002100001037983 */ /* 0x001ee80000300800 */
[----:B------:R-:W3:Y:S01]  /*70100*/  LDL.LU R0, [R1+0x218] ;  /* 0x0002180001007983 */ /* 0x000ee20000300800 */
[----:B--2---:R-:W-:-:S05]  /*70110*/  IMAD.X R13, R4, 0x1, R10, P4 ;  /* 0x00000001040d7824 */ /* 0x004fca00020e060a */
[----:B------:R0:W-:Y:S04]  /*70120*/  STL [R1+0x944], R13 ;  /* 0x0009440d01007387 */ /* 0x0001e80000100800 */
[----:B0-----:R-:W2:Y:S01]  /*70130*/  LDL.LU.64 R12, [R1+0x2248] ;  /* 0x00224800010c7983 */ /* 0x001ea20000300a00 */
[----:B----4-:R-:W-:-:S03]  /*70140*/  IMAD.X R19, R4, 0x1, R11, P3 ;  /* 0x0000000104137824 */ /* 0x010fc600018e060b */
[----:B--2---:R0:W-:Y:S04]  /*70150*/  STL.64 [R1+0x2220], R12 ;  /* 0x0022200c01007387 */ /* 0x0041e80000100a00 */
[----:B0-----:R-:W2:Y:S01]  /*70160*/  LDL.LU R12, [R1+0x214] ;  /* 0x00021400010c7983 */ /* 0x001ea20000300800 */
[----:B---3--:R-:W-:Y:S02]  /*70170*/  SHF.R.S32.HI R5, RZ, 0x1f, R3 ;  /* 0x0000001fff057819 */ /* 0x008fe40000011403 */
[C---:B------:R-:W-:Y:S02]  /*70180*/  IADD3 R14, P5, R3.reuse, R8, RZ ;  /* 0x00000008030e7210 */ /* 0x040fe40007fbe0ff */
[----:B------:R-:W-:Y:S01]  /*70190*/  IADD3 R2, P3, R3, R9, RZ ;  /* 0x0000000903027210 */ /* 0x000fe20007f7e0ff */
[----:B------:R-:W-:Y:S02]  /*701a0*/  STL.64 [R1+0x2230], R6 ;  /* 0x0022300601007387 */ /* 0x000fe40000100a00 */
[----:B------:R-:W-:-:S02]  /*701b0*/  IMAD.X R15, R5, 0x1, R10, P5 ;  /* 0x00000001050f7824 */ /* 0x000fc400028e060a */
[----:B------:R0:W-:Y:S01]  /*701c0*/  STL [R1+0x93c], R19 ;  /* 0x00093c1301007387 */ /* 0x0001e20000100800 */
[----:B------:R-:W-:-:S03]  /*701d0*/  IMAD.X R3, R5, 0x1, R11, P3 ;  /* 0x0000000105037824 */ /* 0x000fc600018e060b */
[----:B0-----:R-:W3:Y:S04]  /*701e0*/  LDL.LU.64 R18, [R1+0x2240] ;  /* 0x0022400001127983 */ /* 0x001ee80000300a00 */
[----:B------:R0:W-:Y:S04]  /*701f0*/  STL.64 [R1+0x930], R14 ;  /* 0x0009300e01007387 */ /* 0x0001e80000100a00 */
[----:B0-----:R-:W4:Y:S01]  /*70200*/  LDL.LU.64 R14, [R1+0x2238] ;  /* 0x00223800010e7983 */ /* 0x001f220000300a00 */
[----:B--2---:R-:W-:-:S05]  /*70210*/  IADD3 R6, P4, R12, R8, RZ ;  /* 0x000000080c067210 */ /* 0x004fca0007f9e0ff */
[----:B------:R0:W-:Y:S04]  /*70220*/  STL [R1+0x920], R6 ;  /* 0x0009200601007387 */ /* 0x0001e80000100800 */
[----:B0-----:R-:W2:Y:S04]  /*70230*/  LDL.LU.64 R6, [R1+0x2230] ;  /* 0x0022300001067983 */ /* 0x001ea80000300a00 */
[----:B------:R0:W-:Y:S04]  /*70240*/  STL.64 [R1+0x928], R2 ;  /* 0x0009280201007387 */ /* 0x0001e80000100a00 */
[----:B0-----:R-:W3:Y:S01]  /*70250*/  LDL.LU.64 R2, [R1+0x2228] ;  /* 0x0022280001027983 */ /* 0x001ee20000300a00 */
[----:B------:R-:W-:-:S02]  /*70260*/  SHF.R.S32.HI R4, RZ, 0x1f, R12 ;  /* 0x0000001fff047819 */ /* 0x000fc4000001140c */
[----:B------:R-:W-:-:S05]  /*70270*/  IADD3 R12, P3, R12, R9, RZ ;  /* 0x000000090c0c7210 */ /* 0x000fca0007f7e0ff */
[----:B------:R0:W-:Y:S04]  /*70280*/  STL [R1+0x918], R12 ;  /* 0x0009180c01007387 */ /* 0x0001e80000100800 */
[----:B0-----:R-:W2:Y:S04]  /*70290*/  LDL.LU.64 R12, [R1+0x2220] ;  /* 0x00222000010c7983 */ /* 0x001ea80000300a00 */
[----:B---3--:R0:W-:Y:S04]  /*702a0*/  STL.64 [R1+0x2218], R2 ;  /* 0x0022180201007387 */ /* 0x0081e80000100a00 */
[----:B0-----:R1:W3:Y:S04]  /*702b0*/  LDL.64 R2, [R1+0x920] ;  /* 0x0009200001027983 */ /* 0x0012e80000100a00 */
[----:B------:R-:W-:Y:S04]  /*702c0*/  STL.64 [R1+0x2208], R20 ;  /* 0x0022081401007387 */ /* 0x000fe80000100a00 */
[----:B------:R0:W-:Y:S04]  /*702d0*/  STL.64 [R1+0x21f0], R22 ;  /* 0x0021f01601007387 */ /* 0x0001e80000100a00 */
[----:B0-----:R-:W2:Y:S01]  /*702e0*/  LDL.LU R22, [R1+0x21c] ;  /* 0x00021c0001167983 */ /* 0x001ea20000300800 */
[----:B---3--:R-:W-:-:S05]  /*702f0*/  IMAD.X R3, R4, 0x1, R10, P4 ;  /* 0x0000000104037824 */ /* 0x008fca00020e060a */
[----:B------:R0:W-:Y:S04]  /*70300*/  STL [R1+0x924], R3 ;  /* 0x0009240301007387 */ /* 0x0001e80000100800 */
[----:B0-----:R-:W3:Y:S04]  /*70310*/  LDL.LU.64 R2, [R1+0x2218] ;  /* 0x0022180001027983 */ /* 0x001ee80000300a00 */
[----:B----4-:R0:W-:Y:S04]  /*70320*/  STL.64 [R1+0x21f8], R14 ;  /* 0x0021f80e01007387 */ /* 0x0101e80000100a00 */
[----:B0-----:R1:W4:Y:S01]  /*70330*/  LDL.64 R14, [R1+0x918] ;  /* 0x00091800010e7983 */ /* 0x0013220000100a00 */
[----:B------:R-:W-:-:S02]  /*70340*/  SHF.R.S32.HI R5, RZ, 0x1f, R0 ;  /* 0x0000001fff057819 */ /* 0x000fc40000011400 */
[-C--:B------:R-:W-:Y:S01]  /*70350*/  IADD3 R20, P5, R0, R8.reuse, RZ ;  /* 0x0000000800147210 */ /* 0x080fe20007fbe0ff */
[----:B------:R2:W-:Y:S04]  /*70360*/  STL.64 [R1+0x2200], R24 ;  /* 0x0022001801007387 */ /* 0x0005e80000100a00 */
[----:B------:R-:W-:Y:S01]  /*70370*/  IMAD.X R21, R5, 0x1, R10, P5 ;  /* 0x0000000105157824 */ /* 0x000fe200028e060a */
[----:B--2---:R-:W-:Y:S01]  /*70380*/  IADD3 R24, P4, R22, R8, RZ ;  /* 0x0000000816187210 */ /* 0x004fe20007f9e0ff */
[----:B----4-:R-:W-:Y:S01]  /*70390*/  IMAD.X R15, R4, 0x1, R11, P3 ;  /* 0x00000001040f7824 */ /* 0x010fe200018e060b */
[----:B------:R-:W-:Y:S02]  /*703a0*/  IADD3 R14, P3, R0, R9, RZ ;  /* 0x00000009000e7210 */ /* 0x000fe40007f7e0ff */
[----:B------:R-:W-:-:S02]  /*703b0*/  SHF.R.S32.HI R4, RZ, 0x1f, R22 ;  /* 0x0000001fff047819 */ /* 0x000fc40000011416 */
[----:B------:R0:W-:Y:S04]  /*703c0*/  STL [R1+0x91c], R15 ;  /* 0x00091c0f01007387 */ /* 0x0001e80000100800 */
[----:B------:R-:W2:Y:S04]  /*703d0*/  LDL.LU R0, [R1+0x2210] ;  /* 0x0022100001007983 */ /* 0x000ea80000300800 */
[----:B------:R4:W-:Y:S01]  /*703e0*/  STL.64 [R1+0x910], R20 ;  /* 0x0009101401007387 */ /* 0x0009e20000100a00 */
[----:B0-----:R-:W-:Y:S01]  /*703f0*/  IMAD.X R15, R5, 0x1, R11, P3 ;  /* 0x00000001050f7824 */ /* 0x001fe200018e060b */
[----:B------:R-:W-:-:S02]  /*70400*/  IADD3 R22, P3, R22, R9, RZ ;  /* 0x0000000916167210 */ /* 0x000fc40007f7e0ff */
[----:B----4-:R-:W4:Y:S04]  /*70410*/  LDL.LU.64 R20, [R1+0x2208] ;  /* 0x0022080001147983 */ /* 0x010f280000300a00 */
[----:B------:R0:W-:Y:S04]  /*70420*/  STL [R1+0x900], R24 ;  /* 0x0009001801007387 */ /* 0x0001e80000100800 */
[----:B0-----:R-:W3:Y:S04]  /*70430*/  LDL.LU.64 R24, [R1+0x2200] ;  /* 0x0022000001187983 */ /* 0x001ee80000300a00 */
[----:B------:R0:W-:Y:S04]  /*70440*/  STL.64 [R1+0x908], R14 ;  /* 0x0009080e01007387 */ /* 0x0001e80000100a00 */
[----:B0-----:R-:W3:Y:S04]  /*70450*/  LDL.LU.64 R14, [R1+0x21f8] ;  /* 0x0021f800010e7983 */ /* 0x001ee80000300a00 */
[----:B------:R0:W-:Y:S04]  /*70460*/  STL [R1+0x8f8], R22 ;  /* 0x0008f81601007387 */ /* 0x0001e80000100800 */
[----:B0-----:R-:W2:Y:S04]  /*70470*/  LDL.LU.64 R22, [R1+0x21f0] ;  /* 0x0021f00001167983 */ /* 0x001ea80000300a00 */
[----:B--2---:R0:W-:Y:S04]  /*70480*/  STL.64 [R1+0x21e8], R22 ;  /* 0x0021e81601007387 */ /* 0x0041e80000100a00 */
[----:B0-----:R1:W2:Y:S04]  /*70490*/  LDL.64 R22, [R1+0x900] ;  /* 0x0009000001167983 */ /* 0x0012a80000100a00 */
[----:B------:R0:W-:Y:S04]  /*704a0*/  STL.64 [R1+0x21e0], R28 ;  /* 0x0021e01c01007387 */ /* 0x0001e80000100a00 */
[----:B0-----:R1:W3:Y:S04]  /*704b0*/  LDL.64 R28, [R1+0x8f8] ;  /* 0x0008f800011c7983 */ /* 0x0012e80000100a00 */
[----:B------:R0:W-:Y:S04]  /*704c0*/  STL.64 [R1+0x21c8], R12 ;  /* 0x0021c80c01007387 */ /* 0x0001e80000100a00 */
[----:B----4-:R4:W-:Y:S04]  /*704d0*/  STL.64 [R1+0x21d0], R20 ;  /* 0x0021d01401007387 */ /* 0x0109e80000100a00 */
[----:B------:R1:W-:Y:S01]  /*704e0*/  STL [R1+0x21d8], R21 ;  /* 0x0021d81501007387 */ /* 0x0003e20000100800 */
[----:B0-----:R-:W-:-:S02]  /*704f0*/  IMAD.MOV.U32 R13, RZ, RZ, R7 ;  /* 0x000000ffff0d7224 */ /* 0x001fc400078e0007 */
[----:B------:R-:W-:Y:S02]  /*70500*/  IMAD.MOV.U32 R7, RZ, RZ, R17 ;  /* 0x000000ffff077224 */ /* 0x000fe400078e0011 */
[----:B------:R-:W-:Y:S02]  /*70510*/  IMAD.MOV.U32 R17, RZ, RZ, R0 ;  /* 0x000000ffff117224 */ /* 0x000fe400078e0000 */
[----:B------:R-:W3:Y:S01]  /*70520*/  LDL.LU R0, [R1+0x22c] ;  /* 0x00022c0001007983 */ /* 0x000ee20000300800 */
[----:B------:R-:W-:Y:S02]  /*70530*/  SHF.R.S32.HI R5, RZ, 0x1f, R13 ;  /* 0x0000001fff057819 */ /* 0x000fe4000001140d */
[----:B----4-:R-:W-:-:S05]  /*70540*/  IADD3 R20, P5, R13, R8, RZ ;  /* 0x000000080d147210 */ /* 0x010fca0007fbe0ff */
[--C-:B-1----:R-:W-:Y:S02]  /*70550*/  IMAD.X R21, R5, 0x1, R10.reuse, P5 ;  /* 0x0000000105157824 */ /* 0x102fe400028e060a */
[C---:B--2---:R-:W-:Y:S02]  /*70560*/  IMAD.X R23, R4.reuse, 0x1, R10, P4 ;  /* 0x0000000104177824 */ /* 0x044fe400020e060a */
[----:B---3--:R-:W-:Y:S01]  /*70570*/  IMAD.X R29, R4, 0x1, R11, P3 ;  /* 0x00000001041d7824 */ /* 0x008fe200018e060b */
[----:B------:R0:W-:Y:S04]  /*70580*/  STL [R1+0x21c0], R0 ;  /* 0x0021c00001007387 */ /* 0x0001e80000100800 */
[----:B0-----:R-:W2:Y:S04]  /*70590*/  LDL.LU R0, [R1+0x224] ;  /* 0x0002240001007983 */ /* 0x001ea80000300800 */
[----:B------:R0:W-:Y:S04]  /*705a0*/  STL [R1+0x904], R23 ;  /* 0x0009041701007387 */ /* 0x0001e80000100800 */
[----:B0-----:R-:W3:Y:S04]  /*705b0*/  LDL.LU.64 R22, [R1+0x21e8] ;  /* 0x0021e80001167983 */ /* 0x001ee80000300a00 */
[----:B------:R0:W-:Y:S04]  /*705c0*/  STL [R1+0x8fc], R29 ;  /* 0x0008fc1d01007387 */ /* 0x0001e80000100800 */
[----:B0-----:R-:W4:Y:S04]  /*705d0*/  LDL.LU.64 R28, [R1+0x21e0] ;  /* 0x0021e000011c7983 */ /* 0x001f280000300a00 */
[----:B------:R0:W-:Y:S04]  /*705e0*/  STL.64 [R1+0x8f0], R20 ;  /* 0x0008f01401007387 */ /* 0x0001e80000100a00 */
[----:B0-----:R0:W3:Y:S01]  /*705f0*/  LDL.LU R21, [R1+0x21d8] ;  /* 0x0021d80001157983 */ /* 0x0010e20000300800 */
[----:B------:R-:W-:-:S05]  /*70600*/  IADD3 R12, P3, R13, R9, RZ ;  /* 0x000000090d0c7210 */ /* 0x000fca0007f7e0ff */
[----:B------:R-:W-:Y:S01]  /*70610*/  IMAD.X R13, R5, 0x1, R11, P3 ;  /* 0x00000001050d7824 */ /* 0x000fe200018e060b */
[----:B--2---:R-:W-:-:S05]  /*70620*/  IADD3 R20, P4, R0, R8, RZ ;  /* 0x0000000800147210 */ /* 0x004fca0007f9e0ff */
[----:B------:R3:W-:Y:S04]  /*70630*/  STL [R1+0x8e0], R20 ;  /* 0x0008e01401007387 */ /* 0x0007e80000100800 */
[----:B---3--:R-:W2:Y:S04]  /*70640*/  LDL.LU.64 R20, [R1+0x21d0] ;  /* 0x0021d00001147983 */ /* 0x008ea80000300a00 */
[----:B------:R1:W-:Y:S04]  /*70650*/  STL.64 [R1+0x8e8], R12 ;  /* 0x0008e80c01007387 */ /* 0x0003e80000100a00 */
[----:B-1----:R-:W3:Y:S01]  /*70660*/  LDL.LU.64 R12, [R1+0x21c8] ;  /* 0x0021c800010c7983 */ /* 0x002ee20000300a00 */
[--C-:B------:R-:W-:Y:S01]  /*70670*/  SHF.R.S32.HI R4, RZ, 0x1f, R0.reuse ;  /* 0x0000001fff047819 */ /* 0x100fe20000011400 */
[----:B------:R-:W-:-:S02]  /*70680*/  IMAD.MOV.U32 R5, RZ, RZ, R0 ;  /* 0x000000ffff057224 */ /* 0x000fc400078e0000 */
[----:B------:R-:W4:Y:S04]  /*70690*/  LDL.LU R0, [R1+0x21c0] ;  /* 0x0021c00001007983 */ /* 0x000f280000300800 */
[----:B---3--:R-:W-:Y:S04]  /*706a0*/  STL.64 [R1+0x21a8], R12 ;  /* 0x0021a80c01007387 */ /* 0x008fe80000100a00 */
[----:B--2---:R-:W-:Y:S04]  /*706b0*/  STL.64 [R1+0x21b0], R20 ;  /* 0x0021b01401007387 */ /* 0x004fe80000100a00 */
[----:B------:R1:W-:Y:S04]  /*706c0*/  STL.64 [R1+0x21b8], R22 ;  /* 0x0021b81601007387 */ /* 0x0003e80000100a00 */
[----:B-1----:R0:W2:Y:S04]  /*706d0*/  LDL.64 R22, [R1+0x8e0] ;  /* 0x0008e00001167983 */ /* 0x0020a80000100a00 */
[----:B------:R1:W-:Y:S04]  /*706e0*/  STL.64 [R1+0x2198], R18 ;  /* 0x0021981201007387 */ /* 0x0003e80000100a00 */
[----:B-1----:R-:W3:Y:S01]  /*706f0*/  LDL.LU R19, [R1+0x228] ;  /* 0x0002280001137983 */ /* 0x002ee20000300800 */
[----:B------:R-:W-:-:S05]  /*70700*/  IADD3 R20, P3, R5, R9, RZ ;  /* 0x0000000905147210 */ /* 0x000fca0007f7e0ff */
[C---:B------:R-:W-:Y:S02]  /*70710*/  IMAD.X R21, R4.reuse, 0x1, R11, P3 ;  /* 0x0000000104157824 */ /* 0x040fe400018e060b */
[----:B--2---:R-:W-:-:S05]  /*70720*/  IMAD.X R23, R4, 0x1, R10, P4 ;  /* 0x0000000104177824 */ /* 0x004fca00020e060a */
[----:B------:R1:W-:Y:S01]  /*70730*/  STL [R1+0x8e4], R23 ;  /* 0x0008e41701007387 */ /* 0x0003e20000100800 */
[----:B---3--:R-:W-:Y:S02]  /*70740*/  SHF.R.S32.HI R5, RZ, 0x1f, R19 ;  /* 0x0000001fff057819 */ /* 0x008fe40000011413 */
[----:B------:R-:W-:Y:S01]  /*70750*/  IADD3 R12, P5, R19, R8, RZ ;  /* 0x00000008130c7210 */ /* 0x000fe20007fbe0ff */
[----:B-1----:R-:W2:Y:S04]  /*70760*/  LDL.LU.64 R22, [R1+0x21b8] ;  /* 0x0021b80001167983 */ /* 0x002ea80000300a00 */
[----:B------:R1:W-:Y:S01]  /*70770*/  STL.64 [R1+0x8d8], R20 ;  /* 0x0008d81401007387 */ /* 0x0003e20000100a00 */
[----:B------:R-:W-:-:S03]  /*70780*/  IMAD.X R13, R5, 0x1, R10, P5 ;  /* 0x00000001050d7824 */ /* 0x000fc600028e060a */
[----:B-1----:R-:W3:Y:S04]  /*70790*/  LDL.LU.64 R20, [R1+0x21b0] ;  /* 0x0021b00001147983 */ /* 0x002ee80000300a00 */
[----:B------:R-:W-:Y:S04]  /*707a0*/  STL.64 [R1+0x21a0], R2 ;  /* 0x0021a00201007387 */ /* 0x000fe80000100a00 */
[----:B------:R1:W-:Y:S04]  /*707b0*/  STL.64 [R1+0x8d0], R12 ;  /* 0x0008d00c01007387 */ /* 0x0003e80000100a00 */
[----:B-1----:R-:W2:Y:S01]  /*707c0*/  LDL.LU.64 R12, [R1+0x21a8] ;  /* 0x0021a800010c7983 */ /* 0x002ea20000300a00 */
[----:B------:R-:W-:-:S02]  /*707d0*/  IADD3 R18, P3, R19, R9, RZ ;  /* 0x0000000913127210 */ /* 0x000fc40007f7e0ff */
[----:B----4-:R-:W-:-:S03]  /*707e0*/  IADD3 R2, P4, R0, R8, RZ ;  /* 0x0000000800027210 */ /* 0x010fc60007f9e0ff */
[----:B------:R-:W-:Y:S01]  /*707f0*/  IMAD.X R19, R5, 0x1, R11, P3 ;  /* 0x0000000105137824 */ /* 0x000fe200018e060b */
[----:B--2---:R1:W-:Y:S04]  /*70800*/  STL.64 [R1+0x2180], R12 ;  /* 0x0021800c01007387 */ /* 0x0043e80000100a00 */
[----:B-1----:R-:W2:Y:S04]  /*70810*/  LDL.LU R12, [R1+0x230] ;  /* 0x00023000010c7983 */ /* 0x002ea80000300800 */
[----:B------:R1:W-:Y:S04]  /*70820*/  STL [R1+0x8c0], R2 ;  /* 0x0008c00201007387 */ /* 0x0003e80000100800 */
[----:B-1----:R-:W4:Y:S04]  /*70830*/  LDL.LU.64 R2, [R1+0x21a0] ;  /* 0x0021a00001027983 */ /* 0x002f280000300a00 */
[----:B------:R1:W-:Y:S04]  /*70840*/  STL.64 [R1+0x8c8], R18 ;  /* 0x0008c81201007387 */ /* 0x0003e80000100a00 */
[----:B-1----:R-:W3:Y:S01]  /*70850*/  LDL.LU.64 R18, [R1+0x2198] ;  /* 0x0021980001127983 */ /* 0x002ee20000300a00 */
[----:B------:R-:W-:-:S03]  /*70860*/  SHF.R.S32.HI R4, RZ, 0x1f, R0 ;  /* 0x0000001fff047819 */ /* 0x000fc60000011400 */
[----:B---3--:R1:W-:Y:S02]  /*70870*/  STL.64 [R1+0x2178], R18 ;  /* 0x0021781201007387 */ /* 0x0083e40000100a00 */
[----:B-1----:R-:W-:Y:S02]  /*70880*/  IADD3 R18, P3, R0, R9, RZ ;  /* 0x0000000900127210 */ /* 0x002fe40007f7e0ff */
[----:B------:R-:W3:Y:S04]  /*70890*/  LDL.LU R0, [R1+0x2194] ;  /* 0x0021940001007983 */ /* 0x000ee80000300800 */
[----:B----4-:R1:W-:Y:S04]  /*708a0*/  STL.64 [R1+0x2188], R2 ;  /* 0x0021880201007387 */ /* 0x0103e80000100a00 */
[----:B------:R-:W-:Y:S04]  /*708b0*/  STL [R1+0x8b8], R18 ;  /* 0x0008b81201007387 */ /* 0x000fe80000100800 */
[----:B-1----:R-:W4:Y:S04]  /*708c0*/  LDL.64 R2, [R1+0x8b8] ;  /* 0x0008b80001027983 */ /* 0x002f280000100a00 */
[----:B----4-:R1:W-:Y:S04]  /*708d0*/  STL [R1+0x2190], R2 ;  /* 0x0021900201007387 */ /* 0x0103e80000100800 */
[----:B-1----:R0:W4:Y:S02]  /*708e0*/  LDL.64 R2, [R1+0x8c0] ;  /* 0x0008c00001027983 */ /* 0x0021240000100a00 */
[----:B----4-:R-:W-:-:S05]  /*708f0*/  IMAD.X R3, R4, 0x1, R10, P4 ;  /* 0x0000000104037824 */ /* 0x010fca00020e060a */
[----:B------:R1:W-:Y:S04]  /*70900*/  STL [R1+0x8c4], R3 ;  /* 0x0008c40301007387 */ /* 0x0003e80000100800 */
[----:B------:R0:W4:Y:S01]  /*70910*/  LDL.LU R2, [R1+0x2190] ;  /* 0x0021900001027983 */ /* 0x0001220000300800 */
[----:B--2---:R-:W-:Y:S02]  /*70920*/  SHF.R.S32.HI R5, RZ, 0x1f, R12 ;  /* 0x0000001fff057819 */ /* 0x004fe4000001140c */
[----:B------:R-:W-:Y:S01]  /*70930*/  IADD3 R18, P5, R12, R8, RZ ;  /* 0x000000080c127210 */ /* 0x000fe20007fbe0ff */
[----:B-1----:R-:W-:Y:S01]  /*70940*/  IMAD.X R3, R4, 0x1, R11, P3 ;  /* 0x0000000104037824 */ /* 0x002fe200018e060b */
[----:B------:R-:W-:-:S04]  /*70950*/  IADD3 R12, P3, R12, R9, RZ ;  /* 0x000000090c0c7210 */ /* 0x000fc80007f7e0ff */
[----:B------:R4:W-:Y:S04]  /*70960*/  STL [R1+0x8bc], R3 ;  /* 0x0008bc0301007387 */ /* 0x0009e80000100800 */
[----:B----4-:R-:W2:Y:S04]  /*70970*/  LDL.LU.64 R2, [R1+0x2188] ;  /* 0x0021880001027983 */ /* 0x010ea80000300a00 */
[----:B------:R1:W-:Y:S04]  /*70980*/  STL [R1+0x8a8], R12 ;  /* 0x0008a80c01007387 */ /* 0x0003e80000100800 */
[----:B-1----:R-:W4:Y:S01]  /*70990*/  LDL.LU.64 R12, [R1+0x2180] ;  /* 0x00218000010c7983 */ /* 0x002f220000300a00 */
[----:B------:R-:W-:-:S05]  /*709a0*/  IMAD.X R19, R5, 0x1, R10, P5 ;  /* 0x0000000105137824 */ /* 0x000fca00028e060a */
[----:B------:R1:W-:Y:S04]  /*709b0*/  STL.64 [R1+0x8b0], R18 ;  /* 0x0008b01201007387 */ /* 0x0003e80000100a00 */
[----:B-1----:R-:W3:Y:S04]  /*709c0*/  LDL.LU.64 R18, [R1+0x2178] ;  /* 0x0021780001127983 */ /* 0x002ee80000300a00 */
[----:B----4-:R1:W-:Y:S04]  /*709d0*/  STL.64 [R1+0x2170], R12 ;  /* 0x0021700c01007387 */ /* 0x0103e80000100a00 */
[----:B-1----:R0:W4:Y:S04]  /*709e0*/  LDL.64 R12, [R1+0x8a8] ;  /* 0x0008a800010c7983 */ /* 0x0021280000100a00 */
[----:B---3--:R1:W-:Y:S04]  /*709f0*/  STL.64 [R1+0x2160], R18 ;  /* 0x0021601201007387 */ /* 0x0083e80000100a00 */
[----:B-1----:R-:W3:Y:S04]  /*70a00*/  LDL.LU R19, [R1+0x234] ;  /* 0x0002340001137983 */ /* 0x002ee80000300800 */
[----:B------:R-:W-:Y:S01]  /*70a10*/  STL.64 [R1+0x2168], R6 ;  /* 0x0021680601007387 */ /* 0x000fe20000100a00 */
[----:B----4-:R-:W-:-:S05]  /*70a20*/  IMAD.X R13, R5, 0x1, R11, P3 ;  /* 0x00000001050d7824 */ /* 0x010fca00018e060b */
[----:B------:R1:W-:Y:S04]  /*70a30*/  STL [R1+0x8ac], R13 ;  /* 0x0008ac0d01007387 */ /* 0x0003e80000100800 */
[----:B-1----:R-:W4:Y:S04]  /*70a40*/  LDL.LU.64 R12, [R1+0x2170] ;  /* 0x00217000010c7983 */ /* 0x002f280000300a00 */
[----:B------:R1:W-:Y:S04]  /*70a50*/  STL.64 [R1+0x2158], R22 ;  /* 0x0021581601007387 */ /* 0x0003e80000100a00 */
[----:B-1----:R-:W2:Y:S01]  /*70a60*/  LDL.LU R22, [R1+0x238] ;  /* 0x0002380001167983 */ /* 0x002ea20000300800 */
[----:B---3--:R-:W-:-:S02]  /*70a70*/  SHF.R.S32.HI R4, RZ, 0x1f, R19 ;  /* 0x0000001fff047819 */ /* 0x008fc40000011413 */
[C---:B------:R-:W-:Y:S02]  /*70a80*/  IADD3 R6, P4, R19.reuse, R8, RZ ;  /* 0x0000000813067210 */ /* 0x040fe40007f9e0ff */
[----:B------:R-:W-:Y:S01]  /*70a90*/  IADD3 R18, P3, R19, R9, RZ ;  /* 0x0000000913127210 */ /* 0x000fe20007f7e0ff */
[----:B------:R-:W-:Y:S02]  /*70aa0*/  STL.64 [R1+0x2150], R14 ;  /* 0x0021500e01007387 */ /* 0x000fe40000100a00 */
[C---:B------:R-:W-:Y:S02]  /*70ab0*/  IMAD.X R7, R4.reuse, 0x1, R10, P4 ;  /* 0x0000000104077824 */ /* 0x040fe400020e060a */
[----:B------:R-:W-:-:S03]  /*70ac0*/  IMAD.X R19, R4, 0x1, R11, P3 ;  /* 0x0000000104137824 */ /* 0x000fc600018e060b */
[----:B------:R1:W-:Y:S04]  /*70ad0*/  STL.64 [R1+0x8a0], R6 ;  /* 0x0008a00601007387 */ /* 0x0003e80000100a00 */
[----:B-1----:R-:W3:Y:S04]  /*70ae0*/  LDL.LU.64 R6, [R1+0x2168] ;  /* 0x0021680001067983 */ /* 0x002ee80000300a00 */
[----:B------:R1:W-:Y:S04]  /*70af0*/  STL.64 [R1+0x898], R18 ;  /* 0x0008981201007387 */ /* 0x0003e80000100a00 */
[----:B-1----:R-:W4:Y:S01]  /*70b00*/  LDL.LU.64 R18, [R1+0x2160] ;  /* 0x0021600001127983 */ /* 0x002f220000300a00 */
[----:B--2---:R-:W-:-:S02]  /*70b10*/  SHF.R.S32.HI R5, RZ, 0x1f, R22 ;  /* 0x0000001fff057819 */ /* 0x004fc40000011416 */
[C---:B------:R-:W-:Y:S02]  /*70b20*/  IADD3 R14, P5, R22.reuse, R8, RZ ;  /* 0x00000008160e7210 */ /* 0x040fe40007fbe0ff */
[----:B------:R-:W-:-:S03]  /*70b30*/  IADD3 R22, P3, R22, R9, RZ ;  /* 0x0000000916167210 */ /* 0x000fc60007f7e0ff */
[----:B------:R-:W-:Y:S02]  /*70b40*/  IMAD.X R15, R5, 0x1, R10, P5 ;  /* 0x00000001050f7824 */ /* 0x000fe400028e060a */
[----:B------:R1:W-:Y:S04]  /*70b50*/  STL [R1+0x888], R22 ;  /* 0x0008881601007387 */ /* 0x0003e80000100800 */
[----:B-1----:R-:W2:Y:S04]  /*70b60*/  LDL.LU.64 R22, [R1+0x2158] ;  /* 0x0021580001167983 */ /* 0x002ea80000300a00 */
[----:B------:R1:W-:Y:S04]  /*70b70*/  STL.64 [R1+0x890], R14 ;  /* 0x0008900e01007387 */ /* 0x0003e80000100a00 */
[----:B-1----:R-:W4:Y:S04]  /*70b80*/  LDL.LU.64 R14, [R1+0x2150] ;  /* 0x00215000010e7983 */ /* 0x002f280000300a00 */
[----:B---3--:R1:W-:Y:S04]  /*70b90*/  STL.64 [R1+0x2138], R6 ;  /* 0x0021380601007387 */ /* 0x0083e80000100a00 */
[----:B-1----:R-:W3:Y:S04]  /*70ba0*/  LDL.LU R6, [R1+0x240] ;  /* 0x0002400001067983 */ /* 0x002ee80000300800 */
[----:B----4-:R1:W-:Y:S04]  /*70bb0*/  STL.64 [R1+0x2140], R14 ;  /* 0x0021400e01007387 */ /* 0x0103e80000100a00 */
[----:B-1----:R-:W4:Y:S04]  /*70bc0*/  LDL.LU R15, [R1+0x23c] ;  /* 0x00023c00010f7983 */ /* 0x002f280000300800 */
[----:B------:R-:W-:Y:S04]  /*70bd0*/  STL.64 [R1+0x2148], R28 ;  /* 0x0021481c01007387 */ /* 0x000fe80000100a00 */
[----:B------:R1:W-:Y:S04]  /*70be0*/  STL.64 [R1+0x2130], R12 ;  /* 0x0021300c01007387 */ /* 0x0003e80000100a00 */
[----:B-1----:R0:W2:Y:S01]  /*70bf0*/  LDL.64 R12, [R1+0x888] ;  /* 0x00088800010c7983 */ /* 0x0020a20000100a00 */
[----:B----4-:R-:W-:-:S02]  /*70c00*/  SHF.R.S32.HI R4, RZ, 0x1f, R15 ;  /* 0x0000001fff047819 */ /* 0x010fc4000001140f */
[----:B------:R-:W-:-:S05]  /*70c10*/  IADD3 R28, P4, R15, R8, RZ ;  /* 0x000000080f1c7210 */ /* 0x000fca0007f9e0ff */
[----:B------:R-:W-:Y:S02]  /*70c20*/  IMAD.X R29, R4, 0x1, R10, P4 ;  /* 0x00000001041d7824 */ /* 0x000fe400020e060a */
[--C-:B--2---:R-:W-:Y:S01]  /*70c30*/  IMAD.X R13, R5, 0x1, R11.reuse, P3 ;  /* 0x00000001050d7824 */ /* 0x104fe200018e060b */
[-C--:B------:R-:W-:Y:S02]  /*70c40*/  IADD3 R14, P3, R15, R9.reuse, RZ ;  /* 0x000000090f0e7210 */ /* 0x080fe40007f7e0ff */
[----:B---3--:R-:W-:Y:S02]  /*70c50*/  SHF.R.S32.HI R5, RZ, 0x1f, R6 ;  /* 0x0000001fff057819 */ /* 0x008fe40000011406 */
[----:B------:R-:W-:Y:S01]  /*70c60*/  IADD3 R12, P5, R6, R8, RZ ;  /* 0x00000008060c7210 */ /* 0x000fe20007fbe0ff */
[----:B------:R-:W-:Y:S01]  /*70c70*/  IMAD.X R15, R4, 0x1, R11, P3 ;  /* 0x00000001040f7824 */ /* 0x000fe200018e060b */
[----:B------:R1:W-:Y:S01]  /*70c80*/  STL [R1+0x88c], R13 ;  /* 0x00088c0d01007387 */ /* 0x0003e20000100800 */
[----:B------:R-:W-:-:S03]  /*70c90*/  IADD3 R6, P3, R6, R9, RZ ;  /* 0x0000000906067210 */ /* 0x000fc60007f7e0ff */
[----:B------:R2:W-:Y:S01]  /*70ca0*/  STL.64 [R1+0x880], R28 ;  /* 0x0008801c01007387 */ /* 0x0005e20000100a00 */
[----:B-1----:R-:W-:-:S03]  /*70cb0*/  IMAD.X R13, R5, 0x1, R10, P5 ;  /* 0x00000001050d7824 */ /* 0x002fc600028e060a */
[----:B--2---:R-:W2:Y:S04]  /*70cc0*/  LDL.LU.64 R28, [R1+0x2148] ;  /* 0x00214800011c7983 */ /* 0x004ea80000300a00 */
[----:B------:R1:W-:Y:S04]  /*70cd0*/  STL.64 [R1+0x878], R14 ;  /* 0x0008780e01007387 */ /* 0x0003e80000100a00 */
[----:B-1----:R-:W3:Y:S04]  /*70ce0*/  LDL.LU.64 R14, [R1+0x2140] ;  /* 0x00214000010e7983 */ /* 0x002ee80000300a00 */
[----:B------:R1:W-:Y:S04]  /*70cf0*/  STL [R1+0x868], R6 ;  /* 0x0008680601007387 */ /* 0x0003e80000100800 */
[----:B-1----:R-:W4:Y:S04]  /*70d00*/  LDL.LU.64 R6, [R1+0x2138] ;  /* 0x0021380001067983 */ /* 0x002f280000300a00 */
[----:B------:R1:W-:Y:S04]  /*70d10*/  STL.64 [R1+0x870], R12 ;  /* 0x0008700c01007387 */ /* 0x0003e80000100a00 */
[----:B-1----:R-:W2:Y:S04]  /*70d20*/  LDL.LU.64 R12, [R1+0x2130] ;  /* 0x00213000010c7983 */ /* 0x002ea80000300a00 */
[----:B------:R4:W-:Y:S02]  /*70d30*/  STL.64 [R1+0x2128], R10 ;  /* 0x0021280a01007387 */ /* 0x0009e40000100a00 */
[----:B----4-:R-:W-:-:S02]  /*70d40*/  IADD3 R10, P4, R7, R8, RZ ;  /* 0x00000008070a7210 */ /* 0x010fc40007f9e0ff */
[----:B--2---:R1:W-:Y:S04]  /*70d50*/  STL.64 [R1+0x2108], R12 ;  /* 0x0021080c01007387 */ /* 0x0043e80000100a00 */
[----:B-1----:R0:W2:Y:S04]  /*70d60*/  LDL.64 R12, [R1+0x868] ;  /* 0x00086800010c7983 */ /* 0x0020a80000100a00 */
[----:B------:R1:W-:Y:S04]  /*70d70*/  STL.64 [R1+0x2110], R18 ;  /* 0x0021101201007387 */ /* 0x0003e80000100a00 */
[----:B-1----:R-:W4:Y:S04]  /*70d80*/  LDL.LU R18, [R1+0x248] ;  /* 0x0002480001127983 */ /* 0x002f280000300800 */
[----:B------:R1:W-:Y:S04]  /*70d90*/  STL [R1+0x860], R10 ;  /* 0x0008600a01007387 */ /* 0x0003e80000100800 */
[----:B-1----:R-:W2:Y:S04]  /*70da0*/  LDL.LU.64 R10, [R1+0x2128] ;  /* 0x00212800010a7983 */ /* 0x002ea80000300a00 */
[----:B------:R-:W-:Y:S01]  /*70db0*/  STL.64 [R1+0x2118], R20 ;  /* 0x0021181401007387 */ /* 0x000fe20000100a00 */
[----:B--2---:R-:W-:-:S05]  /*70dc0*/  IMAD.X R13, R5, 0x1, R11, P3 ;  /* 0x00000001050d7824 */ /* 0x004fca00018e060b */
[----:B------:R-:W-:Y:S04]  /*70dd0*/  STL [R1+0x86c], R13 ;  /* 0x00086c0d01007387 */ /* 0x000fe80000100800 */
[----:B------:R1:W-:Y:S04]  /*70de0*/  STL.64 [R1+0x2120], R2 ;  /* 0x0021200201007387 */ /* 0x0003e80000100a00 */
[----:B-1----:R0:W2:Y:S01]  /*70df0*/  LDL.64 R2, [R1+0x860] ;  /* 0x0008600001027983 */ /* 0x0020a20000100a00 */
[----:B------:R-:W-:Y:S02]  /*70e00*/  SHF.R.S32.HI R4, RZ, 0x1f, R7 ;  /* 0x0000001fff047819 */ /* 0x000fe40000011407 */
[----:B------:R-:W-:-:S02]  /*70e10*/  IADD3 R20, P3, R7, R9, RZ ;  /* 0x0000000907147210 */ /* 0x000fc40007f7e0ff */
[----:B----4-:R-:W-:Y:S02]  /*70e20*/  SHF.R.S32.HI R5, RZ, 0x1f, R18 ;  /* 0x0000001fff057819 */ /* 0x010fe40000011412 */
[----:B------:R-:W-:Y:S01]  /*70e30*/  IADD3 R12, P5, R18, R8, RZ ;  /* 0x00000008120c7210 */ /* 0x000fe20007fbe0ff */
[----:B------:R-:W4:Y:S01]  /*70e40*/  LDL.LU R7, [R1+0x24c] ;  /* 0x00024c0001077983 */ /* 0x000f220000300800 */
[----:B------:R-:W-:Y:S01]  /*70e50*/  IMAD.X R21, R4, 0x1, R11, P3 ;  /* 0x0000000104157824 */ /* 0x000fe200018e060b */
[----:B------:R-:W-:Y:S02]  /*70e60*/  IADD3 R18, P3, R18, R9, RZ ;  /* 0x0000000912127210 */ /* 0x000fe40007f7e0ff */
[--C-:B------:R-:W-:Y:S02]  /*70e70*/  IMAD.X R13, R5, 0x1, R10.reuse, P5 ;  /* 0x00000001050d7824 */ /* 0x100fe400028e060a */
[----:B--2---:R-:W-:-:S05]  /*70e80*/  IMAD.X R3, R4, 0x1, R10, P4 ;  /* 0x0000000104037824 */ /* 0x004fca00020e060a */
[----:B------:R1:W-:Y:S04]  /*70e90*/  STL [R1+0x864], R3 ;  /* 0x0008640301007387 */ /* 0x0003e80000100800 */
[----:B-1----:R-:W2:Y:S04]  /*70ea0*/  LDL.LU.64 R2, [R1+0x2120] ;  /* 0x0021200001027983 */ /* 0x002ea80000300a00 */
[----:B------:R1:W-:Y:S04]  /*70eb0*/  STL.64 [R1+0x858], R20 ;  /* 0x0008581401007387 */ /* 0x0003e80000100a00 */
[----:B-1----:R-:W2:Y:S04]  /*70ec0*/  LDL.LU.64 R20, [R1+0x2118] ;  /* 0x0021180001147983 */ /* 0x002ea80000300a00 */
[----:B------:R1:W-:Y:S04]  /*70ed0*/  STL [R1+0x848], R18 ;  /* 0x0008481201007387 */ /* 0x0003e80000100800 */
[----:B-1----:R-:W2:Y:S04]  /*70ee0*/  LDL.LU.64 R18, [R1+0x2110] ;  /* 0x0021100001127983 */ /* 0x002ea80000300a00 */
[----:B------:R1:W-:Y:S04]  /*70ef0*/  STL.64 [R1+0x850], R12 ;  /* 0x0008500c01007387 */ /* 0x0003e80000100a00 */
[----:B-1----:R-:W3:Y:S01]  /*70f00*/  LDL.LU.64 R12, [R1+0x2108] ;  /* 0x00210800010c7983 */ /* 0x002ee20000300a00 */
[----:B----4-:R-:W-:-:S03]  /*70f10*/  SHF.R.S32.HI R4, RZ, 0x1f, R7 ;  /* 0x0000001fff047819 */ /* 0x010fc60000011407 */
[----:B---3--:R1:W-:Y:S04]  /*70f20*/  STL.64 [R1+0x20e8], R12 ;  /* 0x0020e80c01007387 */ /* 0x0083e80000100a00 */
[----:B-1----:R0:W3:Y:S04]  /*70f30*/  LDL.64 R12, [R1+0x848] ;  /* 0x00084800010c7983 */ /* 0x0020e80000100a00 */
[----:B------:R1:W-:Y:S04]  /*70f40*/  STL.64 [R1+0x20f0], R22 ;  /* 0x0020f01601007387 */ /* 0x0003e80000100a00 */
[----:B-1----:R-:W4:Y:S04]  /*70f50*/  LDL.LU R22, [R1+0x250] ;  /* 0x0002500001167983 */ /* 0x002f280000300800 */
[----:B------:R-:W-:Y:S04]  /*70f60*/  STL.64 [R1+0x20f8], R24 ;  /* 0x0020f81801007387 */ /* 0x000fe80000100a00 */
[----:B------:R1:W-:Y:S02]  /*70f70*/  STL.64 [R1+0x2100], R16 ;  /* 0x0021001001007387 */ /* 0x0003e40000100a00 */
[----:B-1----:R-:W-:-:S05]  /*70f80*/  IADD3 R16, P4, R7, R8, RZ ;  /* 0x0000000807107210 */ /* 0x002fca0007f9e0ff */
[----:B------:R-:W-:Y:S02]  /*70f90*/  IMAD.X R17, R4, 0x1, R10, P4 ;  /* 0x0000000104117824 */ /* 0x000fe400020e060a */
[----:B---3--:R-:W-:Y:S01]  /*70fa0*/  IMAD.X R13, R5, 0x1, R11, P3 ;  /* 0x00000001050d7824 */ /* 0x008fe200018e060b */
[----:B------:R-:W-:-:S04]  /*70fb0*/  IADD3 R24, P3, R7, R9, RZ ;  /* 0x0000000907187210 */ /* 0x000fc80007f7e0ff */
[----:B------:R-:W-:Y:S04]  /*70fc0*/  STL [R1+0x84c], R13 ;  /* 0x00084c0d01007387 */ /* 0x000fe80000100800 */
[----:B------:R-:W3:Y:S04]  /*70fd0*/  LDL.LU R7, [R1+0x254] ;  /* 0x0002540001077983 */ /* 0x000ee80000300800 */
[----:B------:R1:W-:Y:S04]  /*70fe0*/  STL.64 [R1+0x840], R16 ;  /* 0x0008401001007387 */ /* 0x0003e80000100a00 */
[----:B-1----:R-:W2:Y:S01]  /*70ff0*/  LDL.LU.64 R16, [R1+0x2100] ;  /* 0x0021000001107983 */ /* 0x002ea20000300a00 */
[----:B----4-:R-:W-:-:S02]  /*71000*/  SHF.R.S32.HI R5, RZ, 0x1f, R22 ;  /* 0x0000001fff057819 */ /* 0x010fc40000011416 */
[----:B------:R-:W-:Y:S01]  /*71010*/  IADD3 R12, P5, R22, R8, RZ ;  /* 0x00000008160c7210 */ /* 0x000fe20007fbe0ff */
[----:B------:R-:W-:Y:S01]  /*71020*/  IMAD.X R25, R4, 0x1, R11, P3 ;  /* 0x0000000104197824 */ /* 0x000fe200018e060b */
[----:B------:R-:W-:-:S03]  /*71030*/  IADD3 R22, P3, R22, R9, RZ ;  /* 0x0000000916167210 */ /* 0x000fc60007f7e0ff */
[----:B------:R-:W-:Y:S01]  /*71040*/  IMAD.X R13, R5, 0x1, R10, P5 ;  /* 0x00000001050d7824 */ /* 0x000fe200028e060a */
[----:B------:R1:W-:Y:S04]  /*71050*/  STL.64 [R1+0x838], R24 ;  /* 0x0008381801007387 */ /* 0x0003e80000100a00 */
[----:B-1----:R-:W4:Y:S04]  /*71060*/  LDL.LU.64 R24, [R1+0x20f8] ;  /* 0x0020f80001187983 */ /* 0x002f280000300a00 */
[----:B------:R1:W-:Y:S04]  /*71070*/  STL [R1+0x828], R22 ;  /* 0x0008281601007387 */ /* 0x0003e80000100800 */
[----:B-1----:R-:W4:Y:S04]  /*71080*/  LDL.LU.64 R22, [R1+0x20f0] ;  /* 0x0020f00001167983 */ /* 0x002f280000300a00 */
[----:B------:R1:W-:Y:S04]  /*71090*/  STL.64 [R1+0x830], R12 ;  /* 0x0008300c01007387 */ /* 0x0003e80000100a00 */
[----:B-1----:R-:W4:Y:S04]  /*710a0*/  LDL.LU.64 R12, [R1+0x20e8] ;  /* 0x0020e800010c7983 */ /* 0x002f280000300a00 */
[----:B------:R-:W-:Y:S04]  /*710b0*/  STL.64 [R1+0x20c8], R14 ;  /* 0x0020c80e01007387 */ /* 0x000fe80000100a00 */
[----:B--2---:R1:W-:Y:S04]  /*710c0*/  STL.64 [R1+0x20d8], R16 ;  /* 0x0020d81001007387 */ /* 0x0043e80000100a00 */
[----:B-1----:R0:W2:Y:S01]  /*710d0*/  LDL.64 R16, [R1+0x828] ;  /* 0x0008280001107983 */ /* 0x0020a20000100a00 */
[----:B---3--:R-:W-:-:S02]  /*710e0*/  SHF.R.S32.HI R4, RZ, 0x1f, R7 ;  /* 0x0000001fff047819 */ /* 0x008fc40000011407 */
[----:B------:R-:W-:Y:S01]  /*710f0*/  IADD3 R14, P4, R7, R8, RZ ;  /* 0x00000008070e7210 */ /* 0x000fe20007f9e0ff */
[----:B------:R1:W-:Y:S04]  /*71100*/  STL.64 [R1+0x20d0], R2 ;  /* 0x0020d00201007387 */ /* 0x0003e80000100a00 */
[----:B-1----:R-:W3:Y:S01]  /*71110*/  LDL.LU R2, [R1+0x258] ;  /* 0x0002580001027983 */ /* 0x002ee20000300800 */
[----:B--2---:R-:W-:Y:S01]  /*71120*/  IMAD.X R17, R5, 0x1, R11, P3 ;  /* 0x0000000105117824 */ /* 0x004fe200018e060b */
[----:B------:R-:W-:-:S04]  /*71130*/  IADD3 R16, P3, R7, R9, RZ ;  /* 0x0000000907107210 */ /* 0x000fc80007f7e0ff */
[----:B------:R1:W-:Y:S04]  /*71140*/  STL [R1+0x82c], R17 ;  /* 0x00082c1101007387 */ /* 0x0003e80000100800 */
[----:B------:R2:W-:Y:S04]  /*71150*/  STL [R1+0x20e0], R16 ;  /* 0x0020e01001007387 */ /* 0x0005e80000100800 */
[----:B------:R0:W-:Y:S04]  /*71160*/  STL [R1+0x820], R14 ;  /* 0x0008200e01007387 */ /* 0x0001e80000100800 */
[----:B------:R-:W4:Y:S01]  /*71170*/  LDL.LU R7, [R1+0x260] ;  /* 0x0002600001077983 */ /* 0x000f220000300800 */
[----:B-1----:R-:W-:-:S02]  /*71180*/  IMAD.MOV.U32 R17, RZ, RZ, R15 ;  /* 0x000000ffff117224 */ /* 0x002fc400078e000f */
[----:B--2---:R-:W-:Y:S02]  /*71190*/  IMAD.MOV.U32 R16, RZ, RZ, R14 ;  /* 0x000000ffff107224 */ /* 0x004fe400078e000e */
[----:B------:R-:W-:-:S05]  /*711a0*/  IMAD.X R17, R4, 0x1, R10, P4 ;  /* 0x0000000104117824 */ /* 0x000fca00020e060a */
[----:B------:R1:W-:Y:S04]  /*711b0*/  STL [R1+0x824], R17 ;  /* 0x0008241101007387 */ /* 0x0003e80000100800 */
[----:B------:R-:W2:Y:S01]  /*711c0*/  LDL.LU R16, [R1+0x20e0] ;  /* 0x0020e00001107983 */ /* 0x000ea20000300800 */
[----:B---3--:R-:W-:Y:S02]  /*711d0*/  SHF.R.S32.HI R5, RZ, 0x1f, R2 ;  /* 0x0000001fff057819 */ /* 0x008fe40000011402 */
[----:B0-----:R-:W-:Y:S01]  /*711e0*/  IADD3 R14, P5, R2, R8, RZ ;  /* 0x00000008020e7210 */ /* 0x001fe20007fbe0ff */
[----:B-1----:R-:W-:Y:S01]  /*711f0*/  IMAD.X R17, R4, 0x1, R11, P3 ;  /* 0x0000000104117824 */ /* 0x002fe200018e060b */
[----:B------:R-:W-:-:S03]  /*71200*/  IADD3 R2, P3, R2, R9, RZ ;  /* 0x0000000902027210 */ /* 0x000fc60007f7e0ff */
[----:B------:R-:W-:Y:S01]  /*71210*/  IMAD.X R15, R5, 0x1, R10, P5 ;  /* 0x00000001050f7824 */ /* 0x000fe200028e060a */
[----:B--2---:R0:W-:Y:S04]  /*71220*/  STL.64 [R1+0x818], R16 ;  /* 0x0008181001007387 */ /* 0x0041e80000100a00 */
[----:B0-----:R-:W2:Y:S04]  /*71230*/  LDL.LU.64 R16, [R1+0x20d8] ;  /* 0x0020d80001107983 */ /* 0x001ea80000300a00 */
[----:B------:R0:W-:Y:S04]  /*71240*/  STL [R1+0x808], R2 ;  /* 0x0008080201007387 */ /* 0x0001e80000100800 */
[----:B0-----:R-:W3:Y:S04]  /*71250*/  LDL.LU.64 R2, [R1+0x20d0] ;  /* 0x0020d00001027983 */ /* 0x001ee80000300a00 */
[----:B------:R0:W-:Y:S04]  /*71260*/  STL.64 [R1+0x810], R14 ;  /* 0x0008100e01007387 */ /* 0x0001e80000100a00 */
[----:B0-----:R-:W4:Y:S04]  /*71270*/  LDL.LU.64 R14, [R1+0x20c8] ;  /* 0x0020c800010e7983 */ /* 0x001f280000300a00 */
[----:B----4-:R-:W-:Y:S04]  /*71280*/  STL.64 [R1+0x20c0], R14 ;  /* 0x0020c00e01007387 */ /* 0x010fe80000100a00 */
[----:B---3--:R0:W-:Y:S04]  /*71290*/  STL.64 [R1+0x20a8], R2 ;  /* 0x0020a80201007387 */ /* 0x0081e80000100a00 */
[----:B0-----:R-:W3:Y:S04]  /*712a0*/  LDL.LU R3, [R1+0x25c] ;  /* 0x00025c0001037983 */ /* 0x001ee80000300800 */
[----:B------:R-:W-:Y:S04]  /*712b0*/  STL.64 [R1+0x20b0], R18 ;  /* 0x0020b01201007387 */ /* 0x000fe80000100a00 */
[----:B------:R0:W-:Y:S04]  /*712c0*/  STL [R1+0x20b8], R19 ;  /* 0x0020b81301007387 */ /* 0x0001e80000100800 */
[----:B0-----:R0:W4:Y:S01]  /*712d0*/  LDL.64 R18, [R1+0x808] ;  /* 0x0008080001127983 */ /* 0x0011220000100a00 */
[----:B---3--:R-:W-:-:S02]  /*712e0*/  SHF.R.S32.HI R4, RZ, 0x1f, R3 ;  /* 0x0000001fff047819 */ /* 0x008fc40000011403 */
[----:B------:R-:W-:-:S05]  /*712f0*/  IADD3 R14, P4, R3, R8, RZ ;  /* 0x00000008030e7210 */ /* 0x000fca0007f9e0ff */
[----:B------:R-:W-:Y:S02]  /*71300*/  IMAD.X R15, R4, 0x1, R10, P4 ;  /* 0x00000001040f7824 */ /* 0x000fe400020e060a */
[----:B----4-:R-:W-:Y:S01]  /*71310*/  IMAD.X R19, R5, 0x1, R11, P3 ;  /* 0x0000000105137824 */ /* 0x010fe200018e060b */
[----:B------:R-:W-:-:S04]  /*71320*/  IADD3 R18, P3, R3, R9, RZ ;  /* 0x0000000903127210 */ /* 0x000fc80007f7e0ff */
[----:B------:R1:W-:Y:S04]  /*71330*/  STL [R1+0x80c], R19 ;  /* 0x00080c1301007387 */ /* 0x0003e80000100800 */
[----:B------:R3:W-:Y:S01]  /*71340*/  STL.64 [R1+0x800], R14 ;  /* 0x0008000e01007387 */ /* 0x0007e20000100a00 */
[----:B-1----:R-:W-:-:S03]  /*71350*/  IMAD.X R19, R4, 0x1, R11, P3 ;  /* 0x0000000104137824 */ /* 0x002fc600018e060b */
[----:B---3--:R-:W3:Y:S04]  /*71360*/  LDL.LU.64 R14, [R1+0x20c0] ;  /* 0x0020c000010e7983 */ /* 0x008ee80000300a00 */
[----:B------:R1:W-:Y:S04]  /*71370*/  STL.64 [R1+0x7f8], R18 ;  /* 0x0007f81201007387 */ /* 0x0003e80000100a00 */
[----:B-1----:R0:W4:Y:S01]  /*71380*/  LDL.LU R19, [R1+0x20b8] ;  /* 0x0020b80001137983 */ /* 0x0021220000300800 */
[----:B------:R-:W-:Y:S02]  /*71390*/  SHF.R.S32.HI R5, RZ, 0x1f, R7 ;  /* 0x0000001fff057819 */ /* 0x000fe40000011407 */
[----:B------:R-:W-:-:S02]  /*713a0*/  IADD3 R2, P5, R7, R8, RZ ;  /* 0x0000000807027210 */ /* 0x000fc40007fbe0ff */
[----:B------:R-:W-:-:S03]  /*713b0*/  IADD3 R18, P3, R7, R9, RZ ;  /* 0x0000000907127210 */ /* 0x000fc60007f7e0ff */
[C---:B------:R-:W-:Y:S02]  /*713c0*/  IMAD.X R3, R5.reuse, 0x1, R10, P5 ;  /* 0x0000000105037824 */ /* 0x040fe400028e060a */
[----:B------:R4:W-:Y:S04]  /*713d0*/  STL [R1+0x7e8], R18 ;  /* 0x0007e81201007387 */ /* 0x0009e80000100800 */
[----:B----4-:R-:W4:Y:S04]  /*713e0*/  LDL.LU.64 R18, [R1+0x20b0] ;  /* 0x0020b00001127983 */ /* 0x010f280000300a00 */
[----:B------:R1:W-:Y:S04]  /*713f0*/  STL.64 [R1+0x7f0], R2 ;  /* 0x0007f00201007387 */ /* 0x0003e80000100a00 */
[----:B-1----:R-:W2:Y:S04]  /*71400*/  LDL.LU.64 R2, [R1+0x20a8] ;  /* 0x0020a80001027983 */ /* 0x002ea80000300a00 */
[----:B--2---:R1:W-:Y:S04]  /*71410*/  STL.64 [R1+0x20a0], R2 ;  /* 0x0020a00201007387 */ /* 0x0043e80000100a00 */
[----:B-1----:R0:W2:Y:S04]  /*71420*/  LDL.64 R2, [R1+0x7e8] ;  /* 0x0007e80001027983 */ /* 0x0020a80000100a00 */
[----:B------:R1:W-:Y:S04]  /*71430*/  STL.64 [R1+0x2088], R12 ;  /* 0x0020880c01007387 */ /* 0x0003e80000100a00 */
[----:B-1----:R-:W3:Y:S04]  /*71440*/  LDL.LU R13, [R1+0x264] ;  /* 0x00026400010d7983 */ /* 0x002ee80000300800 */
[----:B------:R-:W-:Y:S04]  /*71450*/  STL.64 [R1+0x2090], R22 ;  /* 0x0020901601007387 */ /* 0x000fe80000100a00 */
[----:B------:R1:W-:Y:S04]  /*71460*/  STL.64 [R1+0x2080], R24 ;  /* 0x0020801801007387 */ /* 0x0003e80000100a00 */
[----:B-1----:R-:W4:Y:S04]  /*71470*/  LDL.LU R24, [R1+0x268] ;  /* 0x0002680001187983 */ /* 0x002f280000300800 */
[----:B------:R-:W4:Y:S01]  /*71480*/  LDL.LU R7, [R1+0x26c] ;  /* 0x00026c0001077983 */ /* 0x000f220000300800 */
[----:B--2---:R-:W-:Y:S01]  /*71490*/  IMAD.X R3, R5, 0x1, R11, P3 ;  /* 0x0000000105037824 */ /* 0x004fe200018e060b */
[----:B---3--:R-:W-:-:S02]  /*714a0*/  SHF.R.S32.HI R4, RZ, 0x1f, R13 ;  /* 0x0000001fff047819 */ /* 0x008fc4000001140d */
[C---:B------:R-:W-:Y:S02]  /*714b0*/  IADD3 R22, P4, R13.reuse, R8, RZ ;  /* 0x000000080d167210 */ /* 0x040fe40007f9e0ff */
[----:B------:R-:W-:-:S03]  /*714c0*/  IADD3 R12, P3, R13, R9, RZ ;  /* 0x000000090d0c7210 */ /* 0x000fc60007f7e0ff */
[C---:B------:R-:W-:Y:S02]  /*714d0*/  IMAD.X R23, R4.reuse, 0x1, R10, P4 ;  /* 0x0000000104177824 */ /* 0x040fe400020e060a */
[----:B------:R-:W-:Y:S01]  /*714e0*/  IMAD.X R13, R4, 0x1, R11, P3 ;  /* 0x00000001040d7824 */ /* 0x000fe200018e060b */
[----:B----4-:R-:W-:Y:S04]  /*714f0*/  STL.64 [R1+0x2098], R6 ;  /* 0x0020980601007387 */ /* 0x010fe80000100a00 */
[----:B------:R1:W-:Y:S04]  /*71500*/  STL [R1+0x7ec], R3 ;  /* 0x0007ec0301007387 */ /* 0x0003e80000100800 */
[----:B-1----:R-:W2:Y:S01]  /*71510*/  LDL.LU.64 R2, [R1+0x20a0] ;  /* 0x0020a00001027983 */ /* 0x002ea20000300a00 */
[----:B------:R-:W-:-:S05]  /*71520*/  IADD3 R6, P5, R24, R8, RZ ;  /* 0x0000000818067210 */ /* 0x000fca0007fbe0ff */
[----:B------:R1:W-:Y:S04]  /*71530*/  STL [R1+0x7d0], R6 ;  /* 0x0007d00601007387 */ /* 0x0003e80000100800 */
[----:B-1----:R-:W3:Y:S04]  /*71540*/  LDL.LU.64 R6, [R1+0x2098] ;  /* 0x0020980001067983 */ /* 0x002ee80000300a00 */
[----:B------:R1:W-:Y:S04]  /*71550*/  STL.64 [R1+0x7e0], R22 ;  /* 0x0007e01601007387 */ /* 0x0003e80000100a00 */
[----:B-1----:R-:W4:Y:S04]  /*71560*/  LDL.LU.64 R22, [R1+0x2090] ;  /* 0x0020900001167983 */ /* 0x002f280000300a00 */
[----:B------:R1:W-:Y:S04]  /*71570*/  STL.64 [R1+0x7d8], R12 ;  /* 0x0007d80c01007387 */ /* 0x0003e80000100a00 */
[----:B-1----:R-:W2:Y:S01]  /*71580*/  LDL.LU.64 R12, [R1+0x2088] ;  /* 0x00208800010c7983 */ /* 0x002ea20000300a00 */
[----:B------:R-:W-:-:S02]  /*71590*/  SHF.R.S32.HI R5, RZ, 0x1f, R24 ;  /* 0x0000001fff057819 */ /* 0x000fc40000011418 */
[----:B------:R-:W-:-:S05]  /*715a0*/  IADD3 R24, P3, R24, R9, RZ ;  /* 0x0000000918187210 */ /* 0x000fca0007f7e0ff */
[----:B------:R1:W-:Y:S04]  /*715b0*/  STL [R1+0x7c8], R24 ;  /* 0x0007c81801007387 */ /* 0x0003e80000100800 */
[----:B-1----:R-:W3:Y:S04]  /*715c0*/  LDL.LU.64 R24, [R1+0x2080] ;  /* 0x0020800001187983 */ /* 0x002ee80000300a00 */
[----:B--2---:R1:W-:Y:S04]  /*715d0*/  STL.64 [R1+0x2078], R12 ;  /* 0x0020780c01007387 */ /* 0x0043e80000100a00 */
[----:B-1----:R0:W2:Y:S04]  /*715e0*/  LDL.64 R12, [R1+0x7d0] ;  /* 0x0007d000010c7983 */ /* 0x0020a80000100a00 */
[----:B---3--:R1:W-:Y:S01]  /*715f0*/  STL.64 [R1+0x2068], R24 ;  /* 0x0020681801007387 */ /* 0x0083e20000100a00 */
[----:B--2---:R-:W-:-:S05]  /*71600*/  IMAD.X R13, R5, 0x1, R10, P5 ;  /* 0x00000001050d7824 */ /* 0x004fca00028e060a */
[----:B------:R2:W-:Y:S04]  /*71610*/  STL [R1+0x7d4], R13 ;  /* 0x0007d40d01007387 */ /* 0x0005e80000100800 */
[----:B-1----:R0:W3:Y:S01]  /*71620*/  LDL.64 R24, [R1+0x7c8] ;  /* 0x0007c80001187983 */ /* 0x0020e20000100a00 */
[----:B------:R-:W-:Y:S02]  /*71630*/  SHF.R.S32.HI R4, RZ, 0x1f, R7 ;  /* 0x0000001fff047819 */ /* 0x000fe40000011407 */
[----:B------:R-:W-:Y:S01]  /*71640*/  IADD3 R12, P4, R7, R8, RZ ;  /* 0x00000008070c7210 */ /* 0x000fe20007f9e0ff */
[----:B----4-:R1:W-:Y:S04]  /*71650*/  STL.64 [R1+0x2070], R22 ;  /* 0x0020701601007387 */ /* 0x0103e80000100a00 */
[----:B--2---:R-:W-:-:S02]  /*71660*/  IMAD.X R13, R4, 0x1, R10, P4 ;  /* 0x00000001040d7824 */ /* 0x004fc400020e060a */
[--C-:B---3--:R-:W-:Y:S01]  /*71670*/  IMAD.X R25, R5, 0x1, R11.reuse, P3 ;  /* 0x0000000105197824 */ /* 0x108fe200018e060b */
[----:B-1----:R-:W-:Y:S02]  /*71680*/  IADD3 R22, P3, R7, R9, RZ ;  /* 0x0000000907167210 */ /* 0x002fe40007f7e0ff */
[----:B------:R-:W-:Y:S02]  /*71690*/  SHF.R.S32.HI R5, RZ, 0x1f, R6 ;  /* 0x0000001fff057819 */ /* 0x000fe40000011406 */
[----:B------:R-:W-:Y:S01]  /*716a0*/  IADD3 R24, P5, R6, R8, RZ ;  /* 0x0000000806187210 */ /* 0x000fe20007fbe0ff */
[----:B------:R1:W-:Y:S01]  /*716b0*/  STL [R1+0x7cc], R25 ;  /* 0x0007cc1901007387 */ /* 0x0003e20000100800 */
[----:B------:R-:W-:-:S03]  /*716c0*/  IMAD.X R23, R4, 0x1, R11, P3 ;  /* 0x0000000104177824 */ /* 0x000fc600018e060b */
[----:B------:R2:W-:Y:S01]  /*716d0*/  STL.64 [R1+0x7c0], R12 ;  /* 0x0007c00c01007387 */ /* 0x0005e20000100a00 */
[----:B-1----:R-:W-:-:S03]  /*716e0*/  IMAD.X R25, R5, 0x1, R10, P5 ;  /* 0x0000000105197824 */ /* 0x002fc600028e060a */
[----:B--2---:R-:W2:Y:S04]  /*716f0*/  LDL.LU.64 R12, [R1+0x2078] ;  /* 0x00207800010c7983 */ /* 0x004ea80000300a00 */
[----:B------:R1:W-:Y:S04]  /*71700*/  STL.64 [R1+0x7b8], R22 ;  /* 0x0007b81601007387 */ /* 0x0003e80000100a00 */
[----:B-1----:R-:W3:Y:S04]  /*71710*/  LDL.LU.64 R22, [R1+0x2070] ;  /* 0x0020700001167983 */ /* 0x002ee80000300a00 */
[----:B------:R1:W-:Y:S04]  /*71720*/  STL.64 [R1+0x7b0], R24 ;  /* 0x0007b01801007387 */ /* 0x0003e80000100a00 */
[----:B-1----:R-:W4:Y:S01]  /*71730*/  LDL.LU.64 R24, [R1+0x2068] ;  /* 0x0020680001187983 */ /* 0x002f220000300a00 */
[----:B------:R-:W-:-:S02]  /*71740*/  IADD3 R6, P3, R6, R9, RZ ;  /* 0x0000000906067210 */ /* 0x000fc40007f7e0ff */
[----:B------:R-:W-:-:S03]  /*71750*/  SHF.R.S32.HI R4, RZ, 0x1f, R0 ;  /* 0x0000001fff047819 */ /* 0x000fc60000011400 */
[----:B------:R-:W-:Y:S01]  /*71760*/  IMAD.X R7, R5, 0x1, R11, P3 ;  /* 0x0000000105077824 */ /* 0x000fe200018e060b */
[----:B--2---:R1:W-:Y:S02]  /*71770*/  STL.64 [R1+0x2050], R12 ;  /* 0x0020500c01007387 */ /* 0x0043e40000100a00 */
[----:B-1----:R-:W-:-:S05]  /*71780*/  IADD3 R12, P4, R0, R8, RZ ;  /* 0x00000008000c7210 */ /* 0x002fca0007f9e0ff */
[----:B------:R-:W-:Y:S01]  /*71790*/  IMAD.X R13, R4, 0x1, R10, P4 ;  /* 0x00000001040d7824 */ /* 0x000fe200020e060a */
[----:B----4-:R1:W-:Y:S04]  /*717a0*/  STL.64 [R1+0x2058], R24 ;  /* 0x0020581801007387 */ /* 0x0103e80000100a00 */
[----:B------:R2:W-:Y:S01]  /*717b0*/  STL.64 [R1+0x7a8], R6 ;  /* 0x0007a80601007387 */ /* 0x0005e20000100a00 */
[----:B-1----:R-:W-:Y:S02]  /*717c0*/  IADD3 R24, P5, R28, R8, RZ ;  /* 0x000000081c187210 */ /* 0x002fe40007fbe0ff */
[----:B--2---:R-:W-:Y:S02]  /*717d0*/  IADD3 R6, P3, R0, R9, RZ ;  /* 0x0000000900067210 */ /* 0x004fe40007f7e0ff */
[----:B------:R-:W2:Y:S04]  /*717e0*/  LDL.LU R0, [R1+0x2060] ;  /* 0x0020600001007983 */ /* 0x000ea80000300800 */
[----:B------:R1:W-:Y:S01]  /*717f0*/  STL [R1+0x790], R24 ;  /* 0x0007901801007387 */ /* 0x0003e20000100800 */
[----:B------:R-:W-:-:S03]  /*71800*/  IMAD.X R7, R4, 0x1, R11, P3 ;  /* 0x0000000104077824 */ /* 0x000fc600018e060b */
[----:B-1----:R-:W4:Y:S04]  /*71810*/  LDL.LU.64 R24, [R1+0x2058] ;  /* 0x0020580001187983 */ /* 0x002f280000300a00 */
[----:B------:R1:W-:Y:S04]  /*71820*/  STL.64 [R1+0x7a0], R12 ;  /* 0x0007a00c01007387 */ /* 0x0003e80000100a00 */
[----:B-1----:R-:W2:Y:S04]  /*71830*/  LDL.LU.64 R12, [R1+0x2050] ;  /* 0x00205000010c7983 */ /* 0x002ea80000300a00 */
[----:B------:R-:W-:Y:S04]  /*71840*/  STL.64 [R1+0x798], R6 ;  /* 0x0007980601007387 */ /* 0x000fe80000100a00 */
[----:B------:R1:W-:Y:S04]  /*71850*/  STL.64 [R1+0x2048], R20 ;  /* 0x0020481401007387 */ /* 0x0003e80000100a00 */
[----:B-1----:R0:W3:Y:S01]  /*71860*/  LDL.64 R20, [R1+0x790] ;  /* 0x0007900001147983 */ /* 0x0020e20000100a00 */
[----:B------:R-:W-:-:S02]  /*71870*/  SHF.R.S32.HI R5, RZ, 0x1f, R28 ;  /* 0x0000001fff057819 */ /* 0x000fc4000001141c */
[----:B------:R-:W-:Y:S02]  /*71880*/  IADD3 R6, P3, R28, R9, RZ ;  /* 0x000000091c067210 */ /* 0x000fe40007f7e0ff */
[----:B------:R-:W-:-:S03]  /*71890*/  SHF.R.S32.HI R4, RZ, 0x1f, R29 ;  /* 0x0000001fff047819 */ /* 0x000fc6000001141d */
[C---:B------:R-:W-:Y:S02]  /*718a0*/  IMAD.X R7, R5.reuse, 0x1, R11, P3 ;  /* 0x0000000105077824 */ /* 0x040fe400018e060b */
[----:B---3--:R-:W-:Y:S01]  /*718b0*/  IMAD.X R21, R5, 0x1, R10, P5 ;  /* 0x0000000105157824 */ /* 0x008fe200028e060a */
[----:B------:R-:W-:-:S04]  /*718c0*/  IADD3 R20, P4, R29, R8, RZ ;  /* 0x000000081d147210 */ /* 0x000fc80007f9e0ff */
[----:B------:R1:W-:Y:S04]  /*718d0*/  STL [R1+0x794], R21 ;  /* 0x0007941501007387 */ /* 0x0003e80000100800 */
[----:B------:R-:W-:Y:S01]  /*718e0*/  STL.64 [R1+0x788], R6 ;  /* 0x0007880601007387 */ /* 0x000fe20000100a00 */
[----:B-1----:R-:W-:-:S05]  /*718f0*/  IMAD.X R21, R4, 0x1, R10, P4 ;  /* 0x0000000104157824 */ /* 0x002fca00020e060a */
[----:B------:R1:W-:Y:S04]  /*71900*/  STL.64 [R1+0x780], R20 ;  /* 0x0007801401007387 */ /* 0x0003e80000100a00 */
[----:B-1----:R-:W3:Y:S01]  /*71910*/  LDL.LU.64 R20, [R1+0x2048] ;  /* 0x0020480001147983 */ /* 0x002ee20000300a00 */
[----:B------:R-:W-:Y:S02]  /*71920*/  IADD3 R6, P3, R29, R9, RZ ;  /* 0x000000091d067210 */ /* 0x000fe40007f7e0ff */
[----:B------:R-:W-:-:S03]  /*71930*/  SHF.R.S32.HI R5, RZ, 0x1f, R2 ;  /* 0x0000001fff057819 */ /* 0x000fc60000011402 */
[----:B------:R-:W-:Y:S01]  /*71940*/  IMAD.X R7, R4, 0x1, R11, P3 ;  /* 0x0000000104077824 */ /* 0x000fe200018e060b */
[----:B------:R-:W-:-:S04]  /*71950*/  IADD3 R28, P5, R2, R8, RZ ;  /* 0x00000008021c7210 */ /* 0x000fc80007fbe0ff */
[----:B------:R1:W-:Y:S01]  /*71960*/  STL.64 [R1+0x778], R6 ;  /* 0x0007780601007387 */ /* 0x0003e20000100a00 */
[C---:B------:R-:W-:Y:S01]  /*71970*/  IMAD.X R29, R5.reuse, 0x1, R10, P5 ;  /* 0x00000001051d7824 */ /* 0x040fe200028e060a */
[----:B------:R-:W-:Y:S02]  /*71980*/  SHF.R.S32.HI R4, RZ, 0x1f, R3 ;  /* 0x0000001fff047819 */ /* 0x000fe40000011403 */
[----:B-1----:R-:W-:Y:S02]  /*71990*/  IADD3 R6, P3, R2, R9, RZ ;  /* 0x0000000902067210 */ /* 0x002fe40007f7e0ff */
[----:B------:R1:W-:Y:S03]  /*719a0*/  STL.64 [R1+0x770], R28 ;  /* 0x0007701c01007387 */ /* 0x0003e60000100a00 */
[----:B------:R-:W-:-:S05]  /*719b0*/  IMAD.X R7, R5, 0x1, R11, P3 ;  /* 0x0000000105077824 */ /* 0x000fca00018e060b */
[----:B------:R0:W-:Y:S01]  /*719c0*/  STL.64 [R1+0x768], R6 ;  /* 0x0007680601007387 */ /* 0x0001e20000100a00 */
[----:B-1----:R-:W-:-:S05]  /*719d0*/  IADD3 R28, P4, R3, R8, RZ ;  /* 0x00000008031c7210 */ /* 0x002fca0007f9e0ff */
[----:B------:R-:W-:Y:S01]  /*719e0*/  IMAD.X R29, R4, 0x1, R10, P4 ;  /* 0x00000001041d7824 */ /* 0x000fe200020e060a */
[----:B0-----:R-:W-:-:S04]  /*719f0*/  IADD3 R6, P3, R3, R9, RZ ;  /* 0x0000000903067210 */ /* 0x001fc80007f7e0ff */
[----:B------:R0:W-:Y:S01]  /*71a00*/  STL.64 [R1+0x760], R28 ;  /* 0x0007601c01007387 */ /* 0x0001e20000100a00 */
[----:B------:R-:W-:Y:S01]  /*71a10*/  IMAD.X R7, R4, 0x1, R11, P3 ;  /* 0x0000000104077824 */ /* 0x000fe200018e060b */
[----:B------:R-:W-:Y:S02]  /*71a20*/  SHF.R.S32.HI R5, RZ, 0x1f, R22 ;  /* 0x0000001fff057819 */ /* 0x000fe40000011416 */
[----:B------:R-:W-:Y:S01]  /*71a30*/  IADD3 R2, P5, R22, R8, RZ ;  /* 0x0000000816027210 */ /* 0x000fe20007fbe0ff */
[----:B0-----:R-:W4:Y:S04]  /*71a40*/  LDL.LU R28, [R1+0x2040] ;  /* 0x00204000011c7983 */ /* 0x001f280000300800 */
[----:B------:R0:W-:Y:S01]  /*71a50*/  STL.64 [R1+0x758], R6 ;  /* 0x0007580601007387 */ /* 0x0001e20000100a00 */
[----:B------:R-:W-:Y:S01]  /*71a60*/  IMAD.X R3, R5, 0x1, R10, P5 ;  /* 0x0000000105037824 */ /* 0x000fe200028e060a */
[----:B------:R-:W-:-:S02]  /*71a70*/  SHF.R.S32.HI R4, RZ, 0x1f, R23 ;  /* 0x0000001fff047819 */ /* 0x000fc40000011417 */
[----:B0-----:R-:W-:Y:S02]  /*71a80*/  IADD3 R6, P3, R22, R9, RZ ;  /* 0x0000000916067210 */ /* 0x001fe40007f7e0ff */
[----:B------:R0:W-:Y:S03]  /*71a90*/  STL.64 [R1+0x750], R2 ;  /* 0x0007500201007387 */ /* 0x0001e60000100a00 */
[----:B------:R-:W-:-:S05]  /*71aa0*/  IMAD.X R7, R5, 0x1, R11, P3 ;  /* 0x0000000105077824 */ /* 0x000fca00018e060b */
[----:B------:R1:W-:Y:S01]  /*71ab0*/  STL.64 [R1+0x748], R6 ;  /* 0x0007480601007387 */ /* 0x0003e20000100a00 */
[----:B0-----:R-:W-:-:S05]  /*71ac0*/  IADD3 R2, P4, R23, R8, RZ ;  /* 0x0000000817027210 */ /* 0x001fca0007f9e0ff */
[----:B------:R-:W-:Y:S01]  /*71ad0*/  IMAD.X R3, R4, 0x1, R10, P4 ;  /* 0x0000000104037824 */ /* 0x000fe200020e060a */
[----:B-1----:R-:W-:-:S04]  /*71ae0*/  IADD3 R6, P3, R23, R9, RZ ;  /* 0x0000000917067210 */ /* 0x002fc80007f7e0ff */
[----:B------:R0:W-:Y:S01]  /*71af0*/  STL.64 [R1+0x740], R2 ;  /* 0x0007400201007387 */ /* 0x0001e20000100a00 */
[----:B------:R-:W-:Y:S01]  /*71b00*/  IMAD.X R7, R4, 0x1, R11, P3 ;  /* 0x0000000104077824 */ /* 0x000fe200018e060b */
[----:B------:R-:W-:Y:S02]  /*71b10*/  SHF.R.S32.HI R5, RZ, 0x1f, R14 ;  /* 0x0000001fff057819 */ /* 0x000fe4000001140e */
[----:B------:R-:W-:Y:S01]  /*71b20*/  IADD3 R22, P5, R14, R8, RZ ;  /* 0x000000080e167210 */ /* 0x000fe20007fbe0ff */
[----:B0-----:R-:W4:Y:S04]  /*71b30*/  LDL.LU.64 R2, [R1+0x2038] ;  /* 0x0020380001027983 */ /* 0x001f280000300a00 */
        /* <DEDUP_REMOVED lines=12> */
[----:B--2---:R-:W-:Y:S02]  /*71c00*/  SHF.R.S32.HI R5, RZ, 0x1f, R12 ;  /* 0x0000001fff057819 */ /* 0x004fe4000001140c */
[----:B------:R-:W-:Y:S01]  /*71c10*/  IADD3 R14, P5, R12, R8, RZ ;  /* 0x000000080c0e7210 */ /* 0x000fe20007fbe0ff */
[----:B0-----:R-:W2:Y:S04]  /*71c20*/  LDL.LU.64 R22, [R1+0x2030] ;  /* 0x0020300001167983 */ /* 0x001ea80000300a00 */
        /* <DEDUP_REMOVED lines=26> */
[----:B------:R-:W-:-:S03]  /*71dd0*/  IMAD.X R7, R4, 0x1, R11, P3 ;  /* 0x0000000104077824 */ /* 0x000fc600018e060b */
[----:B0-----:R-:W2:Y:S04]  /*71de0*/  LDL.LU.64 R12, [R1+0x2020] ;  /* 0x00202000010c7983 */ /* 0x001ea80000300a00 */
[----:B------:R0:W-:Y:S01]  /*71df0*/  STL.64 [R1+0x6d8], R6 ;  /* 0x0006d80601007387 */ /* 0x0001e20000100a00 */
[----:B---3--:R-:W-:Y:S02]  /*71e00*/  SHF.R.S32.HI R5, RZ, 0x1f, R20 ;  /* 0x0000001fff057819 */ /* 0x008fe40000011414 */
[C---:B------:R-:W-:Y:S02]  /*71e10*/  IADD3 R16, P5, R20.reuse, R8, RZ ;  /* 0x0000000814107210 */ /* 0x040fe40007fbe0ff */
[----:B0-----:R-:W-:-:S03]  /*71e20*/  IADD3 R6, P3, R20, R9, RZ ;  /* 0x0000000914067210 */ /* 0x001fc60007f7e0ff */
[C---:B------:R-:W-:Y:S02]  /*71e30*/  IMAD.X R17, R5.reuse, 0x1, R10, P5 ;  /* 0x0000000105117824 */ /* 0x040fe400028e060a */
[----:B------:R-:W-:Y:S01]  /*71e40*/  IMAD.X R7, R5, 0x1, R11, P3 ;  /* 0x0000000105077824 */ /* 0x000fe200018e060b */
[----:B------:R-:W-:Y:S02]  /*71e50*/  SHF.R.S32.HI R4, RZ, 0x1f, R21 ;  /* 0x0000001fff047819 */ /* 0x000fe40000011415 */
[----:B------:R0:W-:Y:S04]  /*71e60*/  STL.64 [R1+0x6d0], R16 ;  /* 0x0006d01001007387 */ /* 0x0001e80000100a00 */
[----:B------:R1:W-:Y:S01]  /*71e70*/  STL.64 [R1+0x6c8], R6 ;  /* 0x0006c80601007387 */ /* 0x0003e20000100a00 */
[----:B0-----:R-:W-:-:S02]  /*71e80*/  IADD3 R16, P4, R21, R8, RZ ;  /* 0x0000000815107210 */ /* 0x001fc40007f9e0ff */
[----:B-1----:R-:W-:-:S03]  /*71e90*/  IADD3 R6, P3, R21, R9, RZ ;  /* 0x0000000915067210 */ /* 0x002fc60007f7e0ff */
[C---:B------:R-:W-:Y:S02]  /*71ea0*/  IMAD.X R17, R4.reuse, 0x1, R10, P4 ;  /* 0x0000000104117824 */ /* 0x040fe400020e060a */
[----:B------:R-:W-:Y:S01]  /*71eb0*/  IMAD.X R7, R4, 0x1, R11, P3 ;  /* 0x0000000104077824 */ /* 0x000fe200018e060b */
[----:B----4-:R-:W-:Y:S02]  /*71ec0*/  SHF.R.S32.HI R5, RZ, 0x1f, R24 ;  /* 0x0000001fff057819 */ /* 0x010fe40000011418 */
[----:B------:R-:W-:Y:S01]  /*71ed0*/  IADD3 R20, P5, R24, R8, RZ ;  /* 0x0000000818147210 */ /* 0x000fe20007fbe0ff */
[----:B------:R0:W-:Y:S04]  /*71ee0*/  STL.64 [R1+0x6c0], R16 ;  /* 0x0006c01001007387 */ /* 0x0001e80000100a00 */
[----:B------:R-:W-:Y:S01]  /*71ef0*/  IMAD.X R21, R5, 0x1, R10, P5 ;  /* 0x0000000105157824 */ /* 0x000fe200028e060a */
[----:B0-----:R-:W3:Y:S04]  /*71f00*/  LDL.LU.64 R16, [R1+0x2018] ;  /* 0x0020180001107983 */ /* 0x001ee80000300a00 */
[----:B------:R0:W-:Y:S04]  /*71f10*/  STL.64 [R1+0x6b8], R6 ;  /* 0x0006b80601007387 */ /* 0x0001e80000100a00 */
[----:B------:R1:W-:Y:S01]  /*71f20*/  STL.64 [R1+0x6b0], R20 ;  /* 0x0006b01401007387 */ /* 0x0003e20000100a00 */
[----:B------:R-:W-:-:S02]  /*71f30*/  SHF.R.S32.HI R4, RZ, 0x1f, R25 ;  /* 0x0000001fff047819 */ /* 0x000fc40000011419 */
[----:B0-----:R-:W-:Y:S02]  /*71f40*/  IADD3 R6, P3, R24, R9, RZ ;  /* 0x0000000918067210 */ /* 0x001fe40007f7e0ff */
[----:B-1----:R-:W-:-:S03]  /*71f50*/  IADD3 R20, P4, R25, R8, RZ ;  /* 0x0000000819147210 */ /* 0x002fc60007f9e0ff */
[----:B------:R-:W-:Y:S01]  /*71f60*/  IMAD.X R7, R5, 0x1, R11, P3 ;  /* 0x0000000105077824 */ /* 0x000fe200018e060b */
[----:B------:R-:W-:Y:S02]  /*71f70*/  SHF.R.S32.HI R5, RZ, 0x1f, R18 ;  /* 0x0000001fff057819 */ /* 0x000fe40000011412 */
[----:B------:R-:W-:Y:S02]  /*71f80*/  IADD3 R24, P5, R18, R8, RZ ;  /* 0x0000000812187210 */ /* 0x000fe40007fbe0ff */
[----:B------:R0:W-:Y:S01]  /*71f90*/  STL.64 [R1+0x6a8], R6 ;  /* 0x0006a80601007387 */ /* 0x0001e20000100a00 */
[--C-:B------:R-:W-:Y:S01]  /*71fa0*/  IMAD.X R21, R4, 0x1, R10.reuse, P4 ;  /* 0x0000000104157824 */ /* 0x100fe200020e060a */
[----:B0-----:R-:W-:Y:S01]  /*71fb0*/  IADD3 R6, P3, R25, R9, RZ ;  /* 0x0000000919067210 */ /* 0x001fe20007f7e0ff */
[----:B------:R-:W-:-:S03]  /*71fc0*/  IMAD.X R25, R5, 0x1, R10, P5 ;  /* 0x0000000105197824 */ /* 0x000fc600028e060a */
[----:B------:R0:W-:Y:S01]  /*71fd0*/  STL.64 [R1+0x6a0], R20 ;  /* 0x0006a01401007387 */ /* 0x0001e20000100a00 */
[----:B------:R-:W-:Y:S01]  /*71fe0*/  IMAD.X R7, R4, 0x1, R11, P3 ;  /* 0x0000000104077824 */ /* 0x000fe200018e060b */
[----:B------:R-:W-:Y:S02]  /*71ff0*/  SHF.R.S32.HI R4, RZ, 0x1f, R19 ;  /* 0x0000001fff047819 */ /* 0x000fe40000011413 */
[----:B0-----:R-:W4:Y:S04]  /*72000*/  LDL.LU.64 R20, [R1+0x2010] ;  /* 0x0020100001147983 */ /* 0x001f280000300a00 */
[----:B------:R0:W-:Y:S04]  /*72010*/  STL.64 [R1+0x698], R6 ;  /* 0x0006980601007387 */ /* 0x0001e80000100a00 */
[----:B------:R1:W-:Y:S01]  /*72020*/  STL.64 [R1+0x690], R24 ;  /* 0x0006901801007387 */ /* 0x0003e20000100a00 */
[----:B0-----:R-:W-:-:S02]  /*72030*/  IADD3 R6, P3, R18, R9, RZ ;  /* 0x0000000912067210 */ /* 0x001fc40007f7e0ff */
[----:B-1----:R-:W-:-:S03]  /*72040*/  IADD3 R24, P4, R19, R8, RZ ;  /* 0x0000000813187210 */ /* 0x002fc60007f9e0ff */
[----:B------:R-:W-:Y:S02]  /*72050*/  IMAD.X R7, R5, 0x1, R11, P3 ;  /* 0x0000000105077824 */ /* 0x000fe400018e060b */
[----:B------:R-:W-:-:S03]  /*72060*/  IMAD.X R25, R4, 0x1, R10, P4 ;  /* 0x0000000104197824 */ /* 0x000fc600020e060a */
[----:B------:R-:W-:Y:S04]  /*72070*/  STL.64 [R1+0x688], R6 ;  /* 0x0006880601007387 */ /* 0x000fe80000100a00 */
[----:B------:R0:W-:Y:S04]  /*72080*/  STL.64 [R1+0x680], R24 ;  /* 0x0006801801007387 */ /* 0x0001e80000100a00 */
[----:B0-----:R-:W2:Y:S01]  /*72090*/  LDL.LU.64 R24, [R1+0x2008] ;  /* 0x0020080001187983 */ /* 0x001ea20000300a00 */
[----:B------:R-:W-:Y:S02]  /*720a0*/  IADD3 R6, P3, R19, R9, RZ ;  /* 0x0000000913067210 */ /* 0x000fe40007f7e0ff */
[----:B------:R-:W-:-:S03]  /*720b0*/  SHF.R.S32.HI R5, RZ, 0x1f, R26 ;  /* 0x0000001fff057819 */ /* 0x000fc6000001141a */
[----:B------:R-:W-:Y:S01]  /*720c0*/  IMAD.X R7, R4, 0x1, R11, P3 ;  /* 0x0000000104077824 */ /* 0x000fe200018e060b */
[----:B------:R-:W-:-:S04]  /*720d0*/  IADD3 R18, P5, R26, R8, RZ ;  /* 0x000000081a127210 */ /* 0x000fc80007fbe0ff */
[----:B------:R0:W-:Y:S01]  /*720e0*/  STL.64 [R1+0x678], R6 ;  /* 0x0006780601007387 */ /* 0x0001e20000100a00 */
[C---:B------:R-:W-:Y:S01]  /*720f0*/  IMAD.X R19, R5.reuse, 0x1, R10, P5 ;  /* 0x0000000105137824 */ /* 0x040fe200028e060a */
[----:B------:R-:W-:Y:S02]  /*72100*/  SHF.R.S32.HI R4, RZ, 0x1f, R27 ;  /* 0x0000001fff047819 */ /* 0x000fe4000001141b */
        /* <DEDUP_REMOVED lines=9> */
[----:B0-----:R-:W3:Y:S04]  /*721a0*/  LDL.LU.64 R18, [R1+0x2000] ;  /* 0x0020000001127983 */ /* 0x001ee80000300a00 */
[----:B------:R0:W-:Y:S01]  /*721b0*/  STL.64 [R1+0x658], R6 ;  /* 0x0006580601007387 */ /* 0x0001e20000100a00 */
[----:B--2---:R-:W-:Y:S02]  /*721c0*/  SHF.R.S32.HI R5, RZ, 0x1f, R25 ;  /* 0x0000001fff057819 */ /* 0x004fe40000011419 */
[----:B------:R-:W-:-:S05]  /*721d0*/  IADD3 R26, P5, R25, R8, RZ ;  /* 0x00000008191a7210 */ /* 0x000fca0007fbe0ff */
[----:B------:R-:W-:Y:S01]  /*721e0*/  IMAD.X R27, R5, 0x1, R10, P5 ;  /* 0x00000001051b7824 */ /* 0x000fe200028e060a */
[----:B0-----:R-:W-:Y:S02]  /*721f0*/  IADD3 R6, P3, R25, R9, RZ ;  /* 0x0000000919067210 */ /* 0x001fe40007f7e0ff */
[----:B------:R-:W-:Y:S02]  /*72200*/  SHF.R.S32.HI R4, RZ, 0x1f, R24 ;  /* 0x0000001fff047819 */ /* 0x000fe40000011418 */
[----:B------:R0:W-:Y:S01]  /*72210*/  STL.64 [R1+0x650], R26 ;  /* 0x0006501a01007387 */ /* 0x0001e20000100a00 */
[----:B------:R-:W-:Y:S01]  /*72220*/  IMAD.X R7, R5, 0x1, R11, P3 ;  /* 0x0000000105077824 */ /* 0x000fe200018e060b */
[----:B0-----:R-:W-:-:S04]  /*72230*/  IADD3 R26, P4, R24, R8, RZ ;  /* 0x00000008181a7210 */ /* 0x001fc80007f9e0ff */
[----:B------:R-:W-:Y:S01]  /*72240*/  STL.64 [R1+0x648], R6 ;  /* 0x0006480601007387 */ /* 0x000fe20000100a00 */
[----:B------:R-:W-:-:S05]  /*72250*/  IMAD.X R27, R4, 0x1, R10, P4 ;  /* 0x00000001041b7824 */ /* 0x000fca00020e060a */
[----:B------:R0:W-:Y:S04]  /*72260*/  STL.64 [R1+0x640], R26 ;  /* 0x0006401a01007387 */ /* 0x0001e80000100a00 */
[----:B0-----:R-:W2:Y:S01]  /*72270*/  LDL.LU.64 R26, [R1+0x1ff8] ;  /* 0x001ff800011a7983 */ /* 0x001ea20000300a00 */
[----:B------:R-:W-:-:S05]  /*72280*/  IADD3 R6, P3, R24, R9, RZ ;  /* 0x0000000918067210 */ /* 0x000fca0007f7e0ff */
[----:B------:R-:W-:-:S05]  /*72290*/  IMAD.X R7, R4, 0x1, R11, P3 ;  /* 0x0000000104077824 */ /* 0x000fca00018e060b */
[----:B------:R0:W-:Y:S01]  /*722a0*/  STL.64 [R1+0x638], R6 ;  /* 0x0006380601007387 */ /* 0x0001e20000100a00 */
[----:B---3--:R-:W-:Y:S02]  /*722b0*/  SHF.R.S32.HI R5, RZ, 0x1f, R19 ;  /* 0x0000001fff057819 */ /* 0x008fe40000011413 */
[----:B------:R-:W-:-:S05]  /*722c0*/  IADD3 R24, P5, R19, R8, RZ ;  /* 0x0000000813187210 */ /* 0x000fca0007fbe0ff */
[----:B------:R-:W-:Y:S01]  /*722d0*/  IMAD.X R25, R5, 0x1, R10, P5 ;  /* 0x0000000105197824 */ /* 0x000fe200028e060a */
[----:B0-----:R-:W-:-:S04]  /*722e0*/  IADD3 R6, P3, R19, R9, RZ ;  /* 0x0000000913067210 */ /* 0x001fc80007f7e0ff */
[----:B------:R0:W-:Y:S01]  /*722f0*/  STL.64 [R1+0x630], R24 ;  /* 0x0006301801007387 */ /* 0x0001e20000100a00 */
[----:B------:R-:W-:Y:S01]  /*72300*/  IMAD.X R7, R5, 0x1, R11, P3 ;  /* 0x0000000105077824 */ /* 0x000fe200018e060b */
[----:B------:R-:W-:-:S04]  /*72310*/  SHF.R.S32.HI R4, RZ, 0x1f, R18 ;  /* 0x0000001fff047819 */ /* 0x000fc80000011412 */
        /* <DEDUP_REMOVED lines=21> */
[----:B------:R-:W-:Y:S01]  /*72470*/  IMAD.X R7, R4, 0x1, R11, P3 ;  /* 0x0000000104077824 */ /* 0x000fe200018e060b */
[----:B----4-:R-:W-:Y:S02]  /*72480*/  SHF.R.S32.HI R5, RZ, 0x1f, R21 ;  /* 0x0000001fff057819 */ /* 0x010fe40000011415 */
[----:B------:R-:W-:Y:S02]  /*72490*/  IADD3 R26, P5, R21, R8, RZ ;  /* 0x00000008151a7210 */ /* 0x000fe40007fbe0ff */
[----:B------:R0:W-:Y:S03]  /*724a0*/  STL.64 [R1+0x5f8], R6 ;  /* 0x0005f80601007387 */ /* 0x0001e60000100a00 */
[----:B------:R-:W-:Y:S01]  /*724b0*/  IMAD.X R27, R5, 0x1, R10, P5 ;  /* 0x00000001051b7824 */ /* 0x000fe200028e060a */
[----:B0-----:R-:W-:-:S04]  /*724c0*/  IADD3 R6, P3, R21, R9, RZ ;  /* 0x0000000915067210 */ /* 0x001fc80007f7e0ff */
[----:B------:R0:W-:Y:S01]  /*724d0*/  STL.64 [R1+0x5f0], R26 ;  /* 0x0005f01a01007387 */ /* 0x0001e20000100a00 */
[----:B------:R-:W-:Y:S01]  /*724e0*/  IMAD.X R7, R5, 0x1, R11, P3 ;  /* 0x0000000105077824 */ /* 0x000fe200018e060b */
[----:B------:R-:W-:-:S04]  /*724f0*/  SHF.R.S32.HI R4, RZ, 0x1f, R20 ;  /* 0x0000001fff047819 */ /* 0x000fc80000011414 */
[----:B------:R1:W-:Y:S01]  /*72500*/  STL.64 [R1+0x5e8], R6 ;  /* 0x0005e80601007387 */ /* 0x0003e20000100a00 */
[----:B------:R-:W-:Y:S02]  /*72510*/  SHF.R.S32.HI R5, RZ, 0x1f, R17 ;  /* 0x0000001fff057819 */ /* 0x000fe40000011411 */
[CC--:B0-----:R-:W-:Y:S02]  /*72520*/  IADD3 R26, P4, R20.reuse, R8.reuse, RZ ;  /* 0x00000008141a7210 */ /* 0x0c1fe40007f9e0ff */
[----:B-1----:R-:W-:Y:S02]  /*72530*/  IADD3 R6, P3, R20, R9, RZ ;  /* 0x0000000914067210 */ /* 0x002fe40007f7e0ff */
[----:B------:R-:W-:Y:S01]  /*72540*/  IADD3 R20, P5, R17, R8, RZ ;  /* 0x0000000811147210 */ /* 0x000fe20007fbe0ff */
[C---:B------:R-:W-:Y:S02]  /*72550*/  IMAD.X R27, R4.reuse, 0x1, R10, P4 ;  /* 0x00000001041b7824 */ /* 0x040fe400020e060a */
[----:B------:R-:W-:-:S02]  /*72560*/  IMAD.X R7, R4, 0x1, R11, P3 ;  /* 0x0000000104077824 */ /* 0x000fc400018e060b */
[----:B------:R-:W-:-:S03]  /*72570*/  IMAD.X R21, R5, 0x1, R10, P5 ;  /* 0x0000000105157824 */ /* 0x000fc600028e060a */
[----:B------:R0:W-:Y:S04]  /*72580*/  STL.64 [R1+0x5d8], R6 ;  /* 0x0005d80601007387 */ /* 0x0001e80000100a00 */
[----:B------:R-:W-:Y:S04]  /*72590*/  STL.64 [R1+0x5e0], R26 ;  /* 0x0005e01a01007387 */ /* 0x000fe80000100a00 */
[----:B------:R1:W-:Y:S01]  /*725a0*/  STL.64 [R1+0x5d0], R20 ;  /* 0x0005d01401007387 */ /* 0x0003e20000100a00 */
[----:B------:R-:W-:Y:S02]  /*725b0*/  SHF.R.S32.HI R4, RZ, 0x1f, R16 ;  /* 0x0000001fff047819 */ /* 0x000fe40000011410 */
[----:B0-----:R-:W-:-:S02]  /*725c0*/  IADD3 R6, P3, R17, R9, RZ ;  /* 0x0000000911067210 */ /* 0x001fc40007f7e0ff */
[----:B-1----:R-:W-:-:S03]  /*725d0*/  IADD3 R20, P4, R16, R8, RZ ;  /* 0x0000000810147210 */ /* 0x002fc60007f9e0ff */
[--C-:B------:R-:W-:Y:S01]  /*725e0*/  IMAD.X R7, R5, 0x1, R11.reuse, P3 ;  /* 0x0000000105077824 */ /* 0x100fe200018e060b */
[----:B------:R-:W-:Y:S01]  /*725f0*/  IADD3 R16, P3, R16, R9, RZ ;  /* 0x0000000910107210 */ /* 0x000fe20007f7e0ff */
[----:B------:R-:W-:Y:S01]  /*72600*/  IMAD.X R21, R4, 0x1, R10, P4 ;  /* 0x0000000104157824 */ /* 0x000fe200020e060a */
[----:B------:R-:W-:Y:S02]  /*72610*/  SHF.R.S32.HI R5, RZ, 0x1f, R12 ;  /* 0x0000001fff057819 */ /* 0x000fe4000001140c */
[----:B------:R-:W-:Y:S01]  /*72620*/  IADD3 R26, P5, R12, R8, RZ ;  /* 0x000000080c1a7210 */ /* 0x000fe20007fbe0ff */
[----:B------:R-:W-:Y:S01]  /*72630*/  IMAD.X R17, R4, 0x1, R11, P3 ;  /* 0x0000000104117824 */ /* 0x000fe200018e060b */
[----:B------:R-:W-:Y:S04]  /*72640*/  STL.64 [R1+0x5c8], R6 ;  /* 0x0005c80601007387 */ /* 0x000fe80000100a00 */
[----:B------:R0:W-:Y:S01]  /*72650*/  STL.64 [R1+0x5c0], R20 ;  /* 0x0005c01401007387 */ /* 0x0001e20000100a00 */
[----:B------:R-:W-:Y:S01]  /*72660*/  IMAD.X R27, R5, 0x1, R10, P5 ;  /* 0x00000001051b7824 */ /* 0x000fe200028e060a */
[----:B------:R-:W-:-:S02]  /*72670*/  SHF.R.S32.HI R4, RZ, 0x1f, R13 ;  /* 0x0000001fff047819 */ /* 0x000fc4000001140d */
[----:B0-----:R-:W4:Y:S04]  /*72680*/  LDL.LU.64 R20, [R1+0x1fe0] ;  /* 0x001fe00001147983 */ /* 0x001f280000300a00 */
[----:B------:R0:W-:Y:S04]  /*72690*/  STL.64 [R1+0x5b8], R16 ;  /* 0x0005b81001007387 */ /* 0x0001e80000100a00 */
[----:B------:R1:W-:Y:S01]  /*726a0*/  STL.64 [R1+0x5b0], R26 ;  /* 0x0005b01a01007387 */ /* 0x0003e20000100a00 */
[----:B0-----:R-:W-:Y:S02]  /*726b0*/  IADD3 R16, P3, R12, R9, RZ ;  /* 0x000000090c107210 */ /* 0x001fe40007f7e0ff */
[----:B-1----:R-:W-:-:S03]  /*726c0*/  IADD3 R26, P4, R13, R8, RZ ;  /* 0x000000080d1a7210 */ /* 0x002fc60007f9e0ff */
[----:B------:R-:W-:Y:S02]  /*726d0*/  IMAD.X R17, R5, 0x1, R11, P3 ;  /* 0x0000000105117824 */ /* 0x000fe400018e060b */
[----:B------:R-:W-:Y:S01]  /*726e0*/  IMAD.X R27, R4, 0x1, R10, P4 ;  /* 0x00000001041b7824 */ /* 0x000fe200020e060a */
[----:B------:R-:W-:Y:S01]  /*726f0*/  SHF.R.S32.HI R5, RZ, 0x1f, R14 ;  /* 0x0000001fff057819 */ /* 0x000fe2000001140e */
[----:B------:R-:W-:Y:S01]  /*72700*/  IMAD.MOV.U32 R7, RZ, RZ, R23 ;  /* 0x000000ffff077224 */ /* 0x000fe200078e0017 */
[----:B------:R0:W-:Y:S01]  /*72710*/  STL.64 [R1+0x5a8], R16 ;  /* 0x0005a81001007387 */ /* 0x0001e20000100a00 */
[----:B------:R-:W-:-:S03]  /*72720*/  SHF.R.S32.HI R6, RZ, 0x1f, R15 ;  /* 0x0000001fff067819 */ /* 0x000fc6000001140f */
[----:B0-----:R-:W4:Y:S04]  /*72730*/  LDL.LU.64 R16, [R1+0x1fd8] ;  /* 0x001fd80001107983 */ /* 0x001f280000300a00 */
[----:B------:R0:W-:Y:S04]  /*72740*/  STL.64 [R1+0x5a0], R26 ;  /* 0x0005a01a01007387 */ /* 0x0001e80000100a00 */
[----:B0-----:R-:W4:Y:S01]  /*72750*/  LDL.LU.64 R26, [R1+0x1fd0] ;  /* 0x001fd000011a7983 */ /* 0x001f220000300a00 */
[----:B--2---:R-:W-:Y:S01]  /*72760*/  IMAD.MOV.U32 R29, RZ, RZ, R18 ;  /* 0x000000ffff1d7224 */ /* 0x004fe200078e0012 */
[----:B------:R-:W-:Y:S01]  /*72770*/  IADD3 R18, P3, R13, R9, RZ ;  /* 0x000000090d127210 */ /* 0x000fe20007f7e0ff */
[----:B------:R-:W-:-:S02]  /*72780*/  IMAD.MOV.U32 R13, RZ, RZ, R22 ;  /* 0x000000ffff0d7224 */ /* 0x000fc400078e0016 */
[----:B------:R-:W-:Y:S01]  /*72790*/  IMAD.MOV.U32 R12, RZ, RZ, R19 ;  /* 0x000000ffff0c7224 */ /* 0x000fe200078e0013 */
[----:B------:R-:W-:Y:S01]  /*727a0*/  IADD3 R22, P5, R14, R8, RZ ;  /* 0x000000080e167210 */ /* 0x000fe20007fbe0ff */
[----:B------:R-:W-:-:S04]  /*727b0*/  IMAD.X R19, R4, 0x1, R11, P3 ;  /* 0x0000000104137824 */ /* 0x000fc800018e060b */
[----:B------:R-:W-:Y:S01]  /*727c0*/  IMAD.X R23, R5, 0x1, R10, P5 ;  /* 0x0000000105177824 */ /* 0x000fe200028e060a */
[----:B------:R0:W-:Y:S04]  /*727d0*/  STL.64 [R1+0x580], R18 ;  /* 0x0005801201007387 */ /* 0x0001e80000100a00 */
[----:B------:R1:W-:Y:S01]  /*727e0*/  STL.64 [R1+0x578], R22 ;  /* 0x0005781601007387 */ /* 0x0003e20000100a00 */
[----:B0-----:R-:W-:Y:S02]  /*727f0*/  IADD3 R18, P3, R14, R9, RZ ;  /* 0x000000090e127210 */ /* 0x001fe40007f7e0ff */
[----:B-1----:R-:W-:-:S03]  /*72800*/  IADD3 R22, P4, R15, R8, RZ ;  /* 0x000000080f167210 */ /* 0x002fc60007f9e0ff */
[----:B------:R-:W-:Y:S01]  /*72810*/  IMAD.X R19, R5, 0x1, R11, P3 ;  /* 0x0000000105137824 */ /* 0x000fe200018e060b */
[----:B------:R-:W-:Y:S01]  /*72820*/  IADD3 R14, P3, R15, R9, RZ ;  /* 0x000000090f0e7210 */ /* 0x000fe20007f7e0ff */
[----:B------:R-:W-:-:S04]  /*72830*/  IMAD.X R23, R6, 0x1, R10, P4 ;  /* 0x0000000106177824 */ /* 0x000fc800020e060a */
[----:B------:R-:W-:Y:S01]  /*72840*/  IMAD.X R15, R6, 0x1, R11, P3 ;  /* 0x00000001060f7824 */ /* 0x000fe200018e060b */
[----:B------:R0:W-:Y:S04]  /*72850*/  STL.64 [R1+0x520], R18 ;  /* 0x0005201201007387 */ /* 0x0001e80000100a00 */
[----:B------:R1:W-:Y:S01]  /*72860*/  STL.64 [R1+0x518], R22 ;  /* 0x0005181601007387 */ /* 0x0003e20000100a00 */
[----:B------:R-:W-:Y:S02]  /*72870*/  SHF.R.S32.HI R4, RZ, 0x1f, R28 ;  /* 0x0000001fff047819 */ /* 0x000fe4000001141c */
[----:B0-----:R-:W-:Y:S01]  /*72880*/  IADD3 R18, P5, R28, R8, RZ ;  /* 0x000000081c127210 */ /* 0x001fe20007fbe0ff */
[----:B-1----:R-:W2:Y:S04]  /*72890*/  LDL.LU.64 R22, [R1+0x1fc8] ;  /* 0x001fc80001167983 */ /* 0x002ea80000300a00 */
        /* <DEDUP_REMOVED lines=12> */
[----:B------:R-:W-:-:S04]  /*72960*/  SHF.R.S32.HI R6, RZ, 0x1f, R7 ;  /* 0x0000001fff067819 */ /* 0x000fc80000011407 */
[----:B------:R1:W-:Y:S01]  /*72970*/  STL.64 [R1+0x378], R14 ;  /* 0x0003780e01007387 */ /* 0x0003e20000100a00 */
[C---:B0-----:R-:W-:Y:S01]  /*72980*/  IADD3 R18, P4, R7.reuse, R8, RZ ;  /* 0x0000000807127210 */ /* 0x041fe20007f9e0ff */
[C---:B------:R-:W-:Y:S02]  /*72990*/  VIADD R4, R7.reuse, UR4 ;  /* 0x0000000407047c36 */ /* 0x040fe40008000000 */
[----:B---3--:R-:W-:Y:S01]  /*729a0*/  IMAD.MOV.U32 R28, RZ, RZ, R25 ;  /* 0x000000ffff1c7224 */ /* 0x008fe200078e0019 */
[----:B------:R-:W-:Y:S01]  /*729b0*/  ULDC UR4, c[0x0][0x22c] ;  /* 0x00008b0000047ab9 */ /* 0x000fe20000000800 */
[----:B------:R-:W-:Y:S01]  /*729c0*/  IMAD.X R19, R6, 0x1, R10, P4 ;  /* 0x0000000106137824 */ /* 0x000fe200020e060a */
[----:B-1----:R-:W-:-:S04]  /*729d0*/  IADD3 R14, P3, R7, R9, RZ ;  /* 0x00000009070e7210 */ /* 0x002fc80007f7e0ff */
[----:B------:R0:W-:Y:S01]  /*729e0*/  STL.64 [R1+0x4c8], R18 ;  /* 0x0004c81201007387 */ /* 0x0001e20000100a00 */
[----:B------:R-:W-:Y:S01]  /*729f0*/  IMAD.X R15, R6, 0x1, R11, P3 ;  /* 0x00000001060f7824 */ /* 0x000fe200018e060b */
[----:B------:R-:W-:-:S04]  /*72a00*/  SHF.R.S32.HI R7, RZ, 0x1f, R4 ;  /* 0x0000001fff077819 */ /* 0x000fc80000011404 */
[----:B------:R1:W-:Y:S01]  /*72a10*/  STL.64 [R1+0x370], R14 ;  /* 0x0003700e01007387 */ /* 0x0003e20000100a00 */
[C---:B0-----:R-:W-:Y:S01]  /*72a20*/  IADD3 R18, P4, R4.reuse, R8, RZ ;  /* 0x0000000804127210 */ /* 0x041fe20007f9e0ff */
[----:B------:R-:W-:-:S04]  /*72a30*/  VIADD R5, R4, UR7 ;  /* 0x0000000704057c36 */ /* 0x000fc80008000000 */
[----:B------:R-:W-:Y:S01]  /*72a40*/  IMAD.X R19, R7, 0x1, R10, P4 ;  /* 0x0000000107137824 */ /* 0x000fe200020e060a */
[----:B-1----:R-:W-:-:S04]  /*72a50*/  IADD3 R14, P3, R4, R9, RZ ;  /* 0x00000009040e7210 */ /* 0x002fc80007f7e0ff */
[----:B------:R0:W-:Y:S01]  /*72a60*/  STL.64 [R1+0x4c0], R18 ;  /* 0x0004c01201007387 */ /* 0x0001e20000100a00 */
[----:B------:R-:W-:Y:S01]  /*72a70*/  IMAD.X R15, R7, 0x1, R11, P3 ;  /* 0x00000001070f7824 */ /* 0x000fe200018e060b */
[----:B------:R-:W-:-:S04]  /*72a80*/  SHF.R.S32.HI R6, RZ, 0x1f, R5 ;  /* 0x0000001fff067819 */ /* 0x000fc80000011405 */
[----:B------:R1:W-:Y:S01]  /*72a90*/  STL.64 [R1+0x368], R14 ;  /* 0x0003680e01007387 */ /* 0x0003e20000100a00 */
[C---:B0-----:R-:W-:Y:S01]  /*72aa0*/  IADD3 R18, P4, R5.reuse, R8, RZ ;  /* 0x0000000805127210 */ /* 0x041fe20007f9e0ff */
[----:B------:R-:W-:Y:S01]  /*72ab0*/  VIADD R4, R5, UR8 ;  /* 0x0000000805047c36 */ /* 0x000fe20008000000 */
[----:B------:R-:W-:-:S03]  /*72ac0*/  ULDC UR8, c[0x0][0x22c] ;  /* 0x00008b0000087ab9 */ /* 0x000fc60000000800 */
        /* <DEDUP_REMOVED lines=50> */
[----:B------:R-:W-:-:S03]  /*72df0*/  ULDC.64 UR36, c[0x0][0x228] ;  /* 0x00008a0000247ab9 */ /* 0x000fc60000000a00 */
        /* <DEDUP_REMOVED lines=33> */
[----:B--2---:R-:W-:Y:S01]  /*73010*/  IMAD.MOV.U32 R13, RZ, RZ, R23 ;  /* 0x000000ffff0d7224 */ /* 0x004fe200078e0017 */
        /* <DEDUP_REMOVED lines=185> */
[C---:B------:R-:W-:Y:S01]  /*73bb0*/  VIADD R4, R5.reuse, UR10 ;  /* 0x0000000a05047c36 */ /* 0x040fe20008000000 */
[----:B------:R-:W-:Y:S01]  /*73bc0*/  UMOV UR11, UR13 ;  /* 0x0000000d000b7c82 */ /* 0x000fe20008000000 */
[----:B------:R-:W-:Y:S02]  /*73bd0*/  ULDC UR10, c[0x0][0x22c] ;  /* 0x00008b00000a7ab9 */ /* 0x000fe40000000800 */
        /* <DEDUP_REMOVED lines=144> */
[----:B------:R-:W-:Y:S01]  /*744e0*/  ULDC.64 UR58, c[0x0][0x228] ;  /* 0x00008a00003a7ab9 */ /* 0x000fe20000000a00 */
[----:B-1----:R-:W-:Y:S02]  /*744f0*/  IMAD.MOV.U32 R15, RZ, RZ, R12 ;  /* 0x000000ffff0f7224 */ /* 0x002fe400078e000c */
[----:B------:R-:W-:Y:S01]  /*74500*/  IMAD.MOV.U32 R12, RZ, RZ, R22 ;  /* 0x000000ffff0c7224 */ /* 0x000fe200078e0016 */
[----:B------:R-:W-:Y:S01]  /*74510*/  IADD3 R22, P3, R4, R9, RZ ;  /* 0x0000000904167210 */ /* 0x000fe20007f7e0ff */
[----:B------:R-:W-:-:S04]  /*74520*/  IMAD.X R19, R7, 0x1, R10, P4 ;  /* 0x0000000107137824 */ /* 0x000fc800020e060a */
[----:B------:R-:W-:Y:S01]  /*74530*/  IMAD.X R23, R7, 0x1, R11, P3 ;  /* 0x0000000107177824 */ /* 0x000fe200018e060b */
[----:B------:R0:W-:Y:S01]  /*74540*/  STL.64 [R1+0x228], R18 ;  /* 0x0002281201007387 */ /* 0x0001e20000100a00 */
[----:B------:R-:W-:-:S03]  /*74550*/  SHF.R.S32.HI R6, RZ, 0x1f, R5 ;  /* 0x0000001fff067819 */ /* 0x000fc60000011405 */
[----:B------:R1:W-:Y:S01]  /*74560*/  STL.64 [R1+0x220], R22 ;  /* 0x0002201601007387 */ /* 0x0003e20000100a00 */
[C---:B------:R-:W-:Y:S01]  /*74570*/  VIADD R4, R5.reuse, UR9 ;  /* 0x0000000905047c36 */ /* 0x040fe20008000000 */
[C---:B0-----:R-:W-:Y:S02]  /*74580*/  IADD3 R18, P4, R5.reuse, R8, RZ ;  /* 0x0000000805127210 */ /* 0x041fe40007f9e0ff */
[----:B-1----:R-:W-:-:S03]  /*74590*/  IADD3 R22, P3, R5, R9, RZ ;  /* 0x0000000905167210 */ /* 0x002fc60007f7e0ff */
[C---:B------:R-:W-:Y:S02]  /*745a0*/  IMAD.X R19, R6.reuse, 0x1, R10, P4 ;  /* 0x0000000106137824 */ /* 0x040fe400020e060a */
[----:B------:R-:W-:-:S03]  /*745b0*/  IMAD.X R23, R6, 0x1, R11, P3 ;  /* 0x0000000106177824 */ /* 0x000fc600018e060b */
[----:B------:R0:W-:Y:S01]  /*745c0*/  STL.64 [R1+0x218], R18 ;  /* 0x0002181201007387 */ /* 0x0001e20000100a00 */
[----:B------:R-:W-:-:S03]  /*745d0*/  SHF.R.S32.HI R7, RZ, 0x1f, R4 ;  /* 0x0000001fff077819 */ /* 0x000fc60000011404 */
[----:B------:R1:W-:Y:S01]  /*745e0*/  STL.64 [R1+0x210], R22 ;  /* 0x0002101601007387 */ /* 0x0003e20000100a00 */
[C---:B------:R-:W-:Y:S01]  /*745f0*/  VIADD R5, R4.reuse, UR6 ;  /* 0x0000000604057c36 */ /* 0x040fe20008000000 */
[C---:B0-----:R-:W-:Y:S02]  /*74600*/  IADD3 R18, P4, R4.reuse, R8, RZ ;  /* 0x0000000804127210 */ /* 0x041fe40007f9e0ff */
[----:B-1----:R-:W-:-:S03]  /*74610*/  IADD3 R22, P5, R4, R9, RZ ;  /* 0x0000000904167210 */ /* 0x002fc60007fbe0ff */
[----:B------:R-:W-:Y:S02]  /*74620*/  IMAD.X R19, R7, 0x1, R10, P4 ;  /* 0x0000000107137824 */ /* 0x000fe400020e060a */
[----:B------:R-:W-:Y:S01]  /*74630*/  VIADD R6, R5, UR5 ;  /* 0x0000000505067c36 */ /* 0x000fe20008000000 */
[----:B------:R-:W-:Y:S01]  /*74640*/  SHF.R.S32.HI R4, RZ, 0x1f, R5 ;  /* 0x0000001fff047819 */ /* 0x000fe20000011405 */
[----:B------:R-:W-:Y:S02]  /*74650*/  IMAD.MOV.U32 R14, RZ, RZ, R24 ;  /* 0x000000ffff0e7224 */ /* 0x000fe400078e0018 */
[----:B------:R-:W-:Y:S01]  /*74660*/  IMAD.X R23, R7, 0x1, R11, P5 ;  /* 0x0000000107177824 */ /* 0x000fe200028e060b */
[----:B------:R0:W-:Y:S01]  /*74670*/  STL.64 [R1+0x208], R18 ;  /* 0x0002081201007387 */ /* 0x0001e20000100a00 */
[-C--:B------:R-:W-:Y:S01]  /*74680*/  IADD3 R24, P5, R6, R8.reuse, RZ ;  /* 0x0000000806187210 */ /* 0x080fe20007fbe0ff */
[----:B------:R-:W-:Y:S01]  /*74690*/  UMOV UR6, UR12 ;  /* 0x0000000c00067c82 */ /* 0x000fe20008000000 */
[----:B----4-:R-:W-:Y:S01]  /*746a0*/  IMAD.MOV.U32 R7, RZ, RZ, R21 ;  /* 0x000000ffff077224 */ /* 0x010fe200078e0015 */
[----:B------:R1:W-:Y:S01]  /*746b0*/  STL.64 [R1+0x200], R22 ;  /* 0x0002001601007387 */ /* 0x0003e20000100a00 */
[----:B------:R-:W-:Y:S01]  /*746c0*/  ULDC.64 UR12, c[0x0][0x228] ;  /* 0x00008a00000c7ab9 */ /* 0x000fe20000000a00 */
[----:B------:R-:W-:Y:S01]  /*746d0*/  ULDC UR5, c[0x0][0x22c] ;  /* 0x00008b0000057ab9 */ /* 0x000fe20000000800 */
[C---:B0-----:R-:W-:Y:S01]  /*746e0*/  IADD3 R18, P3, R5.reuse, R8, RZ ;  /* 0x0000000805127210 */ /* 0x041fe20007f7e0ff */
[----:B------:R-:W-:Y:S01]  /*746f0*/  IMAD.MOV.U32 R8, RZ, RZ, R20 ;  /* 0x000000ffff087224 */ /* 0x000fe200078e0014 */
[----:B-1----:R-:W-:-:S02]  /*74700*/  IADD3 R22, P4, R5, R9, RZ ;  /* 0x0000000905167210 */ /* 0x002fc40007f9e0ff */
[----:B------:R-:W-:Y:S01]  /*74710*/  SHF.R.S32.HI R5, RZ, 0x1f, R6 ;  /* 0x0000001fff057819 */ /* 0x000fe20000011406 */
[--C-:B------:R-:W-:Y:S01]  /*74720*/  IMAD.X R19, R4, 0x1, R10.reuse, P3 ;  /* 0x0000000104137824 */ /* 0x100fe200018e060a */
[----:B------:R-:W-:Y:S01]  /*74730*/  IADD3 R20, P6, R6, R9, RZ ;  /* 0x0000000906147210 */ /* 0x000fe20007fde0ff */
[--C-:B------:R-:W-:Y:S02]  /*74740*/  IMAD.X R23, R4, 0x1, R11.reuse, P4 ;  /* 0x0000000104177824 */ /* 0x100fe400020e060b */
[C---:B------:R-:W-:Y:S01]  /*74750*/  IMAD.X R25, R5.reuse, 0x1, R10, P5 ;  /* 0x0000000105197824 */ /* 0x040fe200028e060a */
[----:B------:R0:W-:Y:S01]  /*74760*/  STL.64 [R1+0x1f8], R18 ;  /* 0x0001f81201007387 */ /* 0x0001e20000100a00 */
[----:B------:R-:W-:Y:S01]  /*74770*/  IMAD.X R21, R5, 0x1, R11, P6 ;  /* 0x0000000105157824 */ /* 0x000fe200030e060b */
[----:B------:R-:W-:Y:S02]  /*74780*/  PRMT R5, R7, 0x5410, R8 ;  /* 0x0000541007057816 */ /* 0x000fe40000000008 */
[----:B------:R-:W-:-:S02]  /*74790*/  PRMT R4, R15, 0x5410, R28 ;  /* 0x000054100f047816 */ /* 0x000fc4000000001c */
[----:B------:R-:W-:Y:S02]  /*747a0*/  LOP3.LUT R11, R14, 0xffff, RZ, 0xc0, !PT ;  /* 0x0000ffff0e0b7812 */ /* 0x000fe400078ec0ff */
[----:B------:R-:W-:Y:S01]  /*747b0*/  LOP3.LUT R7, R27, 0xffff, RZ, 0xc0, !PT ;  /* 0x0000ffff1b077812 */ /* 0x000fe200078ec0ff */
[----:B0-----:R-:W2:Y:S04]  /*747c0*/  LDL.LU.64 R18, [R1+0x1fc0] ;  /* 0x001fc00001127983 */ /* 0x001ea80000300a00 */
[----:B------:R0:W-:Y:S01]  /*747d0*/  STL.64 [R1+0x1f0], R22 ;  /* 0x0001f01601007387 */ /* 0x0001e20000100a00 */
[----:B------:R-:W-:Y:S02]  /*747e0*/  LOP3.LUT R10, R13, 0xffff, RZ, 0xc0, !PT ;  /* 0x0000ffff0d0a7812 */ /* 0x000fe400078ec0ff */
[----:B------:R-:W-:Y:S01]  /*747f0*/  LOP3.LUT R6, R17, 0xffff, RZ, 0xc0, !PT ;  /* 0x0000ffff11067812 */ /* 0x000fe200078ec0ff */
[----:B0-----:R-:W3:Y:S04]  /*74800*/  LDL.LU.64 R22, [R1+0x1fb8] ;  /* 0x001fb80001167983 */ /* 0x001ee80000300a00 */
[----:B------:R0:W-:Y:S04]  /*74810*/  STL.64 [R1+0x1e8], R24 ;  /* 0x0001e81801007387 */ /* 0x0001e80000100a00 */
[----:B0-----:R-:W4:Y:S04]  /*74820*/  LDL.LU.64 R24, [R1+0x1fb0] ;  /* 0x001fb00001187983 */ /* 0x001f280000300a00 */
[----:B------:R0:W-:Y:S04]  /*74830*/  STL.64 [R1+0x1e0], R20 ;  /* 0x0001e01401007387 */ /* 0x0001e80000100a00 */
[----:B0-----:R-:W4:Y:S04]  /*74840*/  LDL.LU.64 R20, [R1+0x1fa8] ;  /* 0x001fa80001147983 */ /* 0x001f280000300a00 */
[----:B------:R-:W-:Y:S04]  /*74850*/  STL [R1+0x1c0], R5 ;  /* 0x0001c00501007387 */ /* 0x000fe80000100800 */
[----:B------:R0:W-:Y:S01]  /*74860*/  STL [R1+0x1c4], R4 ;  /* 0x0001c40401007387 */ /* 0x0001e20000100800 */
[----:B------:R-:W-:-:S02]  /*74870*/  LOP3.LUT R9, R12, 0xffff, RZ, 0xc0, !PT ;  /* 0x0000ffff0c097812 */ /* 0x000fc400078ec0ff */
[----:B0-----:R-:W-:Y:S02]  /*74880*/  LOP3.LUT R4, R0, 0xffff, RZ, 0xc0, !PT ;  /* 0x0000ffff00047812 */ /* 0x001fe400078ec0ff */
[----:B------:R-:W-:Y:S02]  /*74890*/  PRMT R0, R11, 0x3340, R7 ;  /* 0x000033400b007816 */ /* 0x000fe40000000007 */
[----:B------:R-:W-:-:S03]  /*748a0*/  LOP3.LUT R5, R16, 0xffff, RZ, 0xc0, !PT ;  /* 0x0000ffff10057812 */ /* 0x000fc600078ec0ff */
[----:B------:R0:W-:Y:S01]  /*748b0*/  STL [R1+0x11f4], R0 ;  /* 0x0011f40001007387 */ /* 0x0001e20000100800 */
[----:B------:R-:W-:Y:S02]  /*748c0*/  LOP3.LUT R8, R29, 0xffff, RZ, 0xc0, !PT ;  /* 0x0000ffff1d087812 */ /* 0x000fe400078ec0ff */
[----:B0-----:R-:W-:Y:S02]  /*748d0*/  PRMT R0, R10, 0x3340, R6 ;  /* 0x000033400a007816 */ /* 0x001fe40000000006 */
[----:B------:R-:W-:-:S03]  /*748e0*/  SHF.R.U32.HI R13, RZ, 0x8, R11 ;  /* 0x00000008ff0d7819 */ /* 0x000fc6000001160b */
[----:B------:R0:W-:Y:S01]  /*748f0*/  STL [R1+0x11fc], R0 ;  /* 0x0011fc0001007387 */ /* 0x0001e20000100800 */
[----:B------:R-:W-:Y:S02]  /*74900*/  SHF.R.U32.HI R15, RZ, 0x8, R10 ;  /* 0x00000008ff0f7819 */ /* 0x000fe4000001160a */
[----:B------:R-:W-:Y:S02]  /*74910*/  SHF.R.U32.HI R11, RZ, 0x8, R9 ;  /* 0x00000008ff0b7819 */ /* 0x000fe40000011609 */
[----:B------:R-:W-:Y:S02]  /*74920*/  SHF.R.U32.HI R10, RZ, 0x8, R5 ;  /* 0x00000008ff0a7819 */ /* 0x000fe40000011605 */
[----:B------:R-:W-:Y:S02]  /*74930*/  SHF.R.U32.HI R12, RZ, 0x8, R7 ;  /* 0x00000008ff0c7819 */ /* 0x000fe40000011607 */
[----:B0-----:R-:W-:Y:S02]  /*74940*/  PRMT R0, R9, 0x3340, R5 ;  /* 0x0000334009007816 */ /* 0x001fe40000000005 */
[----:B------:R-:W-:-:S02]  /*74950*/  SHF.R.U32.HI R7, RZ, 0x8, R8 ;  /* 0x00000008ff077819 */ /* 0x000fc40000011608 */
[----:B------:R-:W-:Y:S01]  /*74960*/  LOP3.LUT R11, R11, 0xffff, RZ, 0xc0, !PT ;  /* 0x0000ffff0b0b7812 */ /* 0x000fe200078ec0ff */
[----:B------:R0:W-:Y:S01]  /*74970*/  STL [R1+0x11f0], R0 ;  /* 0x0011f00001007387 */ /* 0x0001e20000100800 */
[----:B------:R-:W-:Y:S02]  /*74980*/  LOP3.LUT R10, R10, 0xffff, RZ, 0xc0, !PT ;  /* 0x0000ffff0a0a7812 */ /* 0x000fe400078ec0ff */
[----:B------:R-:W-:Y:S02]  /*74990*/  LOP3.LUT R9, R13, 0xffff, RZ, 0xc0, !PT ;  /* 0x0000ffff0d097812 */ /* 0x000fe400078ec0ff */
[----:B0-----:R-:W-:Y:S02]  /*749a0*/  PRMT R0, R8, 0x3340, R4 ;  /* 0x0000334008007816 */ /* 0x001fe40000000004 */
[----:B------:R-:W-:-:S03]  /*749b0*/  LOP3.LUT R8, R12, 0xffff, RZ, 0xc0, !PT ;  /* 0x0000ffff0c087812 */ /* 0x000fc600078ec0ff */
[----:B------:R0:W-:Y:S01]  /*749c0*/  STL [R1+0x11f8], R0 ;  /* 0x0011f80001007387 */ /* 0x0001e20000100800 */
[----:B------:R-:W-:Y:S02]  /*749d0*/  PRMT R8, R9, 0x3340, R8 ;  /* 0x0000334009087816 */ /* 0x000fe40000000008 */
[----:B0-----:R-:W-:-:S05]  /*749e0*/  PRMT R0, R11, 0x3340, R10 ;  /* 0x000033400b007816 */ /* 0x001fca000000000a */
[----:B------:R0:W-:Y:S04]  /*749f0*/  STL [R1+0x1cc], R0 ;  /* 0x0001cc0001007387 */ /* 0x0001e80000100800 */
[----:B------:R-:W-:Y:S04]  /*74a00*/  STL [R1+0x11e0], R8 ;  /* 0x0011e00801007387 */ /* 0x000fe80000100800 */
[----:B------:R-:W3:Y:S01]  /*74a10*/  LDL R27, [R1+0xf94] ;  /* 0x000f9400011b7983 */ /* 0x000ee20000100800 */
[----:B------:R-:W-:Y:S02]  /*74a20*/  ISETP.GE.AND P3, PT, R3, UR6, PT ;  /* 0x0000000603007c0c */ /* 0x000fe4000bf66270 */
[----:B------:R-:W-:Y:S01]  /*74a30*/  SHF.R.U32.HI R14, RZ, 0x8, R6 ;  /* 0x00000008ff0e7819 */ /* 0x000fe20000011606 */
[----:B------:R-:W-:Y:S01]  /*74a40*/  UMOV UR23, UR12 ;  /* 0x0000000c00177c82 */ /* 0x000fe20008000000 */
[----:B------:R-:W-:-:S02]  /*74a50*/  LOP3.LUT R7, R7, 0xffff, RZ, 0xc0, !PT ;  /* 0x0000ffff07077812 */ /* 0x000fc400078ec0ff */
[----:B------:R-:W-:Y:S02]  /*74a60*/  ISETP.LT.AND P4, PT, R2, UR49, !P3 ;  /* 0x0000003102007c0c */ /* 0x000fe4000df81270 */
[----:B------:R-:W-:Y:S02]  /*74a70*/  SHF.R.U32.HI R6, RZ, 0x8, R4 ;  /* 0x00000008ff067819 */ /* 0x000fe40000011604 */
[----:B------:R-:W-:Y:S02]  /*74a80*/  LOP3.LUT R5, R15, 0xffff, RZ, 0xc0, !PT ;  /* 0x0000ffff0f057812 */ /* 0x000fe400078ec0ff */
[----:B------:R-:W-:Y:S01]  /*74a90*/  LOP3.LUT R4, R14, 0xffff, RZ, 0xc0, !PT ;  /* 0x0000ffff0e047812 */ /* 0x000fe200078ec0ff */
[----:B------:R-:W-:Y:S01]  /*74aa0*/  UMOV UR9, UR13 ;  /* 0x0000000d00097c82 */ /* 0x000fe20008000000 */
[----:B------:R-:W-:Y:S01]  /*74ab0*/  LOP3.LUT R6, R6, 0xffff, RZ, 0xc0, !PT ;  /* 0x0000ffff06067812 */ /* 0x000fe200078ec0ff */
[----:B------:R-:W-:Y:S01]  /*74ac0*/  ULDC.64 UR12, c[0x0][0x228] ;  /* 0x00008a00000c7ab9 */ /* 0x000fe20000000a00 */
[----:B0-----:R-:W-:Y:S01]  /*74ad0*/  PRMT R0, R5, 0x3340, R4 ;  /* 0x0000334005007816 */ /* 0x001fe20000000004 */
[----:B------:R-:W-:Y:S01]  /*74ae0*/  ULDC.64 UR6, c[0x0][0x228] ;  /* 0x00008a0000067ab9 */ /* 0x000fe20000000a00 */
[----:B------:R-:W-:Y:S01]  /*74af0*/  PRMT R6, R7, 0x3340, R6 ;  /* 0x0000334007067816 */ /* 0x000fe20000000006 */
[----:B------:R-:W-:-:S04]  /*74b00*/  UMOV UR21, UR12 ;  /* 0x0000000c00157c82 */ /* 0x000fc80008000000 */
[----:B------:R-:W-:Y:S04]  /*74b10*/  STL [R1+0x11e4], R6 ;  /* 0x0011e40601007387 */ /* 0x000fe80000100800 */
[----:B------:R0:W-:Y:S02]  /*74b20*/  STL [R1+0x11e8], R0 ;  /* 0x0011e80001007387 */ /* 0x0001e40000100800 */
[----:B0-----:R-:W-:Y:S01]  /*74b30*/  IMAD.U32 R0, RZ, RZ, UR13 ;  /* 0x0000000dff007e24 */ /* 0x001fe2000f8e00ff */
[----:B------:R-:W-:Y:S02]  /*74b40*/  ULDC.64 UR12, c[0x0][0x228] ;  /* 0x00008a00000c7ab9 */ /* 0x000fe40000000a00 */
[----:B------:R-:W-:Y:S02]  /*74b50*/  UMOV UR19, UR12 ;  /* 0x0000000c00137c82 */ /* 0x000fe40008000000 */
[----:B------:R0:W-:Y:S02]  /*74b60*/  STL [R1+0x28], R0 ;  /* 0x0000280001007387 */ /* 0x0001e40000100800 */
[----:B0-----:R-:W-:Y:S01]  /*74b70*/  IMAD.U32 R0, RZ, RZ, UR13 ;  /* 0x0000000dff007e24 */ /* 0x001fe2000f8e00ff */
[----:B------:R-:W-:-:S02]  /*74b80*/  ULDC.64 UR12, c[0x0][0x228] ;  /* 0x00008a00000c7ab9 */ /* 0x000fc40000000a00 */
[----:B------:R-:W-:Y:S02]  /*74b90*/  UMOV UR18, UR12 ;  /* 0x0000000c00127c82 */ /* 0x000fe40008000000 */
[----:B------:R0:W-:Y:S02]  /*74ba0*/  STL [R1+0x24], R0 ;  /* 0x0000240001007387 */ /* 0x0001e40000100800 */
[----:B0-----:R-:W-:Y:S01]  /*74bb0*/  IMAD.U32 R0, RZ, RZ, UR13 ;  /* 0x0000000dff007e24 */ /* 0x001fe2000f8e00ff */
[----:B------:R-:W-:Y:S02]  /*74bc0*/  ULDC.64 UR12, c[0x0][0x228] ;  /* 0x00008a00000c7ab9 */ /* 0x000fe40000000a00 */
[----:B------:R-:W-:Y:S02]  /*74bd0*/  UMOV UR17, UR12 ;  /* 0x0000000c00117c82 */ /* 0x000fe40008000000 */
[----:B------:R0:W-:Y:S02]  /*74be0*/  STL [R1+0x20], R0 ;  /* 0x0000200001007387 */ /* 0x0001e40000100800 */
[----:B0-----:R-:W-:Y:S01]  /*74bf0*/  IMAD.U32 R0, RZ, RZ, UR13 ;  /* 0x0000000dff007e24 */ /* 0x001fe2000f8e00ff */
[----:B------:R-:W-:-:S02]  /*74c00*/  ULDC.64 UR12, c[0x0][0x228] ;  /* 0x00008a00000c7ab9 */ /* 0x000fc40000000a00 */
[----:B------:R-:W-:Y:S01]  /*74c10*/  UMOV UR15, UR12 ;  /* 0x0000000c000f7c82 */ /* 0x000fe20008000000 */
[----:B------:R-:W-:Y:S01]  /*74c20*/  VIADD R4, R2, 0x55 ;  /* 0x0000005502047836 */ /* 0x000fe20000000000 */
[----:B------:R0:W-:Y:S02]  /*74c30*/  STL [R1+0x1c], R0 ;  /* 0x00001c0001007387 */ /* 0x0001e40000100800 */
[----:B0-----:R-:W-:Y:S01]  /*74c40*/  IMAD.U32 R0, RZ, RZ, UR13 ;  /* 0x0000000dff007e24 */ /* 0x001fe2000f8e00ff */
[----:B------:R-:W-:-:S04]  /*74c50*/  ULDC.64 UR12, c[0x0][0x228] ;  /* 0x00008a00000c7ab9 */ /* 0x000fc80000000a00 */
[----:B------:R0:W-:Y:S02]  /*74c60*/  STL [R1+0x18], R0 ;  /* 0x0000180001007387 */ /* 0x0001e40000100800 */
[----:B0-----:R-:W-:Y:S01]  /*74c70*/  IMAD.U32 R0, RZ, RZ, UR13 ;  /* 0x0000000dff007e24 */ /* 0x001fe2000f8e00ff */
[----:B------:R-:W-:Y:S01]  /*74c80*/  UMOV UR13, UR12 ;  /* 0x0000000c000d7c82 */ /* 0x000fe20008000000 */
[----:B------:R-:W-:Y:S01]  /*74c90*/  UMOV UR12, UR6 ;  /* 0x00000006000c7c82 */ /* 0x000fe20008000000 */
[----:B------:R-:W-:Y:S02]  /*74ca0*/  VIADD R5, R2, 0x54 ;  /* 0x0000005402057836 */ /* 0x000fe40000000000 */
[----:B------:R0:W-:Y:S01]  /*74cb0*/  STL [R1+0x14], R0 ;  /* 0x0000140001007387 */ /* 0x0001e20000100800 */
[----:B--2---:R-:W-:-:S04]  /*74cc0*/  LOP3.LUT R18, R18, 0xffffefff, RZ, 0xc0, !PT ;  /* 0xffffefff12127812 */ /* 0x004fc800078ec0ff */
[----:B------:R-:W-:-:S04]  /*74cd0*/  @P4 LOP3.LUT R18, R18, 0x1000, RZ, 0xfc, !PT ;  /* 0x0000100012124812 */ /* 0x000fc800078efcff */
[----:B------:R-:W-:Y:S01]  /*74ce0*/  LOP3.LUT R18, R18, 0xfffff7ff, RZ, 0xc0, !PT ;  /* 0xfffff7ff12127812 */ /* 0x000fe200078ec0ff */
[----:B0-----:R-:W-:Y:S01]  /*74cf0*/  IMAD.U32 R0, RZ, RZ, UR7 ;  /* 0x00000007ff007e24 */ /* 0x001fe2000f8e00ff */
[----:B------:R-:W-:-:S04]  /*74d00*/  ULDC.64 UR6, c[0x0][0x228] ;  /* 0x00008a0000067ab9 */ /* 0x000fc80000000a00 */
[----:B------:R0:W-:Y:S02]  /*74d10*/  STL [R1+0x10], R0 ;  /* 0x0000100001007387 */ /* 0x0001e40000100800 */
[----:B0-----:R-:W-:Y:S01]  /*74d20*/  IMAD.U32 R0, RZ, RZ, UR7 ;  /* 0x00000007ff007e24 */ /* 0x001fe2000f8e00ff */
[----:B------:R-:W-:Y:S01]  /*74d30*/  UMOV UR7, UR6 ;  /* 0x0000000600077c82 */ /* 0x000fe20008000000 */
[----:B------:R-:W-:Y:S01]  /*74d40*/  UMOV UR6, UR24 ;  /* 0x0000001800067c82 */ /* 0x000fe20008000000 */
[----:B---3--:R-:W-:Y:S02]  /*74d50*/  ISETP.LT.AND P3, PT, R27, UR23, !P2 ;  /* 0x000000171b007c0c */ /* 0x008fe4000d761270 */
[----:B------:R-:W-:-:S11]  /*74d60*/  ISETP.LT.AND P2, PT, R3, UR21, !P2 ;  /* 0x0000001503007c0c */ /* 0x000fd6000d741270 */
[----:B------:R-:W-:Y:S02]  /*74d70*/  @P3 LOP3.LUT R18, R18, 0x800, RZ, 0xfc, !PT ;  /* 0x0000080012123812 */ /* 0x000fe400078efcff */
[----:B------:R-:W-:Y:S02]  /*74d80*/  ISETP.LT.AND P3, PT, R27, UR19, !P1 ;  /* 0x000000131b007c0c */ /* 0x000fe4000cf61270 */
[----:B------:R-:W-:-:S04]  /*74d90*/  LOP3.LUT R18, R18, 0xfffffbff, RZ, 0xc0, !PT ;  /* 0xfffffbff12127812 */ /* 0x000fc800078ec0ff */
[----:B------:R-:W-:Y:S02]  /*74da0*/  @P2 LOP3.LUT R18, R18, 0x400, RZ, 0xfc, !PT ;  /* 0x0000040012122812 */ /* 0x000fe400078efcff */
[----:B------:R-:W-:Y:S02]  /*74db0*/  ISETP.LT.AND P2, PT, R3, UR18, !P1 ;  /* 0x0000001203007c0c */ /* 0x000fe4000cf41270 */
[----:B------:R-:W-:Y:S02]  /*74dc0*/  LOP3.LUT R18, R18, 0xfffffdff, RZ, 0xc0, !PT ;  /* 0xfffffdff12127812 */ /* 0x000fe400078ec0ff */
[----:B------:R-:W-:Y:S01]  /*74dd0*/  ISETP.LT.AND P1, PT, R27, UR17, !P0 ;  /* 0x000000111b007c0c */ /* 0x000fe2000c721270 */
[----:B------:R0:W-:Y:S01]  /*74de0*/  STL [R1+0xc], R0 ;  /* 0x00000c0001007387 */ /* 0x0001e20000100800 */
[----:B------:R-:W-:Y:S01]  /*74df0*/  VIADD R6, R2, 0x53 ;  /* 0x0000005302067836 */ /* 0x000fe20000000000 */
[----:B------:R-:W-:Y:S01]  /*74e00*/  @P3 LOP3.LUT R18, R18, 0x200, RZ, 0xfc, !PT ;  /* 0x0000020012123812 */ /* 0x000fe200078efcff */
[----:B------:R-:W-:-:S02]  /*74e10*/  VIADD R7, R2, 0x52 ;  /* 0x0000005202077836 */ /* 0x000fc40000000000 */
[C---:B------:R-:W-:Y:S02]  /*74e20*/  VIADD R8, R2.reuse, 0x51 ;  /* 0x0000005102087836 */ /* 0x040fe40000000000 */
[----:B------:R-:W-:Y:S01]  /*74e30*/  VIADD R9, R2, 0x50 ;  /* 0x0000005002097836 */ /* 0x000fe20000000000 */
[----:B------:R-:W-:Y:S02]  /*74e40*/  LOP3.LUT R18, R18, 0xfffffeff, RZ, 0xc0, !PT ;  /* 0xfffffeff12127812 */ /* 0x000fe400078ec0ff */
[----:B------:R-:W-:Y:S01]  /*74e50*/  ISETP.LT.AND P0, PT, R3, UR15, !P0 ;  /* 0x0000000f03007c0c */ /* 0x000fe2000c701270 */
[C---:B------:R-:W-:Y:S02]  /*74e60*/  VIADD R10, R2.reuse, 0x4f ;  /* 0x0000004f020a7836 */ /* 0x040fe40000000000 */
[----:B------:R-:W-:Y:S01]  /*74e70*/  VIADD R11, R2, 0x4e ;  /* 0x0000004e020b7836 */ /* 0x000fe20000000000 */
[----:B------:R-:W-:Y:S01]  /*74e80*/  @P2 LOP3.LUT R18, R18, 0x100, RZ, 0xfc, !PT ;  /* 0x0000010012122812 */ /* 0x000fe200078efcff */
[----:B------:R-:W-:-:S02]  /*74e90*/  VIADD R12, R2, 0x4d ;  /* 0x0000004d020c7836 */ /* 0x000fc40000000000 */
[C---:B------:R-:W-:Y:S02]  /*74ea0*/  VIADD R13, R2.reuse, 0x4c ;  /* 0x0000004c020d7836 */ /* 0x040fe40000000000 */
[----:B------:R-:W-:Y:S01]  /*74eb0*/  VIADD R14, R2, 0x4b ;  /* 0x0000004b020e7836 */ /* 0x000fe20000000000 */
[----:B------:R-:W-:Y:S01]  /*74ec0*/  LOP3.LUT R18, R18, 0xffffff7f, RZ, 0xc0, !PT ;  /* 0xffffff7f12127812 */ /* 0x000fe200078ec0ff */
[C---:B------:R-:W-:Y:S02]  /*74ed0*/  VIADD R15, R2.reuse, 0x4a ;  /* 0x0000004a020f7836 */ /* 0x040fe40000000000 */
[C---:B------:R-:W-:Y:S02]  /*74ee0*/  VIADD R28, R2.reuse, 0x49 ;  /* 0x00000049021c7836 */ /* 0x040fe40000000000 */
[----:B------:R-:W-:Y:S01]  /*74ef0*/  VIADD R29, R2, 0x48 ;  /* 0x00000048021d7836 */ /* 0x000fe20000000000 */
[----:B------:R-:W-:Y:S01]  /*74f00*/  @P1 LOP3.LUT R18, R18, 0x80, RZ, 0xfc, !PT ;  /* 0x0000008012121812 */ /* 0x000fe200078efcff */
[----:B------:R-:W-:-:S02]  /*74f10*/  VIADD R16, R2, 0x47 ;  /* 0x0000004702107836 */ /* 0x000fc40000000000 */
[----:B------:R-:W-:Y:S01]  /*74f20*/  VIADD R17, R2, 0x46 ;  /* 0x0000004602117836 */ /* 0x000fe20000000000 */
[----:B------:R-:W-:Y:S02]  /*74f30*/  LOP3.LUT R22, R22, 0x7fffffff, RZ, 0xc0, !PT ;  /* 0x7fffffff16167812 */ /* 0x000fe400078ec0ff */
[----:B------:R-:W-:Y:S01]  /*74f40*/  LOP3.LUT R18, R18, 0xffffffbf, RZ, 0xc0, !PT ;  /* 0xffffffbf12127812 */ /* 0x000fe200078ec0ff */
[----:B------:R-:W-:Y:S01]  /*74f50*/  UMOV UR49, UR9 ;  /* 0x0000000900317c82 */ /* 0x000fe20008000000 */
[----:B------:R-:W-:Y:S02]  /*74f60*/  ULDC.64 UR18, c[0x0][0x228] ;  /* 0x00008a0000127ab9 */ /* 0x000fe40000000a00 */
[----:B------:R-:W-:Y:S02]  /*74f70*/  @P0 LOP3.LUT R18, R18, 0x40, RZ, 0xfc, !PT ;  /* 0x0000004012120812 */ /* 0x000fe400078efcff */
[----:B------:R-:W-:-:S04]  /*74f80*/  ISETP.GE.AND P0, PT, R4, UR5, PT ;  /* 0x0000000504007c0c */ /* 0x000fc8000bf06270 */
[----:B------:R-:W-:Y:S02]  /*74f90*/  ISETP.LT.AND P2, PT, R27, UR13, !P0 ;  /* 0x0000000d1b007c0c */ /* 0x000fe4000c741270 */
[----:B------:R-:W-:Y:S02]  /*74fa0*/  ISETP.LT.AND P1, PT, R3, UR12, !P0 ;  /* 0x0000000c03007c0c */ /* 0x000fe4000c721270 */
[----:B------:R-:W-:Y:S02]  /*74fb0*/  LOP3.LUT R18, R18, 0xffffffdf, RZ, 0xc0, !PT ;  /* 0xffffffdf12127812 */ /* 0x000fe400078ec0ff */
[----:B------:R-:W-:Y:S01]  /*74fc0*/  ISETP.GE.AND P0, PT, R5, UR4, PT ;  /* 0x0000000405007c0c */ /* 0x000fe2000bf06270 */
[----:B0-----:R-:W-:Y:S02]  /*74fd0*/  IMAD.U32 R0, RZ, RZ, UR25 ;  /* 0x00000019ff007e24 */ /* 0x001fe4000f8e00ff */
[----:B------:R-:W-:Y:S01]  /*74fe0*/  IMAD.MOV.U32 R4, RZ, RZ, R2 ;  /* 0x000000ffff047224 */ /* 0x000fe200078e0002 */
[----:B------:R-:W-:Y:S01]  /*74ff0*/  ULDC.64 UR4, c[0x0][0x228] ;  /* 0x00008a0000047ab9 */ /* 0x000fe20000000a00 */
[----:B------:R-:W-:Y:S01]  /*75000*/  ULDC.64 UR12, c[0x0][0x228] ;  /* 0x00008a00000c7ab9 */ /* 0x000fe20000000a00 */
[----:B------:R-:W-:Y:S01]  /*75010*/  ULDC.64 UR24, c[0x0][0x228] ;  /* 0x00008a0000187ab9 */ /* 0x000fe20000000a00 */
[----:B------:R-:W-:-:S04]  /*75020*/  @P2 LOP3.LUT R18, R18, 0x20, RZ, 0xfc, !PT ;  /* 0x0000002012122812 */ /* 0x000fc800078efcff */
[----:B------:R-:W-:-:S04]  /*75030*/  LOP3.LUT R18, R18, 0xffffffef, RZ, 0xc0, !PT ;  /* 0xffffffef12127812 */ /* 0x000fc800078ec0ff */
[----:B------:R-:W-:Y:S02]  /*75040*/  @P1 LOP3.LUT R18, R18, 0x10, RZ, 0xfc, !PT ;  /* 0x0000001012121812 */ /* 0x000fe400078efcff */
[----:B------:R-:W-:Y:S02]  /*75050*/  ISETP.LT.AND P1, PT, R27, UR7, !P0 ;  /* 0x000000071b007c0c */ /* 0x000fe4000c721270 */
[----:B------:R-:W-:Y:S01]  /*75060*/  ISETP.LT.AND P0, PT, R3, UR6, !P0 ;  /* 0x0000000603007c0c */ /* 0x000fe2000c701270 */
[----:B------:R0:W-:Y:S01]  /*75070*/  STL [R1+0x8], R0 ;  /* 0x0000080001007387 */ /* 0x0001e20000100800 */
[----:B------:R-:W-:Y:S01]  /*75080*/  LOP3.LUT R18, R18, 0xfffffff7, RZ, 0xc0, !PT ;  /* 0xfffffff712127812 */ /* 0x000fe200078ec0ff */
[----:B------:R-:W-:Y:S02]  /*75090*/  ULDC.64 UR6, c[0x0][0x228] ;  /* 0x00008a0000067ab9 */ /* 0x000fe40000000a00 */
[----:B0-----:R-:W2:Y:S06]  /*750a0*/  LDL.LU R0, [R1+0x1fa0] ;  /* 0x001fa00001007983 */ /* 0x001eac0000300800 */
[----:B------:R-:W-:Y:S01]  /*750b0*/  @P1 LOP3.LUT R18, R18, 0x8, RZ, 0xfc, !PT ;  /* 0x0000000812121812 */ /* 0x000fe200078efcff */
[----:B------:R-:W3:Y:S04]  /*750c0*/  LDL.LU R2, [R1+0x1f9c] ;  /* 0x001f9c0001027983 */ /* 0x000ee80000300800 */
[----:B------:R-:W3:Y:S01]  /*750d0*/  LDL.LU R3, [R1+0x1f98] ;  /* 0x001f980001037983 */ /* 0x000ee20000300800 */
[----:B------:R-:W-:-:S04]  /*750e0*/  LOP3.LUT R18, R18, 0xfffffffb, RZ, 0xc0, !PT ;  /* 0xfffffffb12127812 */ /* 0x000fc800078ec0ff */
[----:B------:R-:W-:Y:S02]  /*750f0*/  @P0 LOP3.LUT R18, R18, 0x4, RZ, 0xfc, !PT ;  /* 0x0000000412120812 */ /* 0x000fe400078efcff */
[----:B------:R-:W-:Y:S01]  /*75100*/  ISETP.GE.AND P0, PT, R6, UR8, PT ;  /* 0x0000000806007c0c */ /* 0x000fe2000bf06270 */
[----:B------:R-:W-:Y:S01]  /*75110*/  ULDC.64 UR8, c[0x0][0x228] ;  /* 0x00008a0000087ab9 */ /* 0x000fe20000000a00 */
[----:B------:R-:W4:Y:S02]  /*75120*/  LDL R6, [R1+0xf90] ;  /* 0x000f900001067983 */ /* 0x000f240000100800 */
[----:B------:R-:W-:Y:S02]  /*75130*/  ISETP.LT.AND P1, PT, R27, UR50, !P0 ;  /* 0x000000321b007c0c */ /* 0x000fe4000c721270 */
[----:B------:R-:W-:-:S11]  /*75140*/  LOP3.LUT R18, R18, 0xfffffffd, RZ, 0xc0, !PT ;  /* 0xfffffffd12127812 */ /* 0x000fd600078ec0ff */
[----:B------:R-:W-:-:S04]  /*75150*/  @P1 LOP3.LUT R18, R18, 0x2, RZ, 0xfc, !PT ;  /* 0x0000000212121812 */ /* 0x000fc800078efcff */
[----:B------:R-:W-:Y:S01]  /*75160*/  LOP3.LUT R18, R18, 0xfffffffe, RZ, 0xc0, !PT ;  /* 0xfffffffe12127812 */ /* 0x000fe200078ec0ff */
[----:B------:R-:W-:Y:S01]  /*75170*/  UMOV UR50, UR11 ;  /* 0x0000000b00327c82 */ /* 0x000fe20008000000 */
[----:B----4-:R-:W-:Y:S02]  /*75180*/  ISETP.LT.AND P1, PT, R6, UR52, !P0 ;  /* 0x0000003406007c0c */ /* 0x010fe4000c721270 */
[----:B------:R-:W-:Y:S01]  /*75190*/  ISETP.GE.AND P0, PT, R7, UR10, PT ;  /* 0x0000000a07007c0c */ /* 0x000fe2000bf06270 */
[----:B------:R-:W-:Y:S01]  /*751a0*/  ULDC.64 UR10, c[0x0][0x228] ;  /* 0x00008a00000a7ab9 */ /* 0x000fe20000000a00 */
[----:B------:R-:W-:-:S09]  /*751b0*/  ULDC UR52, c[0x0][0x22c] ;  /* 0x00008b0000347ab9 */ /* 0x000fd20000000800 */
[----:B------:R-:W-:Y:S02]  /*751c0*/  @P1 LOP3.LUT R18, R18, 0x1, RZ, 0xfc, !PT ;  /* 0x0000000112121812 */ /* 0x000fe400078efcff */
[----:B------:R-:W-:Y:S02]  /*751d0*/  ISETP.LT.AND P1, PT, R27, UR54, !P0 ;  /* 0x000000361b007c0c */ /* 0x000fe4000c721270 */
[----:B------:R-:W-:-:S11]  /*751e0*/  ISETP.LT.AND P0, PT, R6, UR56, !P0 ;  /* 0x0000003806007c0c */ /* 0x000fd6000c701270 */
[----:B------:R-:W-:-:S04]  /*751f0*/  @P1 LOP3.LUT R22, R22, 0x80000000, RZ, 0xfc, !PT ;  /* 0x8000000016161812 */ /* 0x000fc800078efcff */
[----:B------:R-:W-:-:S04]  /*75200*/  LOP3.LUT R22, R22, 0xbfffffff, RZ, 0xc0, !PT ;  /* 0xbfffffff16167812 */ /* 0x000fc800078ec0ff */
[----:B------:R-:W-:Y:S02]  /*75210*/  @P0 LOP3.LUT R22, R22, 0x40000000, RZ, 0xfc, !PT ;  /* 0x4000000016160812 */ /* 0x000fe400078efcff */
[----:B------:R-:W-:Y:S01]  /*75220*/  ISETP.GE.AND P0, PT, R8, UR14, PT ;  /* 0x0000000e08007c0c */ /* 0x000fe2000bf06270 */
[----:B------:R-:W-:-:S03]  /*75230*/  ULDC.64 UR14, c[0x0][0x228] ;  /* 0x00008a00000e7ab9 */ /* 0x000fc60000000a00 */
[----:B------:R-:W-:Y:S02]  /*75240*/  ISETP.LT.AND P2, PT, R27, UR58, !P0 ;  /* 0x0000003a1b007c0c */ /* 0x000fe4000c741270 */
[----:B------:R-:W-:Y:S02]  /*75250*/  ISETP.LT.AND P1, PT, R6, UR60, !P0 ;  /* 0x0000003c06007c0c */ /* 0x000fe4000c721270 */
[----:B------:R-:W-:Y:S02]  /*75260*/  LOP3.LUT R22, R22, 0xdfffffff, RZ, 0xc0, !PT ;  /* 0xdfffffff16167812 */ /* 0x000fe400078ec0ff */
[----:B------:R-:W-:Y:S01]  /*75270*/  ISETP.GE.AND P0, PT, R9, UR16, PT ;  /* 0x0000001009007c0c */ /* 0x000fe2000bf06270 */
[----:B------:R-:W-:-:S06]  /*75280*/  ULDC.64 UR16, c[0x0][0x228] ;  /* 0x00008a0000107ab9 */ /* 0x000fcc0000000a00 */
[----:B------:R-:W-:-:S04]  /*75290*/  @P2 LOP3.LUT R22, R22, 0x20000000, RZ, 0xfc, !PT ;  /* 0x2000000016162812 */ /* 0x000fc800078efcff */
[----:B------:R-:W-:-:S04]  /*752a0*/  LOP3.LUT R22, R22, 0xefffffff, RZ, 0xc0, !PT ;  /* 0xefffffff16167812 */ /* 0x000fc800078ec0ff */
[----:B------:R-:W-:Y:S02]  /*752b0*/  @P1 LOP3.LUT R22, R22, 0x10000000, RZ, 0xfc, !PT ;  /* 0x1000000016161812 */ /* 0x000fe400078efcff */
[----:B------:R-:W-:Y:S02]  /*752c0*/  ISETP.LT.AND P1, PT, R27, UR4, !P0 ;  /* 0x000000041b007c0c */ /* 0x000fe4000c721270 */
[----:B------:R-:W-:Y:S01]  /*752d0*/  ISETP.LT.AND P0, PT, R6, UR6, !P0 ;  /* 0x0000000606007c0c */ /* 0x000fe2000c701270 */
[----:B------:R-:W-:Y:S01]  /*752e0*/  IMAD.MOV.U32 R7, RZ, RZ, R4 ;  /* 0x000000ffff077224 */ /* 0x000fe200078e0004 */
[----:B------:R-:W-:Y:S01]  /*752f0*/  LOP3.LUT R22, R22, 0xf7ffffff, RZ, 0xc0, !PT ;  /* 0xf7ffffff16167812 */ /* 0x000fe200078ec0ff */
[----:B------:R-:W-:-:S08]  /*75300*/  ULDC UR6, c[0x0][0x22c] ;  /* 0x00008b0000067ab9 */ /* 0x000fd00000000800 */
        /* <DEDUP_REMOVED lines=9> */
[----:B------:R-:W-:Y:S01]  /*753a0*/  ULDC.64 UR22, c[0x0][0x228] ;  /* 0x00008a0000167ab9 */ /* 0x000fe20000000a00 */
[----:B------:R-:W-:Y:S01]  /*753b0*/  VIADD R4, R7, 0x45 ;  /* 0x0000004507047836 */ /* 0x000fe20000000000 */
[----:B------:R-:W-:Y:S01]  /*753c0*/  ULDC UR8, c[0x0][0x228] ;  /* 0x00008a0000087ab9 */ /* 0x000fe20000000800 */
[----:B------:R-:W-:-:S03]  /*753d0*/  ULDC UR10, c[0x0][0x228] ;  /* 0x00008a00000a7ab9 */ /* 0x000fc60000000800 */
[----:B------:R-:W-:-:S04]  /*753e0*/  @P2 LOP3.LUT R22, R22, 0x2000000, RZ, 0xfc, !PT ;  /* 0x0200000016162812 */ /* 0x000fc800078efcff */
[----:B------:R-:W-:-:S04]  /*753f0*/  LOP3.LUT R22, R22, 0xfeffffff, RZ, 0xc0, !PT ;  /* 0xfeffffff16167812 */ /* 0x000fc800078ec0ff */
[----:B------:R-:W-:Y:S02]  /*75400*/  @P1 LOP3.LUT R22, R22, 0x1000000, RZ, 0xfc, !PT ;  /* 0x0100000016161812 */ /* 0x000fe400078efcff */
[----:B------:R-:W-:Y:S02]  /*75410*/  ISETP.LT.AND P1, PT, R27, UR12, !P0 ;  /* 0x0000000c1b007c0c */ /* 0x000fe4000c721270 */
[----:B------:R-:W-:Y:S01]  /*75420*/  ISETP.LT.AND P0, PT, R6, UR14, !P0 ;  /* 0x0000000e06007c0c */ /* 0x000fe2000c701270 */
[----:B------:R-:W-:Y:S01]  /*75430*/  VIADD R5, R7, 0x43 ;  /* 0x0000004307057836 */ /* 0x000fe20000000000 */
[----:B------:R-:W-:Y:S02]  /*75440*/  LOP3.LUT R22, R22, 0xff7fffff, RZ, 0xc0, !PT ;  /* 0xff7fffff16167812 */ /* 0x000fe400078ec0ff */
[----:B------:R-:W-:Y:S01]  /*75450*/  LOP3.LUT R23, R23, 0x7fffffff, RZ, 0xc0, !PT ;  /* 0x7fffffff17177812 */ /* 0x000fe200078ec0ff */
[----:B------:R-:W-:Y:S01]  /*75460*/  ULDC UR14, c[0x0][0x228] ;  /* 0x00008a00000e7ab9 */ /* 0x000fe20000000800 */
[----:B------:R-:W-:-:S02]  /*75470*/  LOP3.LUT R24, R24, 0xbfffffff, RZ, 0xc0, !PT ;  /* 0xbfffffff18187812 */ /* 0x000fc400078ec0ff */
[----:B------:R-:W-:Y:S01]  /*75480*/  LOP3.LUT R25, R25, 0xbfffffff, RZ, 0xc0, !PT ;  /* 0xbfffffff19197812 */ /* 0x000fe200078ec0ff */
[----:B------:R-:W-:Y:S02]  /*75490*/  ULDC UR12, c[0x0][0x22c] ;  /* 0x00008b00000c7ab9 */ /* 0x000fe40000000800 */
        /* <DEDUP_REMOVED lines=10> */
[----:B------:R-:W-:Y:S01]  /*75540*/  ULDC UR18, c[0x0][0x228] ;  /* 0x00008a0000127ab9 */ /* 0x000fe20000000800 */
[----:B------:R-:W-:-:S04]  /*75550*/  ULDC UR16, c[0x0][0x22c] ;  /* 0x00008b0000107ab9 */ /* 0x000fc80000000800 */
[----:B------:R-:W-:-:S04]  /*75560*/  @P2 LOP3.LUT R22, R22, 0x200000, RZ, 0xfc, !PT ;  /* 0x0020000016162812 */ /* 0x000fc800078efcff */
[----:B------:R-:W-:-:S04]  /*75570*/  LOP3.LUT R22, R22, 0xffefffff, RZ, 0xc0, !PT ;  /* 0xffefffff16167812 */ /* 0x000fc800078ec0ff */
[----:B------:R-:W-:Y:S02]  /*75580*/  @P1 LOP3.LUT R22, R22, 0x100000, RZ, 0xfc, !PT ;  /* 0x0010000016161812 */ /* 0x000fe400078efcff */
[----:B------:R-:W-:Y:S02]  /*75590*/  ISETP.LT.AND P1, PT, R27, UR20, !P0 ;  /* 0x000000141b007c0c */ /* 0x000fe4000c721270 */
[----:B------:R-:W-:Y:S01]  /*755a0*/  ISETP.LT.AND P0, PT, R6, UR22, !P0 ;  /* 0x0000001606007c0c */ /* 0x000fe2000c701270 */
[----:B------:R-:W-:Y:S01]  /*755b0*/  ULDC UR22, c[0x0][0x228] ;  /* 0x00008a0000167ab9 */ /* 0x000fe20000000800 */
        /* <DEDUP_REMOVED lines=13> */
[----:B------:R-:W-:Y:S01]  /*75690*/  LOP3.LUT R26, R26, 0xbfffffff, RZ, 0xc0, !PT ;  /* 0xbfffffff1a1a7812 */ /* 0x000fe200078ec0ff */
[----:B------:R-:W-:-:S03]  /*756a0*/  ULDC UR26, c[0x0][0x22c] ;  /* 0x00008b00001a7ab9 */ /* 0x000fc60000000800 */
        /* <DEDUP_REMOVED lines=37> */
[----:B------:R-:W-:Y:S01]  /*75900*/  ULDC UR40, c[0x0][0x228] ;  /* 0x00008a0000287ab9 */ /* 0x000fe20000000800 */
[----:B------:R-:W-:-:S05]  /*75910*/  ULDC UR42, c[0x0][0x22c] ;  /* 0x00008b00002a7ab9 */ /* 0x000fca0000000800 */
[----:B------:R-:W-:-:S04]  /*75920*/  @P2 LOP3.LUT R22, R22, 0x200, RZ, 0xfc, !PT ;  /* 0x0000020016162812 */ /* 0x000fc800078efcff */
[----:B------:R-:W-:-:S04]  /*75930*/  LOP3.LUT R22, R22, 0xfffffeff, RZ, 0xc0, !PT ;  /* 0xfffffeff16167812 */ /* 0x000fc800078ec0ff */
[----:B------:R-:W-:Y:S02]  /*75940*/  @P1 LOP3.LUT R22, R22, 0x100, RZ, 0xfc, !PT ;  /* 0x0000010016161812 */ /* 0x000fe400078efcff */
[----:B------:R-:W-:Y:S02]  /*75950*/  ISETP.LT.AND P1, PT, R6, UR48, !P0 ;  /* 0x0000003006007c0c */ /* 0x000fe4000c721270 */
[----:B------:R-:W-:Y:S01]  /*75960*/  ISETP.LT.AND P0, PT, R27, UR44, !P0 ;  /* 0x0000002c1b007c0c */ /* 0x000fe2000c701270 */
[----:B------:R-:W-:Y:S01]  /*75970*/  ULDC UR44, c[0x0][0x22c] ;  /* 0x00008b00002c7ab9 */ /* 0x000fe20000000800 */
[----:B------:R-:W-:Y:S02]  /*75980*/  LOP3.LUT R22, R22, 0xffffffbf, RZ, 0xc0, !PT ;  /* 0xffffffbf16167812 */ /* 0x000fe400078ec0ff */
[----:B------:R-:W-:Y:S01]  /*75990*/  LOP3.LUT R21, R21, 0xbfffffff, RZ, 0xc0, !PT ;  /* 0xbfffffff15157812 */ /* 0x000fe200078ec0ff */
[----:B------:R-:W-:-:S06]  /*759a0*/  ULDC UR48, c[0x0][0x22c] ;  /* 0x00008b0000307ab9 */ /* 0x000fcc0000000800 */
[----:B------:R-:W-:-:S04]  /*759b0*/  @P1 LOP3.LUT R22, R22, 0x40, RZ, 0xfc, !PT ;  /* 0x0000004016161812 */ /* 0x000fc800078efcff */
[----:B------:R-:W-:-:S04]  /*759c0*/  LOP3.LUT R22, R22, 0xffffff7f, RZ, 0xc0, !PT ;  /* 0xffffff7f16167812 */ /* 0x000fc800078ec0ff */
[----:B------:R-:W-:Y:S02]  /*759d0*/  @P0 LOP3.LUT R22, R22, 0x80, RZ, 0xfc, !PT ;  /* 0x0000008016160812 */ /* 0x000fe400078efcff */
[----:B------:R-:W-:Y:S02]  /*759e0*/  ISETP.GE.AND P0, PT, R4, UR6, PT ;  /* 0x0000000604007c0c */ /* 0x000fe4000bf06270 */
[----:B------:R-:W-:Y:S02]  /*759f0*/  LOP3.LUT R22, R22, 0xffffffdf, RZ, 0xc0, !PT ;  /* 0xffffffdf16167812 */ /* 0x000fe400078ec0ff */
[----:B------:R-:W-:Y:S02]  /*75a00*/  ISETP.LT.AND P1, PT, R27, UR8, !P0 ;  /* 0x000000081b007c0c */ /* 0x000fe4000c721270 */
[----:B------:R-:W-:Y:S01]  /*75a10*/  ISETP.LT.AND P0, PT, R6, UR10, !P0 ;  /* 0x0000000a06007c0c */ /* 0x000fe2000c701270 */
[----:B------:R-:W-:Y:S01]  /*75a20*/  VIADD R4, R7, 0x44 ;  /* 0x0000004407047836 */ /* 0x000fe20000000000 */
[----:B------:R-:W-:Y:S01]  /*75a30*/  ULDC UR6, c[0x0][0x22c] ;  /* 0x00008b0000067ab9 */ /* 0x000fe20000000800 */
[----:B------:R-:W-:Y:S01]  /*75a40*/  ULDC UR8, c[0x0][0x228] ;  /* 0x00008a0000087ab9 */ /* 0x000fe20000000800 */
[----:B------:R-:W-:-:S07]  /*75a50*/  ULDC UR10, c[0x0][0x228] ;  /* 0x00008a00000a7ab9 */ /* 0x000fce0000000800 */
[----:B------:R-:W-:-:S04]  /*75a60*/  @P1 LOP3.LUT R22, R22, 0x20, RZ, 0xfc, !PT ;  /* 0x0000002016161812 */ /* 0x000fc800078efcff */
[----:B------:R-:W-:-:S04]  /*75a70*/  LOP3.LUT R22, R22, 0xffffffef, RZ, 0xc0, !PT ;  /* 0xffffffef16167812 */ /* 0x000fc800078ec0ff */
[----:B------:R-:W-:Y:S02]  /*75a80*/  @P0 LOP3.LUT R22, R22, 0x10, RZ, 0xfc, !PT ;  /* 0x0000001016160812 */ /* 0x000fe400078efcff */
[----:B------:R-:W-:Y:S01]  /*75a90*/  ISETP.GE.AND P0, PT, R4, UR6, PT ;  /* 0x0000000604007c0c */ /* 0x000fe2000bf06270 */
[----:B------:R-:W-:-:S03]  /*75aa0*/  ULDC UR6, c[0x0][0x22c] ;  /* 0x00008b0000067ab9 */ /* 0x000fc60000000800 */
[----:B------:R-:W-:Y:S02]  /*75ab0*/  ISETP.LT.AND P1, PT, R27, UR8, !P0 ;  /* 0x000000081b007c0c */ /* 0x000fe4000c721270 */
[----:B------:R-:W-:Y:S02]  /*75ac0*/  ISETP.LT.AND P0, PT, R6, UR10, !P0 ;  /* 0x0000000a06007c0c */ /* 0x000fe4000c701270 */
[----:B------:R-:W-:Y:S01]  /*75ad0*/  LOP3.LUT R22, R22, 0xfffffff7, RZ, 0xc0, !PT ;  /* 0xfffffff716167812 */ /* 0x000fe200078ec0ff */
[----:B------:R-:W-:Y:S01]  /*75ae0*/  ULDC UR8, c[0x0][0x228] ;  /* 0x00008a0000087ab9 */ /* 0x000fe20000000800 */
[----:B------:R-:W-:-:S07]  /*75af0*/  ULDC UR10, c[0x0][0x228] ;  /* 0x00008a00000a7ab9 */ /* 0x000fce0000000800 */
[----:B------:R-:W-:-:S04]  /*75b00*/  @P1 LOP3.LUT R22, R22, 0x8, RZ, 0xfc, !PT ;  /* 0x0000000816161812 */ /* 0x000fc800078efcff */
[----:B------:R-:W-:-:S04]  /*75b10*/  LOP3.LUT R22, R22, 0xfffffffb, RZ, 0xc0, !PT ;  /* 0xfffffffb16167812 */ /* 0x000fc800078ec0ff */
[----:B------:R-:W-:Y:S02]  /*75b20*/  @P0 LOP3.LUT R22, R22, 0x4, RZ, 0xfc, !PT ;  /* 0x0000000416160812 */ /* 0x000fe400078efcff */
[----:B------:R-:W-:Y:S01]  /*75b30*/  ISETP.GE.AND P0, PT, R5, UR6, PT ;  /* 0x0000000605007c0c */ /* 0x000fe2000bf06270 */
[----:B------:R-:W-:Y:S01]  /*75b40*/  VIADD R4, R7, 0x42 ;  /* 0x0000004207047836 */ /* 0x000fe20000000000 */
[----:B------:R-:W-:Y:S02]  /*75b50*/  ULDC UR6, c[0x0][0x22c] ;  /* 0x00008b0000067ab9 */ /* 0x000fe40000000800 */
        /* <DEDUP_REMOVED lines=12> */
[----:B------:R-:W-:Y:S01]  /*75c20*/  ISETP.LT.AND P0, PT, R6, UR10, !P0 ;  /* 0x0000000a06007c0c */ /* 0x000fe2000c701270 */
[----:B------:R-:W-:Y:S01]  /*75c30*/  ULDC UR8, c[0x0][0x228] ;  /* 0x00008a0000087ab9 */ /* 0x000fe20000000800 */
[----:B------:R-:W-:-:S09]  /*75c40*/  ULDC UR10, c[0x0][0x228] ;  /* 0x00008a00000a7ab9 */ /* 0x000fd20000000800 */
        /* <DEDUP_REMOVED lines=8> */
[----:B------:R-:W-:Y:S01]  /*75cd0*/  VIADD R4, R7, 0x40 ;  /* 0x0000004007047836 */ /* 0x000fe20000000000 */
[----:B------:R-:W-:Y:S01]  /*75ce0*/  ULDC UR8, c[0x0][0x228] ;  /* 0x00008a0000087ab9 */ /* 0x000fe20000000800 */
[----:B------:R-:W-:-:S06]  /*75cf0*/  ULDC UR10, c[0x0][0x228] ;  /* 0x00008a00000a7ab9 */ /* 0x000fcc0000000800 */
[----:B------:R-:W-:-:S04]  /*75d00*/  @P1 LOP3.LUT R23, R23, 0x20000000, RZ, 0xfc, !PT ;  /* 0x2000000017171812 */ /* 0x000fc800078efcff */
[----:B------:R-:W-:-:S04]  /*75d10*/  LOP3.LUT R23, R23, 0xefffffff, RZ, 0xc0, !PT ;  /* 0xefffffff17177812 */ /* 0x000fc800078ec0ff */
[----:B------:R-:W-:Y:S02]  /*75d20*/  @P0 LOP3.LUT R23, R23, 0x10000000, RZ, 0xfc, !PT ;  /* 0x1000000017170812 */ /* 0x000fe400078efcff */
[C---:B------:R-:W-:Y:S01]  /*75d30*/  ISETP.GE.AND P0, PT, R7.reuse, UR50, PT ;  /* 0x0000003207007c0c */ /* 0x040fe2000bf06270 */
[----:B------:R-:W-:Y:S01]  /*75d40*/  VIADD R5, R7, 0x1 ;  /* 0x0000000107057836 */ /* 0x000fe20000000000 */
[----:B------:R-:W-:Y:S02]  /*75d50*/  ULDC UR50, c[0x0][0x22c] ;  /* 0x00008b0000327ab9 */ /* 0x000fe40000000800 */
[----:B------:R-:W-:Y:S02]  /*75d60*/  ISETP.LT.AND P0, PT, R27, UR6, !P0 ;  /* 0x000000061b007c0c */ /* 0x000fe4000c701270 */
[----:B------:R-:W-:Y:S01]  /*75d70*/  LOP3.LUT R23, R23, 0xf7ffffff, RZ, 0xc0, !PT ;  /* 0xf7ffffff17177812 */ /* 0x000fe200078ec0ff */
[----:B------:R-:W-:-:S10]  /*75d80*/  ULDC UR6, c[0x0][0x22c] ;  /* 0x00008b0000067ab9 */ /* 0x000fd40000000800 */
[----:B------:R-:W-:Y:S02]  /*75d90*/  @P0 LOP3.LUT R23, R23, 0x8000000, RZ, 0xfc, !PT ;  /* 0x0800000017170812 */ /* 0x000fe400078efcff */
[----:B------:R-:W-:Y:S01]  /*75da0*/  ISETP.GE.AND P0, PT, R4, UR6, PT ;  /* 0x0000000604007c0c */ /* 0x000fe2000bf06270 */
[----:B------:R-:W-:-:S03]  /*75db0*/  ULDC UR6, c[0x0][0x228] ;  /* 0x00008a0000067ab9 */ /* 0x000fc60000000800 */
[----:B------:R-:W-:Y:S02]  /*75dc0*/  ISETP.LT.AND P1, PT, R27, UR8, !P0 ;  /* 0x000000081b007c0c */ /* 0x000fe4000c721270 */
[----:B------:R-:W-:Y:S02]  /*75dd0*/  ISETP.LT.AND P0, PT, R6, UR10, !P0 ;  /* 0x0000000a06007c0c */ /* 0x000fe4000c701270 */
[----:B------:R-:W-:Y:S01]  /*75de0*/  LOP3.LUT R23, R23, 0xfbffffff, RZ, 0xc0, !PT ;  /* 0xfbffffff17177812 */ /* 0x000fe200078ec0ff */
[----:B------:R-:W-:Y:S01]  /*75df0*/  ULDC UR8, c[0x0][0x228] ;  /* 0x00008a0000087ab9 */ /* 0x000fe20000000800 */
[----:B------:R-:W-:Y:S01]  /*75e00*/  VIADD R4, R7, 0x3f ;  /* 0x0000003f07047836 */ /* 0x000fe20000000000 */
        /* <DEDUP_REMOVED lines=8> */
[----:B------:R-:W-:Y:S01]  /*75e90*/  ULDC UR6, c[0x0][0x22c] ;  /* 0x00008b0000067ab9 */ /* 0x000fe20000000800 */
[----:B------:R-:W-:Y:S01]  /*75ea0*/  ULDC UR8, c[0x0][0x228] ;  /* 0x00008a0000087ab9 */ /* 0x000fe20000000800 */
[----:B------:R-:W-:Y:S01]  /*75eb0*/  VIADD R5, R7, 0x2 ;  /* 0x0000000207057836 */ /* 0x000fe20000000000 */
        /* <DEDUP_REMOVED lines=132> */
[----:B------:R-:W-:-:S09]  /*76700*/  ULDC UR50, c[0x0][0x22c] ;  /* 0x00008b0000327ab9 */ /* 0x000fd20000000800 */
[----:B------:R-:W-:Y:S02]  /*76710*/  @P0 LOP3.LUT R24, R24, 0x40000000, RZ, 0xfc, !PT ;  /* 0x4000000018180812 */ /* 0x000fe400078efcff */
[----:B------:R-:W-:Y:S02]  /*76720*/  ISETP.GE.AND P0, PT, R4, UR6, PT ;  /* 0x0000000604007c0c */ /* 0x000fe4000bf06270 */
[----:B------:R-:W-:Y:S02]  /*76730*/  @P1 LOP3.LUT R23, R23, 0x2, RZ, 0xfc, !PT ;  /* 0x0000000217171812 */ /* 0x000fe400078efcff */
        /* <DEDUP_REMOVED lines=142> */
[----:B------:R-:W-:-:S04]  /*77020*/  ISETP.GE.AND P0, PT, R5, UR50, PT ;  /* 0x0000003205007c0c */ /* 0x000fc8000bf06270 */
        /* <DEDUP_REMOVED lines=26> */
[----:B------:R-:W-:-:S09]  /*771d0*/  ULDC UR38, c[0x0][0x228] ;  /* 0x00008a0000267ab9 */ /* 0x000fd20000000800 */
[----:B------:R-:W-:Y:S02]  /*771e0*/  @P0 LOP3.LUT R25, R25, 0x40000000, RZ, 0xfc, !PT ;  /* 0x4000000019190812 */ /* 0x000fe400078efcff */
[----:B------:R-:W-:Y:S02]  /*771f0*/  ISETP.GE.AND P0, PT, R4, UR28, PT ;  /* 0x0000001c04007c0c */ /* 0x000fe4000bf06270 */
[----:B------:R-:W-:Y:S01]  /*77200*/  @P1 LOP3.LUT R24, R24, 0x2, RZ, 0xfc, !PT ;  /* 0x0000000218181812 */ /* 0x000fe200078efcff */
[----:B------:R-:W-:Y:S01]  /*77210*/  VIADD R5, R7, 0x10 ;  /* 0x0000001007057836 */ /* 0x000fe20000000000 */
        /* <DEDUP_REMOVED lines=68> */
[C---:B------:R-:W-:Y:S01]  /*77660*/  VIADD R5, R7.reuse, 0x13 ;  /* 0x0000001307057836 */ /* 0x040fe20000000000 */
[----:B------:R-:W-:Y:S01]  /*77670*/  ULDC UR36, c[0x0][0x228] ;  /* 0x00008a0000247ab9 */ /* 0x000fe20000000800 */
        /* <DEDUP_REMOVED lines=252> */
[----:B------:R-:W-:Y:S01]  /*78640*/  VIADD R5, R7, 0x1f ;  /* 0x0000001f07057836 */ /* 0x000fe20000000000 */
[----:B------:R-:W-:Y:S01]  /*78650*/  ULDC UR26, c[0x0][0x22c] ;  /* 0x00008b00001a7ab9 */ /* 0x000fe20000000800 */
        /* <DEDUP_REMOVED lines=44> */
[----:B------:R-:W-:-:S02]  /*78920*/  LOP3.LUT R20, R20, 0x7fffffff, RZ, 0xc0, !PT ;  /* 0x7fffffff14147812 */ /* 0x000fc400078ec0ff */
[----:B--2---:R-:W-:Y:S02]  /*78930*/  LOP3.LUT R0, R0, 0x7fffffff, RZ, 0xc0, !PT ;  /* 0x7fffffff00007812 */ /* 0x004fe400078ec0ff */
[----:B---3--:R-:W-:Y:S01]  /*78940*/  LOP3.LUT R2, R2, 0x7fffffff, RZ, 0xc0, !PT ;  /* 0x7fffffff02027812 */ /* 0x008fe200078ec0ff */
[----:B------:R0:W-:Y:S04]  /*78950*/  STL [R1+0x1f30], R18 ;  /* 0x001f301201007387 */ /* 0x0001e80000100800 */
[----:B------:R-:W2:Y:S01]  /*78960*/  LDL.LU R16, [R1+0x1f94] ;  /* 0x001f940001107983 */ /* 0x000ea20000300800 */
[----:B------:R-:W-:Y:S01]  /*78970*/  LOP3.LUT R3, R3, 0x7fffffff, RZ, 0xc0, !PT ;  /* 0x7fffffff03037812 */ /* 0x000fe200078ec0ff */
[----:B------:R-:W-:Y:S02]  /*78980*/  ULDC UR48, c[0x0][0x22c] ;  /* 0x00008b0000307ab9 */ /* 0x000fe40000000800 */
[----:B------:R-:W3:Y:S01]  /*78990*/  LDL.LU R17, [R1+0x1f90] ;  /* 0x001f900001117983 */ /* 0x000ee20000300800 */
[----:B------:R-:W-:Y:S01]  /*789a0*/  @P1 LOP3.LUT R21, R21, 0x10000000, RZ, 0xfc, !PT ;  /* 0x1000000015151812 */ /* 0x000fe200078efcff */
[----:B------:R-:W-:Y:S01]  /*789b0*/  UMOV UR50, UR49 ;  /* 0x0000003100327c82 */ /* 0x000fe20008000000 */
[----:B------:R-:W-:Y:S01]  /*789c0*/  ULDC UR49, c[0x0][0x22c] ;  /* 0x00008b0000317ab9 */ /* 0x000fe20000000800 */
[----:B------:R-:W4:Y:S01]  /*789d0*/  LDL.LU R15, [R1+0x28] ;  /* 0x00002800010f7983 */ /* 0x000f220000300800 */
[----:B------:R-:W-:-:S03]  /*789e0*/  LOP3.LUT R21, R21, 0xf7ffffff, RZ, 0xc0, !PT ;  /* 0xf7ffffff15157812 */ /* 0x000fc600078ec0ff */
[----:B------:R-:W4:Y:S04]  /*789f0*/  LDL.LU R14, [R1+0x24] ;  /* 0x00002400010e7983 */ /* 0x000f280000300800 */
[----:B------:R-:W4:Y:S04]  /*78a00*/  LDL.LU R13, [R1+0x20] ;  /* 0x00002000010d7983 */ /* 0x000f280000300800 */
[----:B------:R-:W4:Y:S01]  /*78a10*/  LDL.LU R12, [R1+0x1c] ;  /* 0x00001c00010c7983 */ /* 0x000f220000300800 */
[----:B------:R-:W-:Y:S02]  /*78a20*/  @P0 LOP3.LUT R21, R21, 0x8000000, RZ, 0xfc, !PT ;  /* 0x0800000015150812 */ /* 0x000fe400078efcff */
[----:B------:R-:W-:Y:S01]  /*78a30*/  ISETP.GE.AND P0, PT, R4, UR36, PT ;  /* 0x0000002404007c0c */ /* 0x000fe2000bf06270 */
[----:B------:R-:W4:Y:S01]  /*78a40*/  LDL.LU R11, [R1+0x18] ;  /* 0x00001800010b7983 */ /* 0x000f220000300800 */
[----:B------:R-:W-:-:S02]  /*78a50*/  LOP3.LUT R21, R21, 0xfbffffff, RZ, 0xc0, !PT ;  /* 0xfbffffff15157812 */ /* 0x000fc400078ec0ff */
[----:B------:R-:W-:Y:S02]  /*78a60*/  ISETP.LT.AND P1, PT, R6, UR38, !P0 ;  /* 0x0000002606007c0c */ /* 0x000fe4000c721270 */
[----:B------:R-:W-:Y:S01]  /*78a70*/  ISETP.LT.AND P0, PT, R27, UR40, !P0 ;  /* 0x000000281b007c0c */ /* 0x000fe2000c701270 */
[----:B------:R-:W-:Y:S01]  /*78a80*/  ULDC UR38, c[0x0][0x228] ;  /* 0x00008a0000267ab9 */ /* 0x000fe20000000800 */
[----:B------:R-:W-:Y:S01]  /*78a90*/  ULDC UR40, c[0x0][0x228] ;  /* 0x00008a0000287ab9 */ /* 0x000fe20000000800 */
[----:B------:R-:W-:Y:S01]  /*78aa0*/  VIADD R4, R7, 0x5b ;  /* 0x0000005b07047836 */ /* 0x000fe20000000000 */
[----:B------:R-:W-:Y:S01]  /*78ab0*/  ULDC UR36, c[0x0][0x22c] ;  /* 0x00008b0000247ab9 */ /* 0x000fe20000000800 */
[----:B------:R-:W4:Y:S04]  /*78ac0*/  LDL.LU R10, [R1+0x14] ;  /* 0x00001400010a7983 */ /* 0x000f280000300800 */
[----:B------:R-:W4:Y:S04]  /*78ad0*/  LDL.LU R9, [R1+0x10] ;  /* 0x0000100001097983 */ /* 0x000f280000300800 */
[----:B------:R-:W4:Y:S04]  /*78ae0*/  LDL.LU R8, [R1+0xc] ;  /* 0x00000c0001087983 */ /* 0x000f280000300800 */
[----:B0-----:R-:W4:Y:S01]  /*78af0*/  LDL.LU R18, [R1+0x8] ;  /* 0x0000080001127983 */ /* 0x001f220000300800 */
        /* <DEDUP_REMOVED lines=579> */
[----:B--2---:R-:W-:Y:S01]  /*7af30*/  LOP3.LUT R16, R16, 0x7fffffff, RZ, 0xc0, !PT ;  /* 0x7fffffff10107812 */ /* 0x004fe200078ec0ff */
        /* <DEDUP_REMOVED lines=22> */
[----:B------:R-:W-:-:S08]  /*7b0a0*/  ULDC UR38, c[0x0][0x228] ;  /* 0x00008a0000267ab9 */ /* 0x000fd00000000800 */
[----:B------:R-:W-:Y:S02]  /*7b0b0*/  @P0 LOP3.LUT R2, R2, 0x80000000, RZ, 0xfc, !PT ;  /* 0x8000000002020812 */ /* 0x000fe400078efcff */
[----:B------:R-:W-:Y:S02]  /*7b0c0*/  ISETP.GE.AND P0, PT, R4, UR30, PT ;  /* 0x0000001e04007c0c */ /* 0x000fe4000bf06270 */
[----:B------:R-:W-:Y:S01]  /*7b0d0*/  @P1 LOP3.LUT R0, R0, 0x2, RZ, 0xfc, !PT ;  /* 0x0000000200001812 */ /* 0x000fe200078efcff */
[----:B------:R-:W-:Y:S01]  /*7b0e0*/  ULDC UR30, c[0x0][0x228] ;  /* 0x00008a00001e7ab9 */ /* 0x000fe20000000800 */
        /* <DEDUP_REMOVED lines=87> */
[----:B------:R-:W-:Y:S01]  /*7b660*/  VIADD R4, R7, 0x9b ;  /* 0x0000009b07047836 */ /* 0x000fe20000000000 */
[----:B---3--:R-:W-:Y:S01]  /*7b670*/  LOP3.LUT R17, R17, 0x7fffffff, RZ, 0xc0, !PT ;  /* 0x7fffffff11117812 */ /* 0x008fe200078ec0ff */
[----:B------:R-:W-:Y:S01]  /*7b680*/  ULDC UR20, c[0x0][0x22c] ;  /* 0x00008b0000147ab9 */ /* 0x000fe20000000800 */
[----:B------:R-:W-:Y:S02]  /*7b690*/  ISETP.LT.AND P1, PT, R6, UR30, !P0 ;  /* 0x0000001e06007c0c */ /* 0x000fe4000c721270 */
[----:B------:R-:W-:Y:S01]  /*7b6a0*/  ISETP.LT.AND P0, PT, R27, UR34, !P0 ;  /* 0x000000221b007c0c */ /* 0x000fe2000c701270 */
[----:B------:R-:W-:Y:S01]  /*7b6b0*/  ULDC UR30, c[0x0][0x228] ;  /* 0x00008a00001e7ab9 */ /* 0x000fe20000000800 */
[----:B------:R-:W-:-:S09]  /*7b6c0*/  ULDC UR34, c[0x0][0x228] ;  /* 0x00008a0000227ab9 */ /* 0x000fd20000000800 */
        /* <DEDUP_REMOVED lines=91> */
[----:B------:R-:W-:Y:S01]  /*7bc80*/  ISETP.LT.AND P0, PT, R27, UR40, !P0 ;  /* 0x000000281b007c0c */ /* 0x000fe2000c701270 */
[----:B------:R-:W-:Y:S01]  /*7bc90*/  ULDC UR38, c[0x0][0x228] ;  /* 0x00008a0000267ab9 */ /* 0x000fe20000000800 */
[----:B------:R-:W-:-:S09]  /*7bca0*/  ULDC UR40, c[0x0][0x228] ;  /* 0x00008a0000287ab9 */ /* 0x000fd20000000800 */
[----:B------:R-:W-:-:S04]  /*7bcb0*/  @P1 LOP3.LUT R16, R16, 0x80000000, RZ, 0xfc, !PT ;  /* 0x8000000010101812 */ /* 0x000fc800078efcff */
[----:B------:R-:W-:-:S04]  /*7bcc0*/  LOP3.LUT R16, R16, 0xdfffffff, RZ, 0xc0, !PT ;  /* 0xdfffffff10107812 */ /* 0x000fc800078ec0ff */
[----:B------:R-:W-:Y:S02]  /*7bcd0*/  @P0 LOP3.LUT R16, R16, 0x20000000, RZ, 0xfc, !PT ;  /* 0x2000000010100812 */ /* 0x000fe400078efcff */
[----:B------:R-:W-:-:S04]  /*7bce0*/  ISETP.GE.AND P0, PT, R4, UR44, PT ;  /* 0x0000002c04007c0c */ /* 0x000fc8000bf06270 */
        /* <DEDUP_REMOVED lines=17> */
[----:B------:R-:W-:Y:S01]  /*7be00*/  STL [R1+0x1f34], R22 ;  /* 0x001f341601007387 */ /* 0x000fe20000100800 */
[----:B------:R-:W0:Y:S01]  /*7be10*/  S2UR UR54, SR_CgaCtaId ;  /* 0x00000000003679c3 */ /* 0x000e220000008800 */
[----:B----4-:R-:W-:Y:S01]  /*7be20*/  R2UR UR44, R15 ;  /* 0x000000000f2c72ca */ /* 0x010fe200000e0000 */
[----:B------:R-:W-:Y:S01]  /*7be30*/  UMOV UR52, 0x400 ;  /* 0x0000040000347882 */ /* 0x000fe20000000000 */
[----:B------:R-:W-:Y:S01]  /*7be40*/  R2UR UR48, R14 ;  /* 0x000000000e3072ca */ /* 0x000fe200000e0000 */
[----:B------:R-:W-:Y:S01]  /*7be50*/  UMOV UR42, UR50 ;  /* 0x00000032002a7c82 */ /* 0x000fe20008000000 */
[----:B------:R-:W-:-:S02]  /*7be60*/  R2UR UR49, R13 ;  /* 0x000000000d3172ca */ /* 0x000fc400000e0000 */
[----:B------:R-:W-:Y:S02]  /*7be70*/  R2UR UR56, R9 ;  /* 0x00000000093872ca */ /* 0x000fe400000e0000 */
[----:B------:R-:W-:Y:S02]  /*7be80*/  @P1 LOP3.LUT R16, R16, 0x800000, RZ, 0xfc, !PT ;  /* 0x0080000010101812 */ /* 0x000fe400078efcff */
[----:B------:R-:W-:Y:S02]  /*7be90*/  R2UR UR60, R18 ;  /* 0x00000000123c72ca */ /* 0x000fe400000e0000 */
[----:B------:R-:W-:Y:S02]  /*7bea0*/  LOP3.LUT R3, R3, 0xff7fffff, RZ, 0xc0, !PT ;  /* 0xff7fffff03037812 */ /* 0x000fe400078ec0ff */
[----:B------:R-:W-:Y:S02]  /*7beb0*/  LOP3.LUT R2, R2, 0xfffffffe, RZ, 0xc0, !PT ;  /* 0xfffffffe02027812 */ /* 0x000fe400078ec0ff */
[----:B------:R-:W-:-:S02]  /*7bec0*/  LOP3.LUT R16, R16, 0xffdfffff, RZ, 0xc0, !PT ;  /* 0xffdfffff10107812 */ /* 0x000fc400078ec0ff */
[----:B------:R-:W-:Y:S01]  /*7bed0*/  R2UR UR58, R8 ;  /* 0x00000000083a72ca */ /* 0x000fe200000e0000 */
[----:B------:R-:W-:Y:S01]  /*7bee0*/  ULDC UR40, c[0x0][0x22c] ;  /* 0x00008b0000287ab9 */ /* 0x000fe20000000800 */
        /* <DEDUP_REMOVED lines=8> */
[----:B------:R-:W-:Y:S01]  /*7bf70*/  STL [R1+0x1f38], R23 ;  /* 0x001f381701007387 */ /* 0x000fe20000100800 */
[----:B0-----:R-:W-:Y:S01]  /*7bf80*/  ULEA UR4, UR54, UR52, 0x18 ;  /* 0x0000003436047291 */ /* 0x001fe2000f8ec03f */
[----:B------:R-:W-:Y:S01]  /*7bf90*/  R2UR UR50, R12 ;  /* 0x000000000c3272ca */ /* 0x000fe200000e0000 */
[----:B------:R-:W-:-:S03]  /*7bfa0*/  ULDC UR38, c[0x0][0x22c] ;  /* 0x00008b0000267ab9 */ /* 0x000fc60000000800 */
        /* <DEDUP_REMOVED lines=10> */
[----:B------:R-:W-:Y:S01]  /*7c050*/  STL [R1+0x1f3c], R24 ;  /* 0x001f3c1801007387 */ /* 0x000fe20000100800 */
[----:B------:R-:W-:-:S02]  /*7c060*/  R2UR UR52, R11 ;  /* 0x000000000b3472ca */ /* 0x000fc400000e0000 */
        /* <DEDUP_REMOVED lines=10> */
[----:B------:R-:W-:Y:S01]  /*7c110*/  LOP3.LUT R16, R16, 0xffffefff, RZ, 0xc0, !PT ;  /* 0xffffefff10107812 */ /* 0x000fe200078ec0ff */
[----:B------:R-:W-:Y:S01]  /*7c120*/  ULDC UR8, c[0x0][0x228] ;  /* 0x00008a0000087ab9 */ /* 0x000fe20000000800 */
[----:B------:R-:W-:Y:S01]  /*7c130*/  VIADD R4, R7, 0xa9 ;  /* 0x000000a907047836 */ /* 0x000fe20000000000 */
[----:B------:R-:W-:Y:S01]  /*7c140*/  STL [R1+0x1f40], R25 ;  /* 0x001f401901007387 */ /* 0x000fe20000100800 */
[----:B------:R-:W-:-:S05]  /*7c150*/  ULDC UR12, c[0x0][0x22c] ;  /* 0x00008b00000c7ab9 */ /* 0x000fca0000000800 */
[----:B------:R-:W-:-:S04]  /*7c160*/  @P1 LOP3.LUT R16, R16, 0x1000, RZ, 0xfc, !PT ;  /* 0x0000100010101812 */ /* 0x000fc800078efcff */
        /* <DEDUP_REMOVED lines=33> */
[----:B------:R-:W-:-:S08]  /*7c380*/  ULDC UR18, c[0x0][0x22c] ;  /* 0x00008b0000127ab9 */ /* 0x000fd00000000800 */
        /* <DEDUP_REMOVED lines=21> */
[----:B------:R0:W-:Y:S01]  /*7c4e0*/  STL [R1+0x1f64], R0 ;  /* 0x001f640001007387 */ /* 0x0001e20000100800 */
        /* <DEDUP_REMOVED lines=74> */
[----:B------:R-:W-:Y:S01]  /*7c990*/  IMAD.MOV.U32 R4, RZ, RZ, R7 ;  /* 0x000000ffff047224 */ /* 0x000fe200078e0007 */
[----:B------:R-:W-:Y:S01]  /*7c9a0*/  ULDC UR6, c[0x0][0x22c] ;  /* 0x00008b0000067ab9 */ /* 0x000fe20000000800 */
[----:B------:R-:W-:Y:S01]  /*7c9b0*/  ULDC UR8, c[0x0][0x22c] ;  /* 0x00008b0000087ab9 */ /* 0x000fe20000000800 */
[----:B------:R-:W-:-:S07]  /*7c9c0*/  ULDC UR36, c[0x0][0x22c] ;  /* 0x00008b0000247ab9 */ /* 0x000fce0000000800 */
[----:B------:R-:W-:-:S04]  /*7c9d0*/  @P1 LOP3.LUT R17, R17, 0x4, RZ, 0xfc, !PT ;  /* 0x0000000411111812 */ /* 0x000fc800078efcff */
[----:B------:R-:W-:Y:S01]  /*7c9e0*/  LOP3.LUT R17, R17, 0xfffffffd, RZ, 0xc0, !PT ;  /* 0xfffffffd11117812 */ /* 0x000fe200078ec0ff */
[C---:B------:R-:W-:Y:S02]  /*7c9f0*/  VIADD R6, R4.reuse, 0xe5 ;  /* 0x000000e504067836 */ /* 0x040fe40000000000 */
[C---:B------:R-:W-:Y:S01]  /*7ca00*/  VIADD R5, R4.reuse, 0xe6 ;  /* 0x000000e604057836 */ /* 0x040fe20000000000 */
[----:B------:R-:W-:Y:S01]  /*7ca10*/  @P0 LOP3.LUT R17, R17, 0x2, RZ, 0xfc, !PT ;  /* 0x0000000211110812 */ /* 0x000fe200078efcff */
[----:B0-----:R-:W-:-:S04]  /*7ca20*/  VIADD R0, R4, 0xe7 ;  /* 0x000000e704007836 */ /* 0x001fc80000000000 */
[----:B------:R-:W-:Y:S04]  /*7ca30*/  STL [R1+0x1f5c], R17 ;  /* 0x001f5c1101007387 */ /* 0x000fe80000100800 */
[----:B------:R0:W-:Y:S04]  /*7ca40*/  STL [R1+0x38], R6 ;  /* 0x0000380601007387 */ /* 0x0001e80000100800 */
[----:B------:R1:W-:Y:S04]  /*7ca50*/  STL [R1+0x34], R5 ;  /* 0x0000340501007387 */ /* 0x0003e80000100800 */
[----:B------:R2:W-:Y:S01]  /*7ca60*/  STL [R1+0x30], R0 ;  /* 0x0000300001007387 */ /* 0x0005e20000100800 */
[----:B0-----:R-:W-:-:S02]  /*7ca70*/  VIADD R6, R4, 0xe8 ;  /* 0x000000e804067836 */ /* 0x001fc40000000000 */
[C---:B-1----:R-:W-:Y:S02]  /*7ca80*/  VIADD R5, R4.reuse, 0xe9 ;  /* 0x000000e904057836 */ /* 0x042fe40000000000 */
[C---:B--2---:R-:W-:Y:S01]  /*7ca90*/  VIADD R0, R4.reuse, 0xea ;  /* 0x000000ea04007836 */ /* 0x044fe20000000000 */
[----:B------:R0:W-:Y:S04]  /*7caa0*/  STL [R1+0x2c], R6 ;  /* 0x00002c0601007387 */ /* 0x0001e80000100800 */
[----:B------:R1:W-:Y:S04]  /*7cab0*/  STL [R1+0x28], R5 ;  /* 0x0000280501007387 */ /* 0x0003e80000100800 */
[----:B------:R2:W-:Y:S01]  /*7cac0*/  STL [R1+0x24], R0 ;  /* 0x0000240001007387 */ /* 0x0005e20000100800 */
[----:B0-----:R-:W-:-:S02]  /*7cad0*/  VIADD R6, R4, 0xeb ;  /* 0x000000eb04067836 */ /* 0x001fc40000000000 */
[C---:B-1----:R-:W-:Y:S02]  /*7cae0*/  VIADD R5, R4.reuse, 0xec ;  /* 0x000000ec04057836 */ /* 0x042fe40000000000 */
[C---:B--2---:R-:W-:Y:S01]  /*7caf0*/  VIADD R0, R4.reuse, 0xed ;  /* 0x000000ed04007836 */ /* 0x044fe20000000000 */
[----:B------:R0:W-:Y:S04]  /*7cb00*/  STL [R1+0x20], R6 ;  /* 0x0000200601007387 */ /* 0x0001e80000100800 */
[----:B------:R-:W-:Y:S04]  /*7cb10*/  STL [R1+0x1c], R5 ;  /* 0x00001c0501007387 */ /* 0x000fe80000100800 */
[----:B------:R1:W-:Y:S01]  /*7cb20*/  STL [R1+0x18], R0 ;  /* 0x0000180001007387 */ /* 0x0003e20000100800 */
[----:B------:R-:W-:-:S02]  /*7cb30*/  VIADD R17, R4, 0xf2 ;  /* 0x000000f204117836 */ /* 0x000fc40000000000 */
[C---:B0-----:R-:W-:Y:S02]  /*7cb40*/  VIADD R6, R4.reuse, 0xee ;  /* 0x000000ee04067836 */ /* 0x041fe40000000000 */
[C---:B-1----:R-:W-:Y:S02]  /*7cb50*/  VIADD R0, R4.reuse, 0xf0 ;  /* 0x000000f004007836 */ /* 0x042fe40000000000 */
[C---:B------:R-:W-:Y:S01]  /*7cb60*/  VIADD R5, R4.reuse, 0xef ;  /* 0x000000ef04057836 */ /* 0x040fe20000000000 */
[----:B------:R-:W-:Y:S04]  /*7cb70*/  STL [R1+0x14], R6 ;  /* 0x0000140601007387 */ /* 0x000fe80000100800 */
[----:B------:R0:W-:Y:S01]  /*7cb80*/  STL [R1+0x1f68], R0 ;  /* 0x001f680001007387 */ /* 0x0001e20000100800 */
[----:B------:R-:W-:-:S02]  /*7cb90*/  VIADD R27, R4, 0xf3 ;  /* 0x000000f3041b7836 */ /* 0x000fc40000000000 */
[C---:B------:R-:W-:Y:S01]  /*7cba0*/  VIADD R28, R4.reuse, 0xf4 ;  /* 0x000000f4041c7836 */ /* 0x040fe20000000000 */
[----:B------:R-:W-:Y:S01]  /*7cbb0*/  STL [R1+0x10], R5 ;  /* 0x0000100501007387 */ /* 0x000fe20000100800 */
[----:B------:R-:W-:-:S03]  /*7cbc0*/  VIADD R15, R4, 0xf5 ;  /* 0x000000f5040f7836 */ /* 0x000fc60000000000 */
[----:B------:R-:W-:Y:S01]  /*7cbd0*/  STL [R1+0x1f60], R17 ;  /* 0x001f601101007387 */ /* 0x000fe20000100800 */
[C---:B------:R-:W-:Y:S02]  /*7cbe0*/  VIADD R14, R4.reuse, 0xf6 ;  /* 0x000000f6040e7836 */ /* 0x040fe40000000000 */
[C---:B0-----:R-:W-:Y:S02]  /*7cbf0*/  VIADD R0, R4.reuse, 0xf1 ;  /* 0x000000f104007836 */ /* 0x041fe40000000000 */
[C---:B------:R-:W-:Y:S02]  /*7cc00*/  VIADD R13, R4.reuse, 0xf7 ;  /* 0x000000f7040d7836 */ /* 0x040fe40000000000 */
[C---:B------:R-:W-:Y:S02]  /*7cc10*/  VIADD R12, R4.reuse, 0xf8 ;  /* 0x000000f8040c7836 */ /* 0x040fe40000000000 */
[C---:B------:R-:W-:Y:S01]  /*7cc20*/  VIADD R11, R4.reuse, 0xf9 ;  /* 0x000000f9040b7836 */ /* 0x040fe20000000000 */
[----:B------:R0:W-:Y:S04]  /*7cc30*/  STL [R1+0x8], R0 ;  /* 0x0000080001007387 */ /* 0x0001e80000100800 */
[----:B------:R-:W-:Y:S04]  /*7cc40*/  STL [R1+0x1f6c], R27 ;  /* 0x001f6c1b01007387 */ /* 0x000fe80000100800 */
[----:B------:R-:W-:Y:S04]  /*7cc50*/  STL [R1+0x1f70], R28 ;  /* 0x001f701c01007387 */ /* 0x000fe80000100800 */
[----:B------:R-:W-:Y:S01]  /*7cc60*/  STL [R1+0x1f74], R15 ;  /* 0x001f740f01007387 */ /* 0x000fe20000100800 */
[----:B------:R-:W-:-:S03]  /*7cc70*/  VIADD R10, R4, 0xfa ;  /* 0x000000fa040a7836 */ /* 0x000fc60000000000 */
[----:B------:R-:W-:Y:S01]  /*7cc80*/  STL [R1+0x1f78], R14 ;  /* 0x001f780e01007387 */ /* 0x000fe20000100800 */
[----:B------:R-:W-:-:S03]  /*7cc90*/  VIADD R9, R4, 0xfb ;  /* 0x000000fb04097836 */ /* 0x000fc60000000000 */
[----:B------:R-:W-:Y:S04]  /*7cca0*/  STL [R1+0x1f7c], R13 ;  /* 0x001f7c0d01007387 */ /* 0x000fe80000100800 */
[----:B------:R-:W-:Y:S04]  /*7ccb0*/  STL [R1+0x1f80], R12 ;  /* 0x001f800c01007387 */ /* 0x000fe80000100800 */
[----:B------:R-:W-:Y:S04]  /*7ccc0*/  STL [R1+0x1f84], R11 ;  /* 0x001f840b01007387 */ /* 0x000fe80000100800 */
[----:B------:R1:W-:Y:S04]  /*7ccd0*/  STL [R1+0x1f88], R10 ;  /* 0x001f880a01007387 */ /* 0x0003e80000100800 */
[----:B------:R2:W-:Y:S01]  /*7cce0*/  STL [R1+0x1f8c], R9 ;  /* 0x001f8c0901007387 */ /* 0x0005e20000100800 */
[----:B0-----:R-:W-:-:S02]  /*7ccf0*/  VIADD R0, R4, 0xb6 ;  /* 0x000000b604007836 */ /* 0x001fc40000000000 */
[C---:B-1----:R-:W-:Y:S02]  /*7cd00*/  VIADD R10, R4.reuse, 0xb4 ;  /* 0x000000b4040a7836 */ /* 0x042fe40000000000 */
[----:B--2---:R-:W-:-:S03]  /*7cd10*/  VIADD R9, R4, 0xb5 ;  /* 0x000000b504097836 */ /* 0x004fc60000000000 */
[----:B------:R0:W-:Y:S04]  /*7cd20*/  STL [R1+0xfc], R10 ;  /* 0x0000fc0a01007387 */ /* 0x0001e80000100800 */
[----:B------:R1:W-:Y:S04]  /*7cd30*/  STL [R1+0xf8], R9 ;  /* 0x0000f80901007387 */ /* 0x0003e80000100800 */
[----:B------:R2:W-:Y:S01]  /*7cd40*/  STL [R1+0xf4], R0 ;  /* 0x0000f40001007387 */ /* 0x0005e20000100800 */
[C---:B0-----:R-:W-:Y:S02]  /*7cd50*/  VIADD R10, R4.reuse, 0xb7 ;  /* 0x000000b7040a7836 */ /* 0x041fe40000000000 */
[----:B-1----:R-:W-:-:S02]  /*7cd60*/  VIADD R9, R4, 0xb8 ;  /* 0x000000b804097836 */ /* 0x002fc40000000000 */
        /* <DEDUP_REMOVED lines=25> */
[----:B------:R-:W-:Y:S04]  /*7cf00*/  STL [R1+0xb8], R10 ;  /* 0x0000b80a01007387 */ /* 0x000fe80000100800 */
[----:B------:R0:W-:Y:S04]  /*7cf10*/  STL [R1+0xb4], R9 ;  /* 0x0000b40901007387 */ /* 0x0001e80000100800 */
[----:B------:R1:W-:Y:S01]  /*7cf20*/  STL [R1+0xb0], R0 ;  /* 0x0000b00001007387 */ /* 0x0003e20000100800 */
[----:B0-----:R-:W-:-:S02]  /*7cf30*/  VIADD R9, R4, 0xc7 ;  /* 0x000000c704097836 */ /* 0x001fc40000000000 */
[----:B-1----:R-:W-:-:S03]  /*7cf40*/  VIADD R0, R4, 0xc8 ;  /* 0x000000c804007836 */ /* 0x002fc60000000000 */
[----:B------:R0:W-:Y:S04]  /*7cf50*/  STL [R1+0xac], R9 ;  /* 0x0000ac0901007387 */ /* 0x0001e80000100800 */
[----:B------:R-:W-:Y:S01]  /*7cf60*/  STL [R1+0xa8], R0 ;  /* 0x0000a80001007387 */ /* 0x000fe20000100800 */
[C---:B------:R-:W-:Y:S02]  /*7cf70*/  VIADD R11, R4.reuse, 0xca ;  /* 0x000000ca040b7836 */ /* 0x040fe40000000000 */
[C---:B------:R-:W-:Y:S02]  /*7cf80*/  VIADD R10, R4.reuse, 0xcb ;  /* 0x000000cb040a7836 */ /* 0x040fe40000000000 */
[----:B0-----:R-:W-:-:S05]  /*7cf90*/  VIADD R9, R4, 0xc9 ;  /* 0x000000c904097836 */ /* 0x001fca0000000000 */
[----:B------:R0:W-:Y:S04]  /*7cfa0*/  STL [R1+0xa4], R9 ;  /* 0x0000a40901007387 */ /* 0x0001e80000100800 */
[----:B------:R-:W-:Y:S04]  /*7cfb0*/  STL [R1+0xa0], R11 ;  /* 0x0000a00b01007387 */ /* 0x000fe80000100800 */
[----:B------:R-:W-:Y:S01]  /*7cfc0*/  STL [R1+0x9c], R10 ;  /* 0x00009c0a01007387 */ /* 0x000fe20000100800 */
[----:B0-----:R-:W-:-:S05]  /*7cfd0*/  VIADD R9, R4, 0xcc ;  /* 0x000000cc04097836 */ /* 0x001fca0000000000 */
[----:B------:R0:W-:Y:S04]  /*7cfe0*/  STL [R1+0x98], R9 ;  /* 0x0000980901007387 */ /* 0x0001e80000100800 */
[----:B0-----:R-:W2:Y:S01]  /*7cff0*/  LDL.LU R9, [R1+0x1f2c] ;  /* 0x001f2c0001097983 */ /* 0x001ea20000300800 */
[C---:B------:R-:W-:Y:S02]  /*7d000*/  VIADD R11, R4.reuse, 0xcd ;  /* 0x000000cd040b7836 */ /* 0x040fe40000000000 */
[----:B------:R-:W-:-:S03]  /*7d010*/  VIADD R10, R4, 0xce ;  /* 0x000000ce040a7836 */ /* 0x000fc60000000000 */
[----:B------:R0:W-:Y:S04]  /*7d020*/  STL [R1+0x94], R11 ;  /* 0x0000940b01007387 */ /* 0x0001e80000100800 */
[----:B------:R1:W-:Y:S01]  /*7d030*/  STL [R1+0x90], R10 ;  /* 0x0000900a01007387 */ /* 0x0003e20000100800 */
[C---:B------:R-:W-:Y:S02]  /*7d040*/  VIADD R18, R4.reuse, 0xdb ;  /* 0x000000db04127836 */ /* 0x040fe40000000000 */
[C---:B------:R-:W-:Y:S02]  /*7d050*/  VIADD R26, R4.reuse, 0xdc ;  /* 0x000000dc041a7836 */ /* 0x040fe40000000000 */
[C---:B0-----:R-:W-:Y:S02]  /*7d060*/  VIADD R11, R4.reuse, 0xcf ;  /* 0x000000cf040b7836 */ /* 0x041fe40000000000 */
[----:B-1----:R-:W-:-:S03]  /*7d070*/  VIADD R10, R4, 0xd0 ;  /* 0x000000d0040a7836 */ /* 0x002fc60000000000 */
[----:B------:R-:W-:Y:S04]  /*7d080*/  STL [R1+0x8c], R11 ;  /* 0x00008c0b01007387 */ /* 0x000fe80000100800 */
[----:B------:R0:W-:Y:S01]  /*7d090*/  STL [R1+0x88], R10 ;  /* 0x0000880a01007387 */ /* 0x0001e20000100800 */
[----:B------:R-:W-:Y:S02]  /*7d0a0*/  IMAD.MOV.U32 R28, RZ, RZ, R26 ;  /* 0x000000ffff1c7224 */ /* 0x000fe400078e001a */
[----:B0-----:R-:W-:Y:S02]  /*7d0b0*/  IMAD.MOV.U32 R10, RZ, RZ, R18 ;  /* 0x000000ffff0a7224 */ /* 0x001fe400078e0012 */
[----:B------:R-:W-:-:S03]  /*7d0c0*/  IMAD.MOV.U32 R11, RZ, RZ, R28 ;  /* 0x000000ffff0b7224 */ /* 0x000fc600078e001c */
[----:B------:R-:W-:Y:S01]  /*7d0d0*/  ISETP.GE.AND P1, PT, R10, UR42, PT ;  /* 0x0000002a0a007c0c */ /* 0x000fe2000bf26270 */
[C---:B------:R-:W-:Y:S01]  /*7d0e0*/  VIADD R24, R4.reuse, 0xdd ;  /* 0x000000dd04187836 */ /* 0x040fe20000000000 */
[----:B------:R-:W-:Y:S01]  /*7d0f0*/  ISETP.GE.AND P0, PT, R11, UR44, PT ;  /* 0x0000002c0b007c0c */ /* 0x000fe2000bf06270 */
[C---:B------:R-:W-:Y:S02]  /*7d100*/  VIADD R19, R4.reuse, 0xde ;  /* 0x000000de04137836 */ /* 0x040fe40000000000 */
[C---:B------:R-:W-:Y:S02]  /*7d110*/  VIADD R29, R4.reuse, 0xe2 ;  /* 0x000000e2041d7836 */ /* 0x040fe40000000000 */
[----:B------:R-:W-:Y:S02]  /*7d120*/  IMAD.MOV.U32 R12, RZ, RZ, R24 ;  /* 0x000000ffff0c7224 */ /* 0x000fe400078e0018 */
[----:B------:R-:W-:Y:S02]  /*7d130*/  VIADD R22, R4, 0xe0 ;  /* 0x000000e004167836 */ /* 0x000fe40000000000 */
[----:B------:R-:W-:-:S02]  /*7d140*/  IMAD.MOV.U32 R13, RZ, RZ, R19 ;  /* 0x000000ffff0d7224 */ /* 0x000fc400078e0013 */
[C---:B------:R-:W-:Y:S02]  /*7d150*/  VIADD R21, R4.reuse, 0xdf ;  /* 0x000000df04157836 */ /* 0x040fe40000000000 */
[C---:B------:R-:W-:Y:S02]  /*7d160*/  VIADD R25, R4.reuse, 0xe1 ;  /* 0x000000e104197836 */ /* 0x040fe40000000000 */
[C---:B------:R-:W-:Y:S02]  /*7d170*/  VIADD R23, R4.reuse, 0xe3 ;  /* 0x000000e304177836 */ /* 0x040fe40000000000 */
[C---:B------:R-:W-:Y:S02]  /*7d180*/  VIADD R20, R4.reuse, 0xe4 ;  /* 0x000000e404147836 */ /* 0x040fe40000000000 */
[----:B------:R-:W-:Y:S01]  /*7d190*/  VIADD R8, R4, 0xfc ;  /* 0x000000fc04087836 */ /* 0x000fe20000000000 */
[----:B------:R-:W-:Y:S02]  /*7d1a0*/  @P1 LOP3.LUT R3, R3, 0x800000, RZ, 0xfc, !PT ;  /* 0x0080000003031812 */ /* 0x000fe400078efcff */
[----:B------:R-:W-:Y:S01]  /*7d1b0*/  ISETP.GE.AND P1, PT, R12, UR48, PT ;  /* 0x000000300c007c0c */ /* 0x000fe2000bf26270 */
[----:B------:R-:W-:-:S02]  /*7d1c0*/  IMAD.MOV.U32 R28, RZ, RZ, R29 ;  /* 0x000000ffff1c7224 */ /* 0x000fc400078e001d */
[----:B------:R-:W-:Y:S01]  /*7d1d0*/  IMAD.MOV.U32 R17, RZ, RZ, R22 ;  /* 0x000000ffff117224 */ /* 0x000fe200078e0016 */
[----:B------:R-:W-:Y:S01]  /*7d1e0*/  LOP3.LUT R3, R3, 0xfbffffff, RZ, 0xc0, !PT ;  /* 0xfbffffff03037812 */ /* 0x000fe200078ec0ff */
[----:B------:R-:W-:Y:S02]  /*7d1f0*/  IMAD.MOV.U32 R14, RZ, RZ, R21 ;  /* 0x000000ffff0e7224 */ /* 0x000fe400078e0015 */
[----:B------:R-:W-:Y:S02]  /*7d200*/  IMAD.MOV.U32 R15, RZ, RZ, R25 ;  /* 0x000000ffff0f7224 */ /* 0x000fe400078e0019 */
[----:B------:R-:W-:Y:S01]  /*7d210*/  IMAD.MOV.U32 R27, RZ, RZ, R23 ;  /* 0x000000ffff1b7224 */ /* 0x000fe200078e0017 */
[----:B------:R-:W-:Y:S02]  /*7d220*/  @P0 LOP3.LUT R3, R3, 0x4000000, RZ, 0xfc, !PT ;  /* 0x0400000003030812 */ /* 0x000fe400078efcff */
[----:B------:R-:W-:Y:S01]  /*7d230*/  ISETP.GE.AND P0, PT, R13, UR49, PT ;  /* 0x000000310d007c0c */ /* 0x000fe2000bf06270 */
[----:B------:R-:W-:Y:S01]  /*7d240*/  IMAD.MOV.U32 R0, RZ, RZ, R20 ;  /* 0x000000ffff007224 */ /* 0x000fe200078e0014 */
[----:B------:R-:W-:-:S02]  /*7d250*/  ISETP.GE.AND P3, PT, R8, UR39, PT ;  /* 0x0000002708007c0c */ /* 0x000fc4000bf66270 */
[----:B------:R-:W-:Y:S01]  /*7d260*/  LOP3.LUT R3, R3, 0xf7ffffff, RZ, 0xc0, !PT ;  /* 0xf7ffffff03037812 */ /* 0x000fe200078ec0ff */
[C---:B------:R-:W-:Y:S02]  /*7d270*/  VIADD R5, R4.reuse, 0xff ;  /* 0x000000ff04057836 */ /* 0x040fe40000000000 */
[C---:B------:R-:W-:Y:S02]  /*7d280*/  VIADD R6, R4.reuse, 0xfe ;  /* 0x000000fe04067836 */ /* 0x040fe40000000000 */
[C---:B------:R-:W-:Y:S01]  /*7d290*/  VIADD R16, R4.reuse, 0xc0 ;  /* 0x000000c004107836 */ /* 0x040fe20000000000 */
[----:B------:R-:W-:Y:S01]  /*7d2a0*/  @P1 LOP3.LUT R3, R3, 0x8000000, RZ, 0xfc, !PT ;  /* 0x0800000003031812 */ /* 0x000fe200078efcff */
[----:B------:R-:W-:Y:S01]  /*7d2b0*/  VIADD R7, R4, 0xfd ;  /* 0x000000fd04077836 */ /* 0x000fe20000000000 */
[----:B------:R-:W-:Y:S01]  /*7d2c0*/  ULDC UR49, c[0x0][0x22c] ;  /* 0x00008b0000317ab9 */ /* 0x000fe20000000800 */
[----:B------:R-:W-:Y:S01]  /*7d2d0*/  ULDC UR48, c[0x0][0x22c] ;  /* 0x00008b0000307ab9 */ /* 0x000fe20000000800 */
[----:B------:R-:W-:Y:S01]  /*7d2e0*/  LOP3.LUT R3, R3, 0xbfffffff, RZ, 0xc0, !PT ;  /* 0xbfffffff03037812 */ /* 0x000fe200078ec0ff */
[----:B------:R-:W-:Y:S01]  /*7d2f0*/  ULDC UR44, c[0x0][0x22c] ;  /* 0x00008b00002c7ab9 */ /* 0x000fe20000000800 */
[----:B------:R-:W-:-:S02]  /*7d300*/  ULDC UR42, c[0x0][0x22c] ;  /* 0x00008b00002a7ab9 */ /* 0x000fc40000000800 */
[----:B------:R-:W-:Y:S02]  /*7d310*/  @P0 LOP3.LUT R3, R3, 0x40000000, RZ, 0xfc, !PT ;  /* 0x4000000003030812 */ /* 0x000fe400078efcff */
[----:B------:R-:W-:Y:S02]  /*7d320*/  ISETP.GE.AND P0, PT, R17, UR52, PT ;  /* 0x0000003411007c0c */ /* 0x000fe4000bf06270 */
[----:B------:R-:W-:Y:S01]  /*7d330*/  ISETP.GE.AND P1, PT, R14, UR50, PT ;  /* 0x000000320e007c0c */ /* 0x000fe2000bf26270 */
[----:B------:R-:W-:Y:S01]  /*7d340*/  ULDC UR52, c[0x0][0x22c] ;  /* 0x00008b0000347ab9 */ /* 0x000fe20000000800 */
[----:B------:R-:W-:-:S11]  /*7d350*/  ULDC UR50, c[0x0][0x22c] ;  /* 0x00008b0000327ab9 */ /* 0x000fd60000000800 */
[----:B------:R-:W-:Y:S02]  /*7d360*/  @P1 LOP3.LUT R2, R2, 0x1, RZ, 0xfc, !PT ;  /* 0x0000000102021812 */ /* 0x000fe400078efcff */
[----:B------:R-:W-:Y:S01]  /*7d370*/  ISETP.GE.AND P1, PT, R15, UR54, PT ;  /* 0x000000360f007c0c */ /* 0x000fe2000bf26270 */
[----:B------:R-:W-:Y:S01]  /*7d380*/  ULDC UR54, c[0x0][0x22c] ;  /* 0x00008b0000367ab9 */ /* 0x000fe20000000800 */
[----:B------:R-:W-:-:S04]  /*7d390*/  LOP3.LUT R2, R2, 0xfffffffb, RZ, 0xc0, !PT ;  /* 0xfffffffb02027812 */ /* 0x000fc800078ec0ff */
[----:B------:R-:W-:Y:S02]  /*7d3a0*/  @P0 LOP3.LUT R2, R2, 0x4, RZ, 0xfc, !PT ;  /* 0x0000000402020812 */ /* 0x000fe400078efcff */
[----:B------:R-:W-:Y:S01]  /*7d3b0*/  ISETP.GE.AND P0, PT, R28, UR56, PT ;  /* 0x000000381c007c0c */ /* 0x000fe2000bf06270 */
[----:B------:R-:W-:Y:S01]  /*7d3c0*/  ULDC UR56, c[0x0][0x22c] ;  /* 0x00008b0000387ab9 */ /* 0x000fe20000000800 */
[----:B------:R-:W-:-:S04]  /*7d3d0*/  LOP3.LUT R2, R2, 0xffffffef, RZ, 0xc0, !PT ;  /* 0xffffffef02027812 */ /* 0x000fc800078ec0ff */
[----:B------:R-:W-:-:S04]  /*7d3e0*/  @P1 LOP3.LUT R2, R2, 0x10, RZ, 0xfc, !PT ;  /* 0x0000001002021812 */ /* 0x000fc800078efcff */
[----:B------:R-:W-:Y:S02]  /*7d3f0*/  LOP3.LUT R2, R2, 0xffffffbf, RZ, 0xc0, !PT ;  /* 0xffffffbf02027812 */ /* 0x000fe400078ec0ff */
[----:B------:R-:W-:Y:S01]  /*7d400*/  ISETP.GE.AND P1, PT, R27, UR58, PT ;  /* 0x0000003a1b007c0c */ /* 0x000fe2000bf26270 */
[----:B------:R-:W-:Y:S01]  /*7d410*/  ULDC UR58, c[0x0][0x22c] ;  /* 0x00008b00003a7ab9 */ /* 0x000fe20000000800 */
[----:B------:R-:W-:Y:S02]  /*7d420*/  @P0 LOP3.LUT R2, R2, 0x40, RZ, 0xfc, !PT ;  /* 0x0000004002020812 */ /* 0x000fe400078efcff */
[----:B------:R-:W-:Y:S01]  /*7d430*/  ISETP.GE.AND P0, PT, R0, UR60, PT ;  /* 0x0000003c00007c0c */ /* 0x000fe2000bf06270 */
[----:B------:R-:W-:Y:S01]  /*7d440*/  ULDC UR60, c[0x0][0x22c] ;  /* 0x00008b00003c7ab9 */ /* 0x000fe20000000800 */
[----:B--2---:R-:W-:Y:S02]  /*7d450*/  LOP3.LUT R29, R9, 0x1f0, RZ, 0xc0, !PT ;  /* 0x000001f0091d7812 */ /* 0x004fe400078ec0ff */
        /* <DEDUP_REMOVED lines=11> */
[----:B------:R-:W-:-:S04]  /*7d510*/  LOP3.LUT R2, R2, 0xfffffeff, RZ, 0xc0, !PT ;  /* 0xfffffeff02027812 */ /* 0x000fc800078ec0ff */
[----:B------:R-:W-:-:S04]  /*7d520*/  @P1 LOP3.LUT R2, R2, 0x100, RZ, 0xfc, !PT ;  /* 0x0000010002021812 */ /* 0x000fc800078efcff */
[----:B------:R-:W-:-:S04]  /*7d530*/  LOP3.LUT R2, R2, 0xfffffbff, RZ, 0xc0, !PT ;  /* 0xfffffbff02027812 */ /* 0x000fc800078ec0ff */
[----:B------:R-:W-:-:S04]  /*7d540*/  @P0 LOP3.LUT R2, R2, 0x400, RZ, 0xfc, !PT ;  /* 0x0000040002020812 */ /* 0x000fc800078efcff */
[----:B------:R-:W-:Y:S02]  /*7d550*/  LOP3.LUT R2, R2, 0xffffdfff, RZ, 0xc0, !PT ;  /* 0xffffdfff02027812 */ /* 0x000fe400078ec0ff */
[----:B--2---:R-:W-:Y:S02]  /*7d560*/  ISETP.GE.AND P2, PT, R9, UR51, PT ;  /* 0x0000003309007c0c */ /* 0x004fe4000bf46270 */
[----:B---3--:R-:W-:Y:S02]  /*7d570*/  ISETP.GE.AND P1, PT, R17, UR53, PT ;  /* 0x0000003511007c0c */ /* 0x008fe4000bf26270 */
[----:B----4-:R-:W-:Y:S01]  /*7d580*/  ISETP.GE.AND P0, PT, R10, UR55, PT ;  /* 0x000000370a007c0c */ /* 0x010fe2000bf06270 */
[----:B------:R-:W2:Y:S04]  /*7d590*/  LDL.LU R9, [R1+0x1f8c] ;  /* 0x001f8c0001097983 */ /* 0x000ea80000300800 */
[----:B------:R-:W3:Y:S04]  /*7d5a0*/  LDL.LU R17, [R1+0x8] ;  /* 0x0000080001117983 */ /* 0x000ee80000300800 */
[----:B------:R-:W4:Y:S01]  /*7d5b0*/  LDL.LU R10, [R1+0x1f88] ;  /* 0x001f8800010a7983 */ /* 0x000f220000300800 */
[----:B------:R-:W-:Y:S01]  /*7d5c0*/  ULDC UR55, c[0x0][0x22c] ;  /* 0x00008b0000377ab9 */ /* 0x000fe20000000800 */
[----:B------:R-:W-:Y:S01]  /*7d5d0*/  ULDC UR53, c[0x0][0x22c] ;  /* 0x00008b0000357ab9 */ /* 0x000fe20000000800 */
[----:B------:R-:W-:Y:S01]  /*7d5e0*/  ULDC UR51, c[0x0][0x22c] ;  /* 0x00008b0000337ab9 */ /* 0x000fe20000000800 */
[----:B------:R-:W-:-:S04]  /*7d5f0*/  @P2 LOP3.LUT R2, R2, 0x2000, RZ, 0xfc, !PT ;  /* 0x0000200002022812 */ /* 0x000fc800078efcff */
[----:B------:R-:W-:Y:S02]  /*7d600*/  LOP3.LUT R2, R2, 0xfffeffff, RZ, 0xc0, !PT ;  /* 0xfffeffff02027812 */ /* 0x000fe400078ec0ff */
[----:B------:R-:W-:Y:S01]  /*7d610*/  ISETP.GE.AND P2, PT, R11, UR57, PT ;  /* 0x000000390b007c0c */ /* 0x000fe2000bf46270 */
[----:B------:R-:W-:Y:S01]  /*7d620*/  ULDC UR57, c[0x0][0x22c] ;  /* 0x00008b0000397ab9 */ /* 0x000fe20000000800 */
[----:B------:R-:W2:Y:S01]  /*7d630*/  LDL.LU R11, [R1+0x1f84] ;  /* 0x001f8400010b7983 */ /* 0x000ea20000300800 */
[----:B------:R-:W-:-:S04]  /*7d640*/  @P1 LOP3.LUT R2, R2, 0x10000, RZ, 0xfc, !PT ;  /* 0x0001000002021812 */ /* 0x000fc800078efcff */
[----:B------:R-:W-:Y:S02]  /*7d650*/  LOP3.LUT R2, R2, 0xfffdffff, RZ, 0xc0, !PT ;  /* 0xfffdffff02027812 */ /* 0x000fe400078ec0ff */
[----:B------:R-:W-:Y:S02]  /*7d660*/  ISETP.GE.AND P1, PT, R12, UR59, PT ;  /* 0x0000003b0c007c0c */ /* 0x000fe4000bf26270 */
        /* <DEDUP_REMOVED lines=14> */
[----:B------:R-:W-:-:S04]  /*7d750*/  LOP3.LUT R2, R2, 0xfbffffff, RZ, 0xc0, !PT ;  /* 0xfbffffff02027812 */ /* 0x000fc800078ec0ff */
[----:B------:R-:W-:Y:S02]  /*7d760*/  @P2 LOP3.LUT R2, R2, 0x4000000, RZ, 0xfc, !PT ;  /* 0x0400000002022812 */ /* 0x000fe400078efcff */
[----:B------:R-:W-:Y:S02]  /*7d770*/  ISETP.GE.AND P0, PT, R28, UR9, PT ;  /* 0x000000091c007c0c */ /* 0x000fe4000bf06270 */
[----:B------:R-:W-:Y:S01]  /*7d780*/  ISETP.GE.AND P2, PT, R27, UR11, PT ;  /* 0x0000000b1b007c0c */ /* 0x000fe2000bf46270 */
[----:B------:R-:W4:Y:S01]  /*7d790*/  LDL.LU R28, [R1+0x1f70] ;  /* 0x001f7000011c7983 */ /* 0x000f220000300800 */
[----:B------:R-:W-:-:S03]  /*7d7a0*/  LOP3.LUT R2, R2, 0xefffffff, RZ, 0xc0, !PT ;  /* 0xefffffff02027812 */ /* 0x000fc600078ec0ff */
[----:B------:R-:W2:Y:S01]  /*7d7b0*/  LDL.LU R27, [R1+0x1f6c] ;  /* 0x001f6c00011b7983 */ /* 0x000ea20000300800 */
[----:B------:R-:W-:Y:S02]  /*7d7c0*/  @P1 LOP3.LUT R2, R2, 0x10000000, RZ, 0xfc, !PT ;  /* 0x1000000002021812 */ /* 0x000fe400078efcff */
[----:B------:R-:W-:Y:S02]  /*7d7d0*/  ISETP.GE.AND P1, PT, R0, UR13, PT ;  /* 0x0000000d00007c0c */ /* 0x000fe4000bf26270 */
[----:B------:R-:W3:Y:S01]  /*7d7e0*/  LDL.LU R0, [R1+0x1f68] ;  /* 0x001f680001007983 */ /* 0x000ee20000300800 */
[----:B------:R-:W-:-:S04]  /*7d7f0*/  LOP3.LUT R2, R2, 0xbfffffff, RZ, 0xc0, !PT ;  /* 0xbfffffff02027812 */ /* 0x000fc800078ec0ff */
[----:B------:R-:W-:Y:S02]  /*7d800*/  @P0 LOP3.LUT R2, R2, 0x40000000, RZ, 0xfc, !PT ;  /* 0x4000000002020812 */ /* 0x000fe400078efcff */
[----:B---3--:R-:W-:Y:S02]  /*7d810*/  ISETP.GE.AND P0, PT, R0, UR15, PT ;  /* 0x0000000f00007c0c */ /* 0x008fe4000bf06270 */
[----:B------:R-:W3:Y:S02]  /*7d820*/  LDL.LU R0, [R1+0x1f64] ;  /* 0x001f640001007983 */ /* 0x000ee40000300800 */
[----:B---3--:R-:W-:-:S04]  /*7d830*/  LOP3.LUT R0, R0, 0xfffffffe, RZ, 0xc0, !PT ;  /* 0xfffffffe00007812 */ /* 0x008fc800078ec0ff */
[----:B------:R-:W-:Y:S02]  /*7d840*/  @P2 LOP3.LUT R0, R0, 0x1, RZ, 0xfc, !PT ;  /* 0x0000000100002812 */ /* 0x000fe400078efcff */
[----:B------:R-:W-:Y:S02]  /*7d850*/  ISETP.GE.AND P2, PT, R17, UR17, PT ;  /* 0x0000001111007c0c */ /* 0x000fe4000bf46270 */
[----:B------:R-:W3:Y:S01]  /*7d860*/  LDL.LU R17, [R1+0x1f60] ;  /* 0x001f600001117983 */ /* 0x000ee20000300800 */
[----:B------:R-:W-:-:S04]  /*7d870*/  LOP3.LUT R0, R0, 0xfffffff7, RZ, 0xc0, !PT ;  /* 0xfffffff700007812 */ /* 0x000fc800078ec0ff */
[----:B------:R-:W-:-:S04]  /*7d880*/  @P1 LOP3.LUT R0, R0, 0x8, RZ, 0xfc, !PT ;  /* 0x0000000800001812 */ /* 0x000fc800078efcff */
[----:B------:R-:W-:-:S04]  /*7d890*/  LOP3.LUT R0, R0, 0xffffffbf, RZ, 0xc0, !PT ;  /* 0xffffffbf00007812 */ /* 0x000fc800078ec0ff */
[----:B------:R-:W-:-:S04]  /*7d8a0*/  @P0 LOP3.LUT R0, R0, 0x40, RZ, 0xfc, !PT ;  /* 0x0000004000000812 */ /* 0x000fc800078efcff */
[----:B------:R-:W-:Y:S02]  /*7d8b0*/  LOP3.LUT R0, R0, 0xffffff7f, RZ, 0xc0, !PT ;  /* 0xffffff7f00007812 */ /* 0x000fe400078ec0ff */
[----:B--2---:R-:W-:Y:S02]  /*7d8c0*/  ISETP.GE.AND P0, PT, R27, UR21, PT ;  /* 0x000000151b007c0c */ /* 0x004fe4000bf06270 */
[----:B------:R-:W-:-:S04]  /*7d8d0*/  @P2 LOP3.LUT R0, R0, 0x80, RZ, 0xfc, !PT ;  /* 0x0000008000002812 */ /* 0x000fc800078efcff */
[----:B------:R-:W-:Y:S02]  /*7d8e0*/  LOP3.LUT R0, R0, 0xfffffbff, RZ, 0xc0, !PT ;  /* 0xfffffbff00007812 */ /* 0x000fe400078ec0ff */
[----:B----4-:R-:W-:Y:S02]  /*7d8f0*/  ISETP.GE.AND P2, PT, R28, UR23, PT ;  /* 0x000000171c007c0c */ /* 0x010fe4000bf46270 */
[----:B------:R-:W-:Y:S02]  /*7d900*/  ISETP.GE.AND P5, PT, R10, UR35, PT ;  /* 0x000000230a007c0c */ /* 0x000fe4000bfa6270 */
[----:B---3--:R-:W-:Y:S02]  /*7d910*/  ISETP.GE.AND P1, PT, R17, UR19, PT ;  /* 0x0000001311007c0c */ /* 0x008fe4000bf26270 */
[----:B------:R-:W2:Y:S04]  /*7d920*/  LDL.LU R17, [R1+0x1f5c] ;  /* 0x001f5c0001117983 */ /* 0x000ea80000300800 */
[----:B------:R-:W3:Y:S07]  /*7d930*/  LDL.LU R27, [R1+0x1f58] ;  /* 0x001f5800011b7983 */ /* 0x000eee0000300800 */
[----:B------:R-:W-:-:S04]  /*7d940*/  @P1 LOP3.LUT R0, R0, 0x400, RZ, 0xfc, !PT ;  /* 0x0000040000001812 */ /* 0x000fc800078efcff */
[----:B------:R-:W-:-:S04]  /*7d950*/  LOP3.LUT R0, R0, 0xffffefff, RZ, 0xc0, !PT ;  /* 0xffffefff00007812 */ /* 0x000fc800078ec0ff */
[----:B------:R-:W-:Y:S02]  /*7d960*/  @P0 LOP3.LUT R0, R0, 0x1000, RZ, 0xfc, !PT ;  /* 0x0000100000000812 */ /* 0x000fe400078efcff */
[----:B------:R-:W-:Y:S02]  /*7d970*/  ISETP.GE.AND P1, PT, R15, UR25, PT ;  /* 0x000000190f007c0c */ /* 0x000fe4000bf26270 */
[----:B------:R-:W-:Y:S01]  /*7d980*/  ISETP.GE.AND P0, PT, R14, UR27, PT ;  /* 0x0000001b0e007c0c */ /* 0x000fe2000bf06270 */
[----:B------:R-:W4:Y:S01]  /*7d990*/  LDL.LU R15, [R1+0xf4] ;  /* 0x0000f400010f7983 */ /* 0x000f220000300800 */
[----:B------:R-:W-:-:S03]  /*7d9a0*/  LOP3.LUT R0, R0, 0xffffbfff, RZ, 0xc0, !PT ;  /* 0xffffbfff00007812 */ /* 0x000fc600078ec0ff */
[----:B------:R-:W4:Y:S01]  /*7d9b0*/  LDL.LU R14, [R1+0xf8] ;  /* 0x0000f800010e7983 */ /* 0x000f220000300800 */
[----:B------:R-:W-:Y:S02]  /*7d9c0*/  @P2 LOP3.LUT R0, R0, 0x4000, RZ, 0xfc, !PT ;  /* 0x0000400000002812 */ /* 0x000fe400078efcff */
[----:B------:R-:W-:Y:S02]  /*7d9d0*/  ISETP.GE.AND P2, PT, R13, UR29, PT ;  /* 0x0000001d0d007c0c */ /* 0x000fe4000bf46270 */
[----:B------:R-:W4:Y:S01]  /*7d9e0*/  LDL.LU R13, [R1+0xfc] ;  /* 0x0000fc00010d7983 */ /* 0x000f220000300800 */
[----:B------:R-:W-:-:S04]  /*7d9f0*/  LOP3.LUT R0, R0, 0xfffeffff, RZ, 0xc0, !PT ;  /* 0xfffeffff00007812 */ /* 0x000fc800078ec0ff */
[----:B------:R-:W-:-:S04]  /*7da00*/  @P1 LOP3.LUT R0, R0, 0x10000, RZ, 0xfc, !PT ;  /* 0x0001000000001812 */ /* 0x000fc800078efcff */
[----:B------:R-:W-:Y:S02]  /*7da10*/  LOP3.LUT R0, R0, 0xfffbffff, RZ, 0xc0, !PT ;  /* 0xfffbffff00007812 */ /* 0x000fe400078ec0ff */
[----:B------:R-:W-:Y:S02]  /*7da20*/  ISETP.GE.AND P1, PT, R12, UR31, PT ;  /* 0x0000001f0c007c0c */ /* 0x000fe4000bf26270 */
[----:B------:R-:W4:Y:S01]  /*7da30*/  LDL.LU R12, [R1+0xe4] ;  /* 0x0000e400010c7983 */ /* 0x000f220000300800 */
[----:B------:R-:W-:Y:S02]  /*7da40*/  @P0 LOP3.LUT R0, R0, 0x40000, RZ, 0xfc, !PT ;  /* 0x0004000000000812 */ /* 0x000fe400078efcff */
[----:B------:R-:W-:Y:S02]  /*7da50*/  ISETP.GE.AND P0, PT, R11, UR33, PT ;  /* 0x000000210b007c0c */ /* 0x000fe4000bf06270 */
[----:B------:R-:W4:Y:S04]  /*7da60*/  LDL.LU R11, [R1+0xe8] ;  /* 0x0000e800010b7983 */ /* 0x000f280000300800 */
[----:B------:R-:W4:Y:S04]  /*7da70*/  LDL.LU R10, [R1+0xf0] ;  /* 0x0000f000010a7983 */ /* 0x000f280000300800 */
[----:B------:R-:W4:Y:S01]  /*7da80*/  LDL.LU R8, [R1+0xec] ;  /* 0x0000ec0001087983 */ /* 0x000f220000300800 */
[----:B------:R-:W-:-:S02]  /*7da90*/  ISETP.GE.AND P4, PT, R9, UR37, PT ;  /* 0x0000002509007c0c */ /* 0x000fc4000bf86270 */
[----:B---3--:R-:W-:-:S04]  /*7daa0*/  LOP3.LUT R27, R27, 0xffffdfff, RZ, 0xc0, !PT ;  /* 0xffffdfff1b1b7812 */ /* 0x008fc800078ec0ff */
[----:B------:R-:W-:Y:S02]  /*7dab0*/  @P5 LOP3.LUT R27, R27, 0x2000, RZ, 0xfc, !PT ;  /* 0x000020001b1b5812 */ /* 0x000fe400078efcff */
[----:B--2---:R-:W-:Y:S02]  /*7dac0*/  LOP3.LUT R17, R17, 0xfffffffe, RZ, 0xc0, !PT ;  /* 0xfffffffe11117812 */ /* 0x004fe400078ec0ff */
[----:B----4-:R-:W-:Y:S02]  /*7dad0*/  ISETP.GE.AND P5, PT, R13, UR55, PT ;  /* 0x000000370d007c0c */ /* 0x010fe4000bfa6270 */
[----:B------:R-:W-:Y:S01]  /*7dae0*/  ISETP.GE.AND P6, PT, R14, UR53, PT ;  /* 0x000000350e007c0c */ /* 0x000fe2000bfc6270 */
[----:B------:R-:W2:Y:S04]  /*7daf0*/  LDL.LU R13, [R1+0xe0] ;  /* 0x0000e000010d7983 */ /* 0x000ea80000300800 */
[----:B------:R-:W3:Y:S01]  /*7db00*/  LDL.LU R14, [R1+0xdc] ;  /* 0x0000dc00010e7983 */ /* 0x000ee20000300800 */
[----:B------:R-:W-:Y:S01]  /*7db10*/  ULDC UR55, c[0x0][0x22c] ;  /* 0x00008b0000377ab9 */ /* 0x000fe20000000800 */
[----:B------:R-:W-:-:S04]  /*7db20*/  ULDC UR53, c[0x0][0x22c] ;  /* 0x00008b0000357ab9 */ /* 0x000fc80000000800 */
[----:B------:R-:W-:Y:S02]  /*7db30*/  @P5 LOP3.LUT R17, R17, 0x1, RZ, 0xfc, !PT ;  /* 0x0000000111115812 */ /* 0x000fe400078efcff */
[----:B------:R-:W-:Y:S01]  /*7db40*/  ISETP.GE.AND P5, PT, R15, UR51, PT ;  /* 0x000000330f007c0c */ /* 0x000fe2000bfa6270 */
[----:B------:R-:W-:Y:S01]  /*7db50*/  ULDC UR51, c[0x0][0x22c] ;  /* 0x00008b0000337ab9 */ /* 0x000fe20000000800 */
[----:B------:R-:W4:Y:S04]  /*7db60*/  LDL.LU R15, [R1+0xd8] ;  /* 0x0000d800010f7983 */ /* 0x000f280000300800 */
[----:B------:R-:W4:Y:S01]  /*7db70*/  LDL.LU R9, [R1+0xd4] ;  /* 0x0000d40001097983 */ /* 0x000f220000300800 */
[----:B------:R-:W-:-:S06]  /*7db80*/  LOP3.LUT R17, R17, 0xffffffef, RZ, 0xc0, !PT ;  /* 0xffffffef11117812 */ /* 0x000fcc00078ec0ff */
[----:B------:R-:W-:Y:S02]  /*7db90*/  @P5 LOP3.LUT R17, R17, 0x10, RZ, 0xfc, !PT ;  /* 0x0000001011115812 */ /* 0x000fe400078efcff */
[----:B------:R-:W-:Y:S01]  /*7dba0*/  ISETP.GE.AND P5, PT, R10, UR57, PT ;  /* 0x000000390a007c0c */ /* 0x000fe2000bfa6270 */
[----:B------:R-:W-:Y:S01]  /*7dbb0*/  ULDC UR57, c[0x0][0x22c] ;  /* 0x00008b0000397ab9 */ /* 0x000fe20000000800 */
[----:B------:R-:W4:Y:S01]  /*7dbc0*/  LDL.LU R10, [R1+0xd0] ;  /* 0x0000d000010a7983 */ /* 0x000f220000300800 */
[----:B------:R-:W-:-:S10]  /*7dbd0*/  LOP3.LUT R17, R17, 0xfffffeff, RZ, 0xc0, !PT ;  /* 0xfffffeff11117812 */ /* 0x000fd400078ec0ff */
[----:B------:R-:W-:Y:S02]  /*7dbe0*/  @P5 LOP3.LUT R17, R17, 0x100, RZ, 0xfc, !PT ;  /* 0x0000010011115812 */ /* 0x000fe400078efcff */
[----:B------:R-:W-:Y:S01]  /*7dbf0*/  ISETP.GE.AND P5, PT, R8, UR55, PT ;  /* 0x0000003708007c0c */ /* 0x000fe2000bfa6270 */
[----:B------:R-:W-:Y:S01]  /*7dc00*/  ULDC UR55, c[0x0][0x22c] ;  /* 0x00008b0000377ab9 */ /* 0x000fe20000000800 */
[----:B------:R-:W-:-:S11]  /*7dc10*/  LOP3.LUT R17, R17, 0xfffffbff, RZ, 0xc0, !PT ;  /* 0xfffffbff11117812 */ /* 0x000fd600078ec0ff */
[----:B------:R-:W-:Y:S02]  /*7dc20*/  @P5 LOP3.LUT R17, R17, 0x400, RZ, 0xfc, !PT ;  /* 0x0000040011115812 */ /* 0x000fe400078efcff */
[----:B------:R-:W-:Y:S01]  /*7dc30*/  ISETP.GE.AND P5, PT, R11, UR53, PT ;  /* 0x000000350b007c0c */ /* 0x000fe2000bfa6270 */
[----:B------:R-:W-:Y:S01]  /*7dc40*/  ULDC UR53, c[0x0][0x22c] ;  /* 0x00008b0000357ab9 */ /* 0x000fe20000000800 */
[----:B------:R-:W-:Y:S02]  /*7dc50*/  LOP3.LUT R0, R0, 0xffefffff, RZ, 0xc0, !PT ;  /* 0xffefffff00007812 */ /* 0x000fe400078ec0ff */
[----:B------:R-:W-:Y:S01]  /*7dc60*/  LOP3.LUT R17, R17, 0xffffefff, RZ, 0xc0, !PT ;  /* 0xffffefff11117812 */ /* 0x000fe200078ec0ff */
[----:B------:R-:W4:Y:S08]  /*7dc70*/  LDL.LU R11, [R1+0xc8] ;  /* 0x0000c800010b7983 */ /* 0x000f300000300800 */
[----:B------:R-:W-:-:S02]  /*7dc80*/  @P5 LOP3.LUT R17, R17, 0x1000, RZ, 0xfc, !PT ;  /* 0x0000100011115812 */ /* 0x000fc400078efcff */
[----:B------:R-:W-:Y:S01]  /*7dc90*/  ISETP.GE.AND P5, PT, R12, UR51, PT ;  /* 0x000000330c007c0c */ /* 0x000fe2000bfa6270 */
[----:B------:R-:W-:Y:S01]  /*7dca0*/  ULDC UR51, c[0x0][0x22c] ;  /* 0x00008b0000337ab9 */ /* 0x000fe20000000800 */
[----:B------:R-:W-:Y:S02]  /*7dcb0*/  @P2 LOP3.LUT R0, R0, 0x100000, RZ, 0xfc, !PT ;  /* 0x0010000000002812 */ /* 0x000fe400078efcff */
[----:B------:R-:W-:Y:S01]  /*7dcc0*/  LOP3.LUT R17, R17, 0xffffbfff, RZ, 0xc0, !PT ;  /* 0xffffbfff11117812 */ /* 0x000fe200078ec0ff */
[----:B------:R-:W4:Y:S08]  /*7dcd0*/  LDL.LU R12, [R1+0xc4] ;  /* 0x0000c400010c7983 */ /* 0x000f300000300800 */
[----:B------:R-:W-:-:S04]  /*7dce0*/  @P5 LOP3.LUT R17, R17, 0x4000, RZ, 0xfc, !PT ;  /* 0x0000400011115812 */ /* 0x000fc800078efcff */
[----:B------:R-:W-:Y:S02]  /*7dcf0*/  LOP3.LUT R17, R17, 0xfffeffff, RZ, 0xc0, !PT ;  /* 0xfffeffff11117812 */ /* 0x000fe400078ec0ff */
[----:B------:R-:W-:-:S04]  /*7dd00*/  LOP3.LUT R0, R0, 0xffbfffff, RZ, 0xc0, !PT ;  /* 0xffbfffff00007812 */ /* 0x000fc800078ec0ff */
[----:B------:R-:W-:-:S04]  /*7dd10*/  @P1 LOP3.LUT R0, R0, 0x400000, RZ, 0xfc, !PT ;  /* 0x0040000000001812 */ /* 0x000fc800078efcff */
[----:B------:R-:W-:Y:S02]  /*7dd20*/  LOP3.LUT R0, R0, 0xfdffffff, RZ, 0xc0, !PT ;  /* 0xfdffffff00007812 */ /* 0x000fe400078ec0ff */
[----:B------:R-:W-:Y:S02]  /*7dd30*/  ISETP.GE.AND P1, PT, R6, UR43, PT ;  /* 0x0000002b06007c0c */ /* 0x000fe4000bf26270 */
[----:B------:R-:W-:Y:S02]  /*7dd40*/  @P0 LOP3.LUT R0, R0, 0x2000000, RZ, 0xfc, !PT ;  /* 0x0200000000000812 */ /* 0x000fe400078efcff */
[----:B------:R-:W-:Y:S02]  /*7dd50*/  ISETP.GE.AND P0, PT, R5, UR45, PT ;  /* 0x0000002d05007c0c */ /* 0x000fe4000bf06270 */
[----:B--2---:R-:W-:Y:S02]  /*7dd60*/  ISETP.GE.AND P5, PT, R13, UR57, PT ;  /* 0x000000390d007c0c */ /* 0x004fe4000bfa6270 */
[----:B------:R-:W2:Y:S11]  /*7dd70*/  LDL.LU R13, [R1+0xbc] ;  /* 0x0000bc00010d7983 */ /* 0x000eb60000300800 */
[----:B------:R-:W-:-:S02]  /*7dd80*/  @P5 LOP3.LUT R17, R17, 0x10000, RZ, 0xfc, !PT ;  /* 0x0001000011115812 */ /* 0x000fc400078efcff */
[----:B---3--:R-:W-:Y:S02]  /*7dd90*/  ISETP.GE.AND P5, PT, R14, UR55, PT ;  /* 0x000000370e007c0c */ /* 0x008fe4000bfa6270 */
[----:B------:R-:W3:Y:S01]  /*7dda0*/  LDL.LU R14, [R1+0xb8] ;  /* 0x0000b800010e7983 */ /* 0x000ee20000300800 */
[----:B------:R-:W-:-:S10]  /*7ddb0*/  LOP3.LUT R17, R17, 0xfffbffff, RZ, 0xc0, !PT ;  /* 0xfffbffff11117812 */ /* 0x000fd400078ec0ff */
[----:B------:R-:W-:Y:S02]  /*7ddc0*/  @P5 LOP3.LUT R17, R17, 0x40000, RZ, 0xfc, !PT ;  /* 0x0004000011115812 */ /* 0x000fe400078efcff */
[----:B----4-:R-:W-:Y:S02]  /*7ddd0*/  ISETP.GE.AND P5, PT, R15, UR53, PT ;  /* 0x000000350f007c0c */ /* 0x010fe4000bfa6270 */
[----:B------:R-:W4:Y:S01]  /*7dde0*/  LDL.LU R15, [R1+0xb4] ;  /* 0x0000b400010f7983 */ /* 0x000f220000300800 */
[----:B------:R-:W-:-:S03]  /*7ddf0*/  LOP3.LUT R17, R17, 0xffdfffff, RZ, 0xc0, !PT ;  /* 0xffdfffff11117812 */ /* 0x000fc600078ec0ff */
[----:B------:R-:W4:Y:S04]  /*7de00*/  LDL.LU R5, [R1+0xb0] ;  /* 0x0000b00001057983 */ /* 0x000f280000300800 */
[----:B------:R-:W4:Y:S03]  /*7de10*/  LDL.LU R6, [R1+0xac] ;  /* 0x0000ac0001067983 */ /* 0x000f260000300800 */
[----:B------:R-:W-:Y:S02]  /*7de20*/  @P5 LOP3.LUT R17, R17, 0x200000, RZ, 0xfc, !PT ;  /* 0x0020000011115812 */ /* 0x000fe400078efcff */
[----:B------:R-:W-:Y:S02]  /*7de30*/  ISETP.GE.AND P5, PT, R9, UR51, PT ;  /* 0x0000003309007c0c */ /* 0x000fe4000bfa6270 */
[----:B------:R-:W-:-:S11]  /*7de40*/  LOP3.LUT R17, R17, 0xfeffffff, RZ, 0xc0, !PT ;  /* 0xfeffffff11117812 */ /* 0x000fd600078ec0ff */
[----:B------:R-:W-:Y:S02]  /*7de50*/  @P5 LOP3.LUT R17, R17, 0x1000000, RZ, 0xfc, !PT ;  /* 0x0100000011115812 */ /* 0x000fe400078efcff */
[----:B------:R-:W-:Y:S02]  /*7de60*/  ISETP.GE.AND P5, PT, R10, UR60, PT ;  /* 0x0000003c0a007c0c */ /* 0x000fe4000bfa6270 */
[----:B------:R-:W-:-:S11]  /*7de70*/  LOP3.LUT R17, R17, 0xfdffffff, RZ, 0xc0, !PT ;  /* 0xfdffffff11117812 */ /* 0x000fd600078ec0ff */
[----:B------:R-:W-:Y:S02]  /*7de80*/  @P5 LOP3.LUT R17, R17, 0x2000000, RZ, 0xfc, !PT ;  /* 0x0200000011115812 */ /* 0x000fe400078efcff */
[----:B------:R-:W-:Y:S02]  /*7de90*/  ISETP.GE.AND P5, PT, R16, UR58, PT ;  /* 0x0000003a10007c0c */ /* 0x000fe4000bfa6270 */
[----:B------:R-:W2:Y:S01]  /*7dea0*/  LDL.LU R16, [R1+0x1f54] ;  /* 0x001f540001107983 */ /* 0x000ea20000300800 */
[----:B------:R-:W-:-:S03]  /*7deb0*/  ISETP.GE.AND P2, PT, R7, UR41, PT ;  /* 0x0000002907007c0c */ /* 0x000fc6000bf46270 */
[----:B------:R-:W4:Y:S04]  /*7dec0*/  LDL.LU R7, [R1+0xa8] ;  /* 0x0000a80001077983 */ /* 0x000f280000300800 */
[----:B------:R-:W4:Y:S04]  /*7ded0*/  LDL.LU R8, [R1+0xa4] ;  /* 0x0000a40001087983 */ /* 0x000f280000300800 */
[----:B------:R-:W4:Y:S04]  /*7dee0*/  LDL.LU R9, [R1+0xa0] ;  /* 0x0000a00001097983 */ /* 0x000f280000300800 */
[----:B------:R-:W4:Y:S01]  /*7def0*/  LDL.LU R10, [R1+0x9c] ;  /* 0x00009c00010a7983 */ /* 0x000f220000300800 */
[----:B------:R-:W-:-:S04]  /*7df00*/  LOP3.LUT R17, R17, 0xefffffff, RZ, 0xc0, !PT ;  /* 0xefffffff11117812 */ /* 0x000fc800078ec0ff */
[----:B------:R-:W-:Y:S02]  /*7df10*/  @P5 LOP3.LUT R17, R17, 0x10000000, RZ, 0xfc, !PT ;  /* 0x1000000011115812 */ /* 0x000fe400078efcff */
[----:B------:R-:W-:Y:S02]  /*7df20*/  ISETP.GE.AND P5, PT, R11, UR56, PT ;  /* 0x000000380b007c0c */ /* 0x000fe4000bfa6270 */
[----:B------:R-:W4:Y:S01]  /*7df30*/  LDL.LU R11, [R1+0x98] ;  /* 0x00009800010b7983 */ /* 0x000f220000300800 */
[----:B------:R-:W-:-:S10]  /*7df40*/  LOP3.LUT R17, R17, 0xbfffffff, RZ, 0xc0, !PT ;  /* 0xbfffffff11117812 */ /* 0x000fd400078ec0ff */
[----:B------:R-:W-:Y:S02]  /*7df50*/  @P5 LOP3.LUT R17, R17, 0x40000000, RZ, 0xfc, !PT ;  /* 0x4000000011115812 */ /* 0x000fe400078efcff */
[----:B------:R-:W-:Y:S02]  /*7df60*/  ISETP.GE.AND P5, PT, R12, UR54, PT ;  /* 0x000000360c007c0c */ /* 0x000fe4000bfa6270 */
[----:B------:R-:W4:Y:S01]  /*7df70*/  LDL.LU R12, [R1+0x94] ;  /* 0x00009400010c7983 */ /* 0x000f220000300800 */
[----:B--2---:R-:W-:-:S10]  /*7df80*/  LOP3.LUT R16, R16, 0xfffffffe, RZ, 0xc0, !PT ;  /* 0xfffffffe10107812 */ /* 0x004fd400078ec0ff */
[----:B------:R-:W-:Y:S02]  /*7df90*/  @P5 LOP3.LUT R16, R16, 0x1, RZ, 0xfc, !PT ;  /* 0x0000000110105812 */ /* 0x000fe400078efcff */
[----:B------:R-:W-:Y:S02]  /*7dfa0*/  ISETP.GE.AND P5, PT, R13, UR52, PT ;  /* 0x000000340d007c0c */ /* 0x000fe4000bfa6270 */
[----:B------:R-:W2:Y:S01]  /*7dfb0*/  LDL.LU R13, [R1+0x90] ;  /* 0x00009000010d7983 */ /* 0x000ea20000300800 */
[----:B------:R-:W-:-:S10]  /*7dfc0*/  LOP3.LUT R16, R16, 0xfffffffb, RZ, 0xc0, !PT ;  /* 0xfffffffb10107812 */ /* 0x000fd400078ec0ff */
[----:B------:R-:W-:Y:S02]  /*7dfd0*/  @P5 LOP3.LUT R16, R16, 0x4, RZ, 0xfc, !PT ;  /* 0x0000000410105812 */ /* 0x000fe400078efcff */
[----:B---3--:R-:W-:Y:S02]  /*7dfe0*/  ISETP.GE.AND P5, PT, R14, UR50, PT ;  /* 0x000000320e007c0c */ /* 0x008fe4000bfa6270 */
[----:B------:R-:W3:Y:S01]  /*7dff0*/  LDL.LU R14, [R1+0x8c] ;  /* 0x00008c00010e7983 */ /* 0x000ee20000300800 */
[----:B------:R-:W-:-:S10]  /*7e000*/  LOP3.LUT R16, R16, 0xffffffef, RZ, 0xc0, !PT ;  /* 0xffffffef10107812 */ /* 0x000fd400078ec0ff */
[----:B------:R-:W-:Y:S02]  /*7e010*/  @P5 LOP3.LUT R16, R16, 0x10, RZ, 0xfc, !PT ;  /* 0x0000001010105812 */ /* 0x000fe400078efcff */
[----:B----4-:R-:W-:Y:S02]  /*7e020*/  ISETP.GE.AND P5, PT, R15, UR49, PT ;  /* 0x000000310f007c0c */ /* 0x010fe4000bfa6270 */
[----:B------:R-:W4:Y:S01]  /*7e030*/  LDL.LU R15, [R1+0x88] ;  /* 0x00008800010f7983 */ /* 0x000f220000300800 */
[----:B------:R-:W-:-:S10]  /*7e040*/  LOP3.LUT R16, R16, 0xffffffbf, RZ, 0xc0, !PT ;  /* 0xffffffbf10107812 */ /* 0x000fd400078ec0ff */
        /* <DEDUP_REMOVED lines=24> */
[----:B------:R-:W-:-:S04]  /*7e1d0*/  @P5 LOP3.LUT R16, R16, 0x1000000, RZ, 0xfc, !PT ;  /* 0x0100000010105812 */ /* 0x000fc800078efcff */
[----:B------:R-:W-:Y:S01]  /*7e1e0*/  LOP3.LUT R16, R16, 0xfbffffff, RZ, 0xc0, !PT ;  /* 0xfbffffff10107812 */ /* 0x000fe200078ec0ff */
[C---:B------:R-:W-:Y:S02]  /*7e1f0*/  VIADD R20, R4.reuse, 0xd1 ;  /* 0x000000d104147836 */ /* 0x040fe40000000000 */
[C---:B------:R-:W-:Y:S01]  /*7e200*/  VIADD R19, R4.reuse, 0xd2 ;  /* 0x000000d204137836 */ /* 0x040fe20000000000 */
[----:B------:R-:W-:Y:S01]  /*7e210*/  LOP3.LUT R3, R3, 0xfffffffd, RZ, 0xc0, !PT ;  /* 0xfffffffd03037812 */ /* 0x000fe200078ec0ff */
[C---:B------:R-:W-:Y:S02]  /*7e220*/  VIADD R21, R4.reuse, 0xd3 ;  /* 0x000000d304157836 */ /* 0x040fe40000000000 */
[C---:B------:R-:W-:Y:S02]  /*7e230*/  VIADD R26, R4.reuse, 0xd4 ;  /* 0x000000d4041a7836 */ /* 0x040fe40000000000 */
[C---:B------:R-:W-:Y:S02]  /*7e240*/  VIADD R25, R4.reuse, 0xd5 ;  /* 0x000000d504197836 */ /* 0x040fe40000000000 */
[----:B------:R-:W-:-:S02]  /*7e250*/  VIADD R24, R4, 0xd6 ;  /* 0x000000d604187836 */ /* 0x000fc40000000000 */
[C---:B------:R-:W-:Y:S02]  /*7e260*/  VIADD R23, R4.reuse, 0xd7 ;  /* 0x000000d704177836 */ /* 0x040fe40000000000 */
[----:B------:R-:W-:Y:S01]  /*7e270*/  VIADD R22, R4, 0xd8 ;  /* 0x000000d804167836 */ /* 0x000fe20000000000 */
[----:B--2---:R-:W-:-:S13]  /*7e280*/  ISETP.GE.AND P5, PT, R13, UR16, PT ;  /* 0x000000100d007c0c */ /* 0x004fda000bfa6270 */
[----:B------:R-:W-:Y:S02]  /*7e290*/  @P5 LOP3.LUT R16, R16, 0x4000000, RZ, 0xfc, !PT ;  /* 0x0400000010105812 */ /* 0x000fe400078efcff */
[----:B---3--:R-:W-:Y:S02]  /*7e2a0*/  ISETP.GE.AND P5, PT, R14, UR18, PT ;  /* 0x000000120e007c0c */ /* 0x008fe4000bfa6270 */
[----:B------:R-:W-:-:S11]  /*7e2b0*/  LOP3.LUT R16, R16, 0xefffffff, RZ, 0xc0, !PT ;  /* 0xefffffff10107812 */ /* 0x000fd600078ec0ff */
[----:B------:R-:W-:Y:S02]  /*7e2c0*/  @P5 LOP3.LUT R16, R16, 0x10000000, RZ, 0xfc, !PT ;  /* 0x1000000010105812 */ /* 0x000fe400078efcff */
[----:B----4-:R-:W-:Y:S02]  /*7e2d0*/  ISETP.GE.AND P5, PT, R15, UR20, PT ;  /* 0x000000140f007c0c */ /* 0x010fe4000bfa6270 */
[----:B------:R-:W-:-:S11]  /*7e2e0*/  LOP3.LUT R16, R16, 0xbfffffff, RZ, 0xc0, !PT ;  /* 0xbfffffff10107812 */ /* 0x000fd600078ec0ff */
[----:B------:R-:W-:Y:S02]  /*7e2f0*/  @P5 LOP3.LUT R16, R16, 0x40000000, RZ, 0xfc, !PT ;  /* 0x4000000010105812 */ /* 0x000fe400078efcff */
[----:B------:R-:W-:Y:S02]  /*7e300*/  ISETP.GE.AND P5, PT, R20, UR22, PT ;  /* 0x0000001614007c0c */ /* 0x000fe4000bfa6270 */
[----:B------:R-:W2:Y:S11]  /*7e310*/  LDL.LU R20, [R1+0x1f50] ;  /* 0x001f500001147983 */ /* 0x000eb60000300800 */
[----:B------:R-:W-:-:S02]  /*7e320*/  @P5 LOP3.LUT R3, R3, 0x2, RZ, 0xfc, !PT ;  /* 0x0000000203035812 */ /* 0x000fc400078efcff */
[----:B------:R-:W-:Y:S01]  /*7e330*/  ISETP.GE.AND P5, PT, R19, UR24, PT ;  /* 0x0000001813007c0c */ /* 0x000fe2000bfa6270 */
[----:B------:R-:W-:Y:S01]  /*7e340*/  VIADD R18, R4, 0xd9 ;  /* 0x000000d904127836 */ /* 0x000fe20000000000 */
[----:B------:R-:W3:Y:S01]  /*7e350*/  LDL.LU R19, [R1+0x1f4c] ;  /* 0x001f4c0001137983 */ /* 0x000ee20000300800 */
[----:B------:R-:W-:-:S10]  /*7e360*/  LOP3.LUT R3, R3, 0xffffffef, RZ, 0xc0, !PT ;  /* 0xffffffef03037812 */ /* 0x000fd400078ec0ff */
[----:B------:R-:W-:Y:S02]  /*7e370*/  @P5 LOP3.LUT R3, R3, 0x10, RZ, 0xfc, !PT ;  /* 0x0000001003035812 */ /* 0x000fe400078efcff */
[----:B------:R-:W-:Y:S02]  /*7e380*/  ISETP.GE.AND P5, PT, R21, UR26, PT ;  /* 0x0000001a15007c0c */ /* 0x000fe4000bfa6270 */
[----:B------:R-:W4:Y:S01]  /*7e390*/  LDL.LU R21, [R1+0x1f48] ;  /* 0x001f480001157983 */ /* 0x000f220000300800 */
[----:B------:R-:W-:-:S10]  /*7e3a0*/  LOP3.LUT R3, R3, 0xffffffdf, RZ, 0xc0, !PT ;  /* 0xffffffdf03037812 */ /* 0x000fd400078ec0ff */
[----:B------:R-:W-:Y:S02]  /*7e3b0*/  @P5 LOP3.LUT R3, R3, 0x20, RZ, 0xfc, !PT ;  /* 0x0000002003035812 */ /* 0x000fe400078efcff */
[----:B------:R-:W-:Y:S02]  /*7e3c0*/  ISETP.GE.AND P5, PT, R26, UR28, PT ;  /* 0x0000001c1a007c0c */ /* 0x000fe4000bfa6270 */
[----:B------:R-:W2:Y:S01]  /*7e3d0*/  LDL.LU R26, [R1+0x1f44] ;  /* 0x001f4400011a7983 */ /* 0x000ea20000300800 */
[----:B------:R-:W-:-:S10]  /*7e3e0*/  LOP3.LUT R3, R3, 0xfffffeff, RZ, 0xc0, !PT ;  /* 0xfffffeff03037812 */ /* 0x000fd400078ec0ff */
[----:B------:R-:W-:Y:S02]  /*7e3f0*/  @P5 LOP3.LUT R3, R3, 0x100, RZ, 0xfc, !PT ;  /* 0x0000010003035812 */ /* 0x000fe400078efcff */
[----:B------:R-:W-:Y:S02]  /*7e400*/  ISETP.GE.AND P5, PT, R25, UR30, PT ;  /* 0x0000001e19007c0c */ /* 0x000fe4000bfa6270 */
        /* <DEDUP_REMOVED lines=17> */
[----:B------:R-:W-:Y:S01]  /*7e520*/  VIADD R4, R4, 0xda ;  /* 0x000000da04047836 */ /* 0x000fe20000000000 */
[----:B------:R-:W-:-:S09]  /*7e530*/  LOP3.LUT R3, R3, 0xfffbffff, RZ, 0xc0, !PT ;  /* 0xfffbffff03037812 */ /* 0x000fd200078ec0ff */
[----:B------:R-:W-:Y:S02]  /*7e540*/  @P5 LOP3.LUT R3, R3, 0x40000, RZ, 0xfc, !PT ;  /* 0x0004000003035812 */ /* 0x000fe400078efcff */
[----:B------:R-:W-:Y:S02]  /*7e550*/  ISETP.GE.AND P5, PT, R4, UR40, PT ;  /* 0x0000002804007c0c */ /* 0x000fe4000bfa6270 */
[----:B------:R-:W-:-:S11]  /*7e560*/  LOP3.LUT R3, R3, 0xffefffff, RZ, 0xc0, !PT ;  /* 0xffefffff03037812 */ /* 0x000fd600078ec0ff */
[----:B------:R-:W-:Y:S02]  /*7e570*/  @P5 LOP3.LUT R3, R3, 0x100000, RZ, 0xfc, !PT ;  /* 0x0010000003035812 */ /* 0x000fe400078efcff */
[C---:B------:R-:W-:Y:S02]  /*7e580*/  LOP3.LUT P5, RZ, R27.reuse, 0x2000, RZ, 0xc0, !PT ;  /* 0x000020001bff7812 */ /* 0x040fe400078ac0ff */
[----:B----4-:R-:W-:Y:S01]  /*7e590*/  LOP3.LUT R18, R18, 0xfff7ffff, RZ, 0xc0, !PT ;  /* 0xfff7ffff12127812 */ /* 0x010fe200078ec0ff */
[----:B------:R-:W4:Y:S01]  /*7e5a0*/  LDL.LU R8, [R1+0x14f4] ;  /* 0x0014f40001087983 */ /* 0x000f220000300800 */
[----:B------:R-:W-:Y:S01]  /*7e5b0*/  LOP3.LUT R27, R27, 0xfffffff7, RZ, 0xc0, !PT ;  /* 0xfffffff71b1b7812 */ /* 0x000fe200078ec0ff */
[----:B------:R-:W-:Y:S01]  /*7e5c0*/  ULDC UR5, c[0x0][0x228] ;  /* 0x00008a0000057ab9 */ /* 0x000fe20000000800 */
[----:B------:R-:W-:Y:S01]  /*7e5d0*/  @P6 LOP3.LUT R18, R18, 0x80000, RZ, 0xfc, !PT ;  /* 0x0008000012126812 */ /* 0x000fe200078efcff */
[----:B------:R-:W4:Y:S01]  /*7e5e0*/  LDL.LU R9, [R1+0x14fc] ;  /* 0x0014fc0001097983 */ /* 0x000f220000300800 */
[----:B------:R-:W-:-:S02]  /*7e5f0*/  ULDC UR6, c[0x0][0x228] ;  /* 0x00008a0000067ab9 */ /* 0x000fc40000000800 */
[----:B------:R-:W-:Y:S01]  /*7e600*/  LOP3.LUT R18, R18, 0xfffbffff, RZ, 0xc0, !PT ;  /* 0xfffbffff12127812 */ /* 0x000fe200078ec0ff */
[----:B------:R-:W4:Y:S03]  /*7e610*/  LDL.LU R10, [R1+0x14f8] ;  /* 0x0014f800010a7983 */ /* 0x000f260000300800 */
[----:B------:R-:W-:Y:S01]  /*7e620*/  @P5 LOP3.LUT R18, R18, 0x40000, RZ, 0xfc, !PT ;  /* 0x0004000012125812 */ /* 0x000fe200078efcff */
[----:B------:R-:W4:Y:S03]  /*7e630*/  LDL.LU R4, [R1+0x14d8] ;  /* 0x0014d80001047983 */ /* 0x000f260000300800 */
[----:B------:R-:W-:Y:S01]  /*7e640*/  LOP3.LUT R18, R18, 0xfffdffff, RZ, 0xc0, !PT ;  /* 0xfffdffff12127812 */ /* 0x000fe200078ec0ff */
[----:B------:R-:W4:Y:S03]  /*7e650*/  LDL.LU R5, [R1+0x1318] ;  /* 0x0013180001057983 */ /* 0x000f260000300800 */
[----:B------:R-:W-:Y:S01]  /*7e660*/  @P4 LOP3.LUT R18, R18, 0x20000, RZ, 0xfc, !PT ;  /* 0x0002000012124812 */ /* 0x000fe200078efcff */
[----:B------:R-:W4:Y:S03]  /*7e670*/  LDL.LU R6, [R1+0x14d4] ;  /* 0x0014d40001067983 */ /* 0x000f260000300800 */
[----:B------:R-:W-:Y:S01]  /*7e680*/  LOP3.LUT R18, R18, 0xfffeffff, RZ, 0xc0, !PT ;  /* 0xfffeffff12127812 */ /* 0x000fe200078ec0ff */
[----:B------:R-:W4:Y:S03]  /*7e690*/  LDL.LU R7, [R1+0x1314] ;  /* 0x0013140001077983 */ /* 0x000f260000300800 */
[----:B------:R-:W-:Y:S01]  /*7e6a0*/  @P3 LOP3.LUT R18, R18, 0x10000, RZ, 0xfc, !PT ;  /* 0x0001000012123812 */ /* 0x000fe200078efcff */
[----:B------:R-:W4:Y:S01]  /*7e6b0*/  LDL.LU R11, [R1+0x14dc] ;  /* 0x0014dc00010b7983 */ /* 0x000f220000300800 */
[----:B------:R-:W-:Y:S02]  /*7e6c0*/  BAR.SYNC.DEFER_BLOCKING 0x0 ;  /* 0x0000000000007b1d */ /* 0x000fe40000010000 */
[----:B------:R-:W-:-:S02]  /*7e6d0*/  LOP3.LUT P3, RZ, R18, 0x1000, RZ, 0xc0, !PT ;  /* 0x0000100012ff7812 */ /* 0x000fc4000786c0ff */
[----:B------:R-:W-:-:S04]  /*7e6e0*/  LOP3.LUT R18, R18, 0xffff7fff, RZ, 0xc0, !PT ;  /* 0xffff7fff12127812 */ /* 0x000fc800078ec0ff */
[----:B------:R-:W-:Y:S01]  /*7e6f0*/  @P0 LOP3.LUT R18, R18, 0x8000, RZ, 0xfc, !PT ;  /* 0x0000800012120812 */ /* 0x000fe200078efcff */
[----:B------:R-:W4:Y:S03]  /*7e700*/  LDL.LU R12, [R1+0x134c] ;  /* 0x00134c00010c7983 */ /* 0x000f260000300800 */
[----:B------:R-:W-:Y:S01]  /*7e710*/  LOP3.LUT R18, R18, 0xffffbfff, RZ, 0xc0, !PT ;  /* 0xffffbfff12127812 */ /* 0x000fe200078ec0ff */
[----:B------:R0:W-:Y:S03]  /*7e720*/  STL [R1+0x2188], R24 ;  /* 0x0021881801007387 */ /* 0x0001e60000100800 */
[----:B------:R-:W-:-:S04]  /*7e730*/  @P2 LOP3.LUT R18, R18, 0x4000, RZ, 0xfc, !PT ;  /* 0x0000400012122812 */ /* 0x000fc800078efcff */
[----:B------:R-:W-:Y:S01]  /*7e740*/  LOP3.LUT R18, R18, 0xffffdfff, RZ, 0xc0, !PT ;  /* 0xffffdfff12127812 */ /* 0x000fe200078ec0ff */
[----:B------:R-:W1:Y:S03]  /*7e750*/  S2R R15, SR_TID.X ;  /* 0x00000000000f7919 */ /* 0x000e660000002100 */
[----:B------:R-:W-:Y:S01]  /*7e760*/  @P1 LOP3.LUT R18, R18, 0x2000, RZ, 0xfc, !PT ;  /* 0x0000200012121812 */ /* 0x000fe200078efcff */
[----:B0-----:R-:W4:Y:S01]  /*7e770*/  LDL.LU R24, [R1+0x131c] ;  /* 0x00131c0001187983 */ /* 0x001f220000300800 */
[----:B--2---:R-:W-:-:S03]  /*7e780*/  LOP3.LUT P1, RZ, R23, 0x10, RZ, 0xc0, !PT ;  /* 0x0000001017ff7812 */ /* 0x004fc6000782c0ff */
[----:B---3--:R0:W-:Y:S10]  /*7e790*/  STL [R1+0x215c], R25 ;  /* 0x00215c1901007387 */ /* 0x0081f40000100800 */
[----:B------:R-:W-:Y:S01]  /*7e7a0*/  @P1 LOP3.LUT R27, R27, 0x8, RZ, 0xfc, !PT ;  /* 0x000000081b1b1812 */ /* 0x000fe200078efcff */
[----:B0-----:R-:W2:Y:S01]  /*7e7b0*/  LDL.LU R25, [R1+0x1340] ;  /* 0x0013400001197983 */ /* 0x001ea20000300800 */
[----:B------:R-:W-:-:S02]  /*7e7c0*/  LOP3.LUT P1, RZ, R23, 0x40, RZ, 0xc0, !PT ;  /* 0x0000004017ff7812 */ /* 0x000fc4000782c0ff */
[----:B------:R-:W-:Y:S01]  /*7e7d0*/  LOP3.LUT R27, R27, 0xffffffef, RZ, 0xc0, !PT ;  /* 0xffffffef1b1b7812 */ /* 0x000fe200078ec0ff */
[----:B------:R0:W-:Y:S10]  /*7e7e0*/  STL [R1+0x2158], R28 ;  /* 0x0021581c01007387 */ /* 0x0001f40000100800 */
[----:B------:R-:W-:Y:S01]  /*7e7f0*/  @P1 LOP3.LUT R27, R27, 0x10, RZ, 0xfc, !PT ;  /* 0x000000101b1b1812 */ /* 0x000fe200078efcff */
[----:B0-----:R-:W3:Y:S01]  /*7e800*/  LDL.LU R28, [R1+0x1344] ;  /* 0x00134400011c7983 */ /* 0x001ee20000300800 */
        /* <DEDUP_REMOVED lines=22> */
[----:B------:R0:W-:Y:S04]  /*7e970*/  STL [R1+0x2010], R20 ;  /* 0x0020101401007387 */ /* 0x0001e80000100800 */
[----:B0-----:R-:W3:Y:S06]  /*7e980*/  LDL.LU R20, [R1+0x143c] ;  /* 0x00143c0001147983 */ /* 0x001eec0000300800 */
[----:B------:R-:W-:Y:S01]  /*7e990*/  @P1 LOP3.LUT R27, R27, 0x200, RZ, 0xfc, !PT ;  /* 0x000002001b1b1812 */ /* 0x000fe200078efcff */
[----:B------:R0:W-:Y:S01]  /*7e9a0*/  STL [R1+0x1fe0], R0 ;  /* 0x001fe00001007387 */ /* 0x0001e20000100800 */
[----:B------:R-:W-:-:S03]  /*7e9b0*/  LOP3.LUT P1, RZ, R23, 0x80000, RZ, 0xc0, !PT ;  /* 0x0008000017ff7812 */ /* 0x000fc6000782c0ff */
[----:B0-----:R-:W3:Y:S04]  /*7e9c0*/  LDL.LU R0, [R1+0x157c] ;  /* 0x00157c0001007983 */ /* 0x001ee80000300800 */
[----:B------:R0:W-:Y:S04]  /*7e9d0*/  STL [R1+0x1fc0], R2 ;  /* 0x001fc00201007387 */ /* 0x0001e80000100800 */
[----:B0-----:R-:W3:Y:S04]  /*7e9e0*/  LDL.LU R2, [R1+0x1444] ;  /* 0x0014440001027983 */ /* 0x001ee80000300800 */
[----:B------:R0:W-:Y:S01]  /*7e9f0*/  STL [R1+0x1fa0], R3 ;  /* 0x001fa00301007387 */ /* 0x0001e20000100800 */
[----:B------:R-:W-:-:S03]  /*7ea00*/  LOP3.LUT R27, R27, 0xfffffbff, RZ, 0xc0, !PT ;  /* 0xfffffbff1b1b7812 */ /* 0x000fc600078ec0ff */
[----:B0-----:R-:W3:Y:S04]  /*7ea10*/  LDL.LU R3, [R1+0x1580] ;  /* 0x0015800001037983 */ /* 0x001ee80000300800 */
[----:B------:R0:W-:Y:S01]  /*7ea20*/  STL [R1+0x1f84], R16 ;  /* 0x001f841001007387 */ /* 0x0001e20000100800 */
[----:B-1----:R-:W-:-:S03]  /*7ea30*/  IMAD.SHL.U32 R15, R15, 0x20, RZ ;  /* 0x000000200f0f7824 */ /* 0x002fc600078e00ff */
[----:B0-----:R-:W3:Y:S01]  /*7ea40*/  LDL.LU R16, [R1+0x144c] ;  /* 0x00144c0001107983 */ /* 0x001ee20000300800 */
[----:B------:R-:W-:Y:S02]  /*7ea50*/  @P1 LOP3.LUT R27, R27, 0x400, RZ, 0xfc, !PT ;  /* 0x000004001b1b1812 */ /* 0x000fe400078efcff */
[----:B------:R-:W-:Y:S01]  /*7ea60*/  LOP3.LUT R15, R15, 0x400, RZ, 0xc0, !PT ;  /* 0x000004000f0f7812 */ /* 0x000fe200078ec0ff */
[----:B------:R0:W-:Y:S01]  /*7ea70*/  STL [R1+0x1f80], R17 ;  /* 0x001f801101007387 */ /* 0x0001e20000100800 */
[----:B------:R-:W-:Y:S02]  /*7ea80*/  LOP3.LUT P6, RZ, R23, 0x400000, RZ, 0xc0, !PT ;  /* 0x0040000017ff7812 */ /* 0x000fe400078cc0ff */
[----:B------:R-:W-:Y:S01]  /*7ea90*/  IADD3 R29, R29, UR4, R15 ;  /* 0x000000041d1d7c10 */ /* 0x000fe2000fffe00f */
[----:B------:R-:W-:Y:S01]  /*7eaa0*/  STL [R1+0x2088], R18 ;  /* 0x0020881201007387 */ /* 0x000fe20000100800 */
[C---:B------:R-:W-:Y:S02]  /*7eab0*/  LOP3.LUT P5, RZ, R23.reuse, 0x2000000, RZ, 0xc0, !PT ;  /* 0x0200000017ff7812 */ /* 0x040fe400078ac0ff */
[C---:B------:R-:W-:Y:S01]  /*7eac0*/  LOP3.LUT P4, RZ, R23.reuse, 0x8000000, RZ, 0xc0, !PT ;  /* 0x0800000017ff7812 */ /* 0x040fe2000788c0ff */
[----:B------:R-:W-:Y:S01]  /*7ead0*/  STL [R1+0x2170], R27 ;  /* 0x0021701b01007387 */ /* 0x000fe20000100800 */
[----:B------:R-:W-:-:S03]  /*7eae0*/  LOP3.LUT P1, RZ, R23, 0x100000, RZ, 0xc0, !PT ;  /* 0x0010000017ff7812 */ /* 0x000fc6000782c0ff */
[----:B------:R-:W-:Y:S04]  /*7eaf0*/  STL [R1+0x21e8], R23 ;  /* 0x0021e81701007387 */ /* 0x000fe80000100800 */
[----:B------:R-:W3:Y:S04]  /*7eb00*/  LDL.LU R13, [R1+0x12ac] ;  /* 0x0012ac00010d7983 */ /* 0x000ee80000300800 */
[----:B------:R-:W3:Y:S04]  /*7eb10*/  LDL.LU R14, [R1+0x13a0] ;  /* 0x0013a000010e7983 */ /* 0x000ee80000300800 */
[----:B------:R-:W3:Y:S04]  /*7eb20*/  LDL.LU R15, [R1+0x12ec] ;  /* 0x0012ec00010f7983 */ /* 0x000ee80000300800 */
[----:B------:R1:W-:Y:S01]  /*7eb30*/  STL [R1+0x2264], R29 ;  /* 0x0022641d01007387 */ /* 0x0003e20000100800 */
[----:B----4-:R-:W-:-:S02]  /*7eb40*/  PRMT R5, R6, 0x5410, R5 ;  /* 0x0000541006057816 */ /* 0x010fc40000000005 */
[----:B------:R-:W-:Y:S02]  /*7eb50*/  PRMT R6, R11, 0x5410, R7 ;  /* 0x000054100b067816 */ /* 0x000fe40000000007 */
[----:B------:R-:W-:Y:S02]  /*7eb60*/  LOP3.LUT R12, R12, 0xffff, RZ, 0xc0, !PT ;  /* 0x0000ffff0c0c7812 */ /* 0x000fe400078ec0ff */
[----:B------:R-:W-:Y:S02]  /*7eb70*/  PRMT R4, R4, 0x5410, R24 ;  /* 0x0000541004047816 */ /* 0x000fe40000000018 */
[----:B--2---:R-:W-:Y:S02]  /*7eb80*/  PRMT R10, R10, 0x5410, R25 ;  /* 0x000054100a0a7816 */ /* 0x004fe40000000019 */
[----:B---3--:R-:W-:Y:S02]  /*7eb90*/  PRMT R9, R9, 0x5410, R28 ;  /* 0x0000541009097816 */ /* 0x008fe4000000001c */
[----:B------:R-:W-:-:S02]  /*7eba0*/  PRMT R8, R8, 0x5410, R26 ;  /* 0x0000541008087816 */ /* 0x000fc4000000001a */
[----:B------:R-:W-:Y:S02]  /*7ebb0*/  PRMT R16, R3, 0x5410, R16 ;  /* 0x0000541003107816 */ /* 0x000fe40000000010 */
[----:B------:R-:W-:Y:S02]  /*7ebc0*/  PRMT R3, R0, 0x5410, R2 ;  /* 0x0000541000037816 */ /* 0x000fe40000000002 */
[----:B------:R-:W-:Y:S01]  /*7ebd0*/  PRMT R2, R19, 0x5410, R20 ;  /* 0x0000541013027816 */ /* 0x000fe20000000014 */
[----:B------:R2:W-:Y:S01]  /*7ebe0*/  STL [R1+0x1c8], R16 ;  /* 0x0001c81001007387 */ /* 0x0005e20000100800 */
[----:B------:R-:W-:-:S03]  /*7ebf0*/  PRMT R0, R21, 0x5410, R22 ;  /* 0x0000541015007816 */ /* 0x000fc60000000016 */
[----:B------:R3:W-:Y:S04]  /*7ec00*/  STL [R1+0x1b8], R3 ;  /* 0x0001b80301007387 */ /* 0x0007e80000100800 */
[----:B------:R4:W-:Y:S04]  /*7ec10*/  STL [R1+0x1bc], R2 ;  /* 0x0001bc0201007387 */ /* 0x0009e80000100800 */
[----:B------:R4:W-:Y:S04]  /*7ec20*/  STL [R1+0x1b0], R0 ;  /* 0x0001b00001007387 */ /* 0x0009e80000100800 */
[----:B0-----:R-:W4:Y:S04]  /*7ec30*/  LDL.LU R17, [R1+0x1500] ;  /* 0x0015000001117983 */ /* 0x001f280000300800 */
[----:B-1----:R-:W4:Y:S04]  /*7ec40*/  LDL.LU R29, [R1+0x1330] ;  /* 0x00133000011d7983 */ /* 0x002f280000300800 */
[----:B------:R-:W4:Y:S04]  /*7ec50*/  LDL.LU R23, [R1+0x1494] ;  /* 0x0014940001177983 */ /* 0x000f280000300800 */
[----:B------:R-:W4:Y:S04]  /*7ec60*/  LDL.LU R27, [R1+0x12dc] ;  /* 0x0012dc00011b7983 */ /* 0x000f280000300800 */
[----:B------:R-:W4:Y:S01]  /*7ec70*/  LDL.LU R18, [R1+0x14a8] ;  /* 0x0014a80001127983 */ /* 0x000f220000300800 */
[----:B------:R-:W-:-:S03]  /*7ec80*/  LOP3.LUT R7, R13, 0xffff, RZ, 0xc0, !PT ;  /* 0x0000ffff0d077812 */ /* 0x000fc600078ec0ff */
[----:B--2---:R-:W2:Y:S04]  /*7ec90*/  LDL.LU R16, [R1+0x12d4] ;  /* 0x0012d40001107983 */ /* 0x004ea80000300800 */
[----:B---3--:R-:W2:Y:S01]  /*7eca0*/  LDL.LU R3, [R1+0x1490] ;  /* 0x0014900001037983 */ /* 0x008ea20000300800 */
[----:B------:R-:W-:-:S03]  /*7ecb0*/  LOP3.LUT R13, R14, 0xffff, RZ, 0xc0, !PT ;  /* 0x0000ffff0e0d7812 */ /* 0x000fc600078ec0ff */
[----:B----4-:R-:W3:Y:S01]  /*7ecc0*/  LDL.LU R2, [R1+0x12d0] ;  /* 0x0012d00001027983 */ /* 0x010ee20000300800 */
[----:B------:R-:W-:-:S03]  /*7ecd0*/  LOP3.LUT R11, R15, 0xffff, RZ, 0xc0, !PT ;  /* 0x0000ffff0f0b7812 */ /* 0x000fc600078ec0ff */
[----:B------:R-:W3:Y:S01]  /*7ece0*/  LDL.LU R0, [R1+0x14a4] ;  /* 0x0014a40001007983 */ /* 0x000ee20000300800 */
[----:B------:R-:W-:-:S03]  /*7ecf0*/  SHF.R.U32.HI R15, RZ, 0x8, R12 ;  /* 0x00000008ff0f7819 */ /* 0x000fc6000001160c */
[----:B------:R-:W4:Y:S01]  /*7ed00*/  LDL.LU R20, [R1+0x12cc] ;  /* 0x0012cc0001147983 */ /* 0x000f220000300800 */
[----:B------:R-:W-:-:S03]  /*7ed10*/  PRMT R14, R12, 0x3340, R7 ;  /* 0x000033400c0e7816 */ /* 0x000fc60000000007 */
[----:B------:R-:W4:Y:S01]  /*7ed20*/  LDL.LU R19, [R1+0x1478] ;  /* 0x0014780001137983 */ /* 0x000f220000300800 */
[----:B------:R-:W-:-:S03]  /*7ed30*/  SHF.R.U32.HI R12, RZ, 0x8, R7 ;  /* 0x00000008ff0c7819 */ /* 0x000fc60000011607 */
[----:B------:R-:W3:Y:S01]  /*7ed40*/  LDL.LU R22, [R1+0x12c8] ;  /* 0x0012c80001167983 */ /* 0x000ee20000300800 */
[----:B------:R-:W-:-:S03]  /*7ed50*/  SHF.R.U32.HI R7, RZ, 0x8, R13 ;  /* 0x00000008ff077819 */ /* 0x000fc6000001160d */
[----:B------:R-:W3:Y:S01]  /*7ed60*/  LDL.LU R21, [R1+0x1474] ;  /* 0x0014740001157983 */ /* 0x000ee20000300800 */
[----:B------:R-:W-:-:S03]  /*7ed70*/  PRMT R13, R13, 0x3340, R11 ;  /* 0x000033400d0d7816 */ /* 0x000fc6000000000b */
[----:B------:R-:W2:Y:S04]  /*7ed80*/  LDL.LU R26, [R1+0x12c4] ;  /* 0x0012c400011a7983 */ /* 0x000ea80000300800 */
[----:B------:R-:W2:Y:S04]  /*7ed90*/  LDL.LU R28, [R1+0x1470] ;  /* 0x00147000011c7983 */ /* 0x000ea80000300800 */
[----:B------:R-:W4:Y:S04]  /*7eda0*/  LDL.LU R25, [R1+0x12c0] ;  /* 0x0012c00001197983 */ /* 0x000f280000300800 */
[----:B------:R-:W4:Y:S04]  /*7edb0*/  LDL.LU R24, [R1+0x1480] ;  /* 0x0014800001187983 */ /* 0x000f280000300800 */
[----:B------:R0:W-:Y:S02]  /*7edc0*/  STL [R1+0x4], R14 ;  /* 0x0000040e01007387 */ /* 0x0001e40000100800 */
[----:B0-----:R-:W-:-:S02]  /*7edd0*/  SHF.R.U32.HI R14, RZ, 0x8, R11 ;  /* 0x00000008ff0e7819 */ /* 0x001fc4000001160b */
[----:B------:R-:W3:Y:S01]  /*7ede0*/  LDL.LU R11, [R1+0x1358] ;  /* 0x00135800010b7983 */ /* 0x000ee20000300800 */
[----:B------:R-:W-:-:S03]  /*7edf0*/  LOP3.LUT R12, R12, 0xffff, RZ, 0xc0, !PT ;  /* 0x0000ffff0c0c7812 */ /* 0x000fc600078ec0ff */
[----:B------:R0:W-:Y:S02]  /*7ee00*/  STL [R1+0x11ec], R13 ;  /* 0x0011ec0d01007387 */ /* 0x0001e40000100800 */
[----:B0-----:R-:W-:Y:S02]  /*7ee10*/  LOP3.LUT R13, R15, 0xffff, RZ, 0xc0, !PT ;  /* 0x0000ffff0f0d7812 */ /* 0x001fe400078ec0ff */
[----:B------:R-:W-:Y:S02]  /*7ee20*/  LOP3.LUT R15, R7, 0xffff, RZ, 0xc0, !PT ;  /* 0x0000ffff070f7812 */ /* 0x000fe400078ec0ff */
[----:B------:R-:W2:Y:S01]  /*7ee30*/  LDL.LU R7, [R1+0x14f0] ;  /* 0x0014f00001077983 */ /* 0x000ea20000300800 */
[----:B------:R-:W-:-:S04]  /*7ee40*/  LOP3.LUT R14, R14, 0xffff, RZ, 0xc0, !PT ;  /* 0x0000ffff0e0e7812 */ /* 0x000fc800078ec0ff */
[----:B------:R-:W-:Y:S02]  /*7ee50*/  PRMT R15, R15, 0x3340, R14 ;  /* 0x000033400f0f7816 */ /* 0x000fe4000000000e */
[----:B---3--:R-:W-:Y:S02]  /*7ee60*/  PRMT R11, R17, 0x5410, R11 ;  /* 0x00005410110b7816 */ /* 0x008fe4000000000b */
[----:B------:R-:W-:Y:S02]  /*7ee70*/  PRMT R17, R13, 0x3340, R12 ;  /* 0x000033400d117816 */ /* 0x000fe4000000000c */
[----:B--2---:R-:W-:Y:S02]  /*7ee80*/  PRMT R7, R7, 0x5410, R29 ;  /* 0x0000541007077816 */ /* 0x004fe4000000001d */
[----:B------:R-:W2:Y:S04]  /*7ee90*/  LDL.LU R29, [R1+0x2264] ;  /* 0x00226400011d7983 */ /* 0x000ea80000300800 */
[----:B------:R-:W3:Y:S04]  /*7eea0*/  LDL.LU R13, [R1+0x1560] ;  /* 0x00156000010d7983 */ /* 0x000ee80000300800 */
[----:B------:R-:W4:Y:S04]  /*7eeb0*/  LDL.LU R12, [R1+0x12e4] ;  /* 0x0012e400010c7983 */ /* 0x000f280000300800 */
[----:B------:R0:W-:Y:S04]  /*7eec0*/  STL [R1], R17 ;  /* 0x0000001101007387 */ /* 0x0001e80000100800 */
[----:B------:R-:W3:Y:S04]  /*7eed0*/  LDL.LU R14, [R1+0x1410] ;  /* 0x00141000010e7983 */ /* 0x000ee80000300800 */
[----:B------:R-:W-:Y:S01]  /*7eee0*/  STL [R1+0x1d4], R15 ;  /* 0x0001d40f01007387 */ /* 0x000fe20000100800 */
[----:B0-----:R-:W0:Y:S03]  /*7eef0*/  S2R R17, SR_TID.X ;  /* 0x0000000000117919 */ /* 0x001e260000002100 */
[----:B--2---:R3:W-:Y:S04]  /*7ef00*/  STSM.16.M88.4 [R29], R4 ;  /* 0x000000041d007844 */ /* 0x0047e80000000200 */
[----:B------:R4:W-:Y:S01]  /*7ef10*/  STSM.16.M88.4 [R29+0x200], R8 ;  /* 0x000200081d007844 */ /* 0x0009e20000000200 */
[----:B---3--:R-:W-:-:S02]  /*7ef20*/  PRMT R4, R13, 0x5410, R14 ;  /* 0x000054100d047816 */ /* 0x008fc4000000000e */
[----:B0-----:R-:W-:Y:S02]  /*7ef30*/  LOP3.LUT R6, R17, 0x3f, RZ, 0xc0, !PT ;  /* 0x0000003f11067812 */ /* 0x001fe400078ec0ff */
[----:B----4-:R-:W-:Y:S01]  /*7ef40*/  PRMT R8, R23, 0x5410, R12 ;  /* 0x0000541017087816 */ /* 0x010fe2000000000c */
[----:B------:R0:W-:Y:S01]  /*7ef50*/  STL [R1+0x1b4], R4 ;  /* 0x0001b40401007387 */ /* 0x0001e20000100800 */
[----:B------:R-:W-:Y:S02]  /*7ef60*/  PRMT R7, R28, 0x5410, R26 ;  /* 0x000054101c077816 */ /* 0x000fe4000000001a */
[----:B------:R-:W-:Y:S02]  /*7ef70*/  PRMT R9, R18, 0x5410, R27 ;  /* 0x0000541012097816 */ /* 0x000fe4000000001b */
[----:B------:R-:W-:Y:S02]  /*7ef80*/  PRMT R11, R24, 0x5410, R25 ;  /* 0x00005410180b7816 */ /* 0x000fe40000000019 */
[----:B------:R-:W-:-:S02]  /*7ef90*/  PRMT R10, R3, 0x5410, R16 ;  /* 0x00005410030a7816 */ /* 0x000fc40000000010 */
[----:B------:R-:W-:Y:S02]  /*7efa0*/  PRMT R5, R19, 0x5410, R20 ;  /* 0x0000541013057816 */ /* 0x000fe40000000014 */
[----:B0-----:R-:W-:Y:S02]  /*7efb0*/  PRMT R4, R0, 0x5410, R2 ;  /* 0x0000541000047816 */ /* 0x001fe40000000002 */
[----:B------:R-:W-:Y:S01]  /*7efc0*/  LEA R0, R6, UR4, 0x4 ;  /* 0x0000000406007c11 */ /* 0x000fe2000f8e20ff */
[----:B------:R-:W-:Y:S01]  /*7efd0*/  BAR.SYNC.DEFER_BLOCKING 0x0 ;  /* 0x0000000000007b1d */ /* 0x000fe20000010000 */
[----:B------:R-:W-:-:S05]  /*7efe0*/  PRMT R6, R21, 0x5410, R22 ;  /* 0x0000541015067816 */ /* 0x000fca0000000016 */
[----:B------:R-:W-:Y:S01]  /*7eff0*/  ULDC UR4, c[0x0][0x228] ;  /* 0x00008a0000047ab9 */ /* 0x000fe20000000800 */
[----:B------:R-:W-:Y:S04]  /*7f000*/  STL [R1+0x1d0], R0 ;  /* 0x0001d00001007387 */ /* 0x000fe80000100800 */
[----:B------:R-:W0:Y:S02]  /*7f010*/  LDS.128 R12, [R0] ;  /* 0x00000000000c7984 */ /* 0x000e240000000c00 */
[----:B0-----:R-:W-:Y:S02]  /*7f020*/  IMAD.MOV.U32 R28, RZ, RZ, R15 ;  /* 0x000000ffff1c7224 */ /* 0x001fe400078e000f */
[----:B------:R-:W-:Y:S01]  /*7f030*/  STL [R1+0x1a4], R13 ;  /* 0x0001a40d01007387 */ /* 0x000fe20000100800 */
[----:B------:R-:W-:-:S02]  /*7f040*/  IMAD.MOV.U32 R27, RZ, RZ, R12 ;  /* 0x000000ffff1b7224 */ /* 0x000fc400078e000c */
[----:B------:R-:W-:Y:S01]  /*7f050*/  IMAD.MOV.U32 R25, RZ, RZ, R14 ;  /* 0x000000ffff197224 */ /* 0x000fe200078e000e */
[----:B------:R-:W2:Y:S04]  /*7f060*/  LDL.LU R15, [R1+0x13fc] ;  /* 0x0013fc00010f7983 */ /* 0x000ea80000300800 */
[----:B------:R-:W3:Y:S04]  /*7f070*/  LDL.LU R21, [R1+0x1280] ;  /* 0x0012800001157983 */ /* 0x000ee80000300800 */
[----:B------:R-:W3:Y:S04]  /*7f080*/  LDL.LU R26, [R1+0x13f0] ;  /* 0x0013f000011a7983 */ /* 0x000ee80000300800 */
[----:B------:R0:W-:Y:S04]  /*7f090*/  STL [R1+0x21c0], R28 ;  /* 0x0021c01c01007387 */ /* 0x0001e80000100800 */
[----:B0-----:R-:W2:Y:S04]  /*7f0a0*/  LDL.LU R28, [R1+0x128c] ;  /* 0x00128c00011c7983 */ /* 0x001ea80000300800 */
[----:B------:R0:W-:Y:S04]  /*7f0b0*/  STL [R1+0x21a8], R27 ;  /* 0x0021a81b01007387 */ /* 0x0001e80000100800 */
[----:B0-----:R-:W4:Y:S04]  /*7f0c0*/  LDL.LU R27, [R1+0x1400] ;  /* 0x00140000011b7983 */ /* 0x001f280000300800 */
[----:B------:R0:W-:Y:S04]  /*7f0d0*/  STL [R1+0x218c], R25 ;  /* 0x00218c1901007387 */ /* 0x0001e80000100800 */
[----:B0-----:R-:W3:Y:S04]  /*7f0e0*/  LDL R25, [R1+0x1d0] ;  /* 0x0001d00001197983 */ /* 0x001ee80000100800 */
[----:B------:R-:W2:Y:S04]  /*7f0f0*/  LDL.LU R14, [R1+0x1278] ;  /* 0x00127800010e7983 */ /* 0x000ea80000300800 */
[----:B------:R-:W4:Y:S04]  /*7f100*/  LDL.LU R13, [R1+0x13c8] ;  /* 0x0013c800010d7983 */ /* 0x000f280000300800 */
[----:B---3--:R-:W0:Y:S01]  /*7f110*/  LDS.128 R16, [R25+0x400] ;  /* 0x0004000019107984 */ /* 0x008e220000000c00 */
[----:B------:R-:W-:Y:S06]  /*7f120*/  BAR.SYNC.DEFER_BLOCKING 0x0 ;  /* 0x0000000000007b1d */ /* 0x000fec0000010000 */
[----:B0-----:R-:W-:Y:S04]  /*7f130*/  STL.64 [R1+0x190], R16 ;  /* 0x0001901001007387 */ /* 0x001fe80000100a00 */
[----:B------:R-:W-:Y:S04]  /*7f140*/  STL.64 [R1+0x198], R18 ;  /* 0x0001981201007387 */ /* 0x000fe80000100a00 */
[----:B------:R-:W4:Y:S04]  /*7f150*/  LDL.LU R12, [R1+0x1270] ;  /* 0x00127000010c7983 */ /* 0x000f280000300800 */
[----:B--2---:R0:W-:Y:S04]  /*7f160*/  STL [R1+0x2260], R14 ;  /* 0x0022600e01007387 */ /* 0x0041e80000100800 */
[----:B0-----:R-:W2:Y:S04]  /*7f170*/  LDL.LU R14, [R1+0x1290] ;  /* 0x00129000010e7983 */ /* 0x001ea80000300800 */
[----:B------:R-:W-:Y:S04]  /*7f180*/  STSM.16.M88.4 [R29], R4 ;  /* 0x000000041d007844 */ /* 0x000fe80000000200 */
[----:B------:R-:W-:Y:S01]  /*7f190*/  STSM.16.M88.4 [R29+0x200], R8 ;  /* 0x000200081d007844 */ /* 0x000fe20000000200 */
[----:B------:R-:W-:Y:S06]  /*7f1a0*/  BAR.SYNC.DEFER_BLOCKING 0x0 ;  /* 0x0000000000007b1d */ /* 0x000fec0000010000 */
[----:B----4-:R0:W-:Y:S04]  /*7f1b0*/  STL.64 [R1+0x2258], R12 ;  /* 0x0022580c01007387 */ /* 0x0101e80000100a00 */
[----:B0-----:R-:W3:Y:S04]  /*7f1c0*/  LDL.LU R12, [R1+0x1298] ;  /* 0x00129800010c7983 */ /* 0x001ee80000300800 */
        /* <DEDUP_REMOVED lines=18> */
[----:B------:R-:W2:Y:S04]  /*7f2f0*/  LDL.LU R10, [R1+0x12a4] ;  /* 0x0012a400010a7983 */ /* 0x000ea80000300800 */
[----:B------:R-:W2:Y:S01]  /*7f300*/  LDL.LU R11, [R1+0x141c] ;  /* 0x00141c00010b7983 */ /* 0x000ea20000300800 */
[----:B----4-:R-:W-:-:S02]  /*7f310*/  PRMT R8, R9, 0x5410, R8 ;  /* 0x0000541009087816 */ /* 0x010fc40000000008 */
[----:B--2---:R-:W-:Y:S02]  /*7f320*/  PRMT R9, R11, 0x5410, R10 ;  /* 0x000054100b097816 */ /* 0x004fe4000000000a */
[----:B------:R-:W-:Y:S02]  /*7f330*/  PRMT R10, R5, 0x5410, R4 ;  /* 0x00005410050a7816 */ /* 0x000fe40000000004 */
[----:B---3--:R-:W-:Y:S02]  /*7f340*/  PRMT R4, R7, 0x5410, R6 ;  /* 0x0000541007047816 */ /* 0x008fe40000000006 */
[----:B------:R-:W-:Y:S02]  /*7f350*/  PRMT R5, R13, 0x5410, R12 ;  /* 0x000054100d057816 */ /* 0x000fe4000000000c */
[----:B------:R-:W-:Y:S02]  /*7f360*/  PRMT R6, R27, 0x5410, R14 ;  /* 0x000054101b067816 */ /* 0x000fe4000000000e */
[----:B------:R-:W-:-:S02]  /*7f370*/  PRMT R7, R15, 0x5410, R28 ;  /* 0x000054100f077816 */ /* 0x000fc4000000001c */
[----:B------:R-:W0:Y:S01]  /*7f380*/  LDS.128 R12, [R25] ;  /* 0x00000000190c7984 */ /* 0x000e220000000c00 */
[----:B------:R-:W-:-:S03]  /*7f390*/  PRMT R11, R26, 0x5410, R21 ;  /* 0x000054101a0b7816 */ /* 0x000fc60000000015 */
[----:B0-----:R-:W-:Y:S01]  /*7f3a0*/  STL [R1+0x184], R13 ;  /* 0x0001840d01007387 */ /* 0x001fe20000100800 */
[----:B------:R-:W-:-:S03]  /*7f3b0*/  IMAD.MOV.U32 R26, RZ, RZ, R12 ;  /* 0x000000ffff1a7224 */ /* 0x000fc600078e000c */
[----:B------:R-:W-:Y:S04]  /*7f3c0*/  STL.64 [R1+0x188], R14 ;  /* 0x0001880e01007387 */ /* 0x000fe80000100a00 */
[----:B------:R-:W0:Y:S04]  /*7f3d0*/  LDS.128 R12, [R25+0x400] ;  /* 0x00040000190c7984 */ /* 0x000e280000000c00 */
[----:B------:R-:W-:Y:S01]  /*7f3e0*/  STL [R1+0x2148], R26 ;  /* 0x0021481a01007387 */ /* 0x000fe20000100800 */
[----:B------:R-:W-:Y:S06]  /*7f3f0*/  BAR.SYNC.DEFER_BLOCKING 0x0 ;  /* 0x0000000000007b1d */ /* 0x000fec0000010000 */
[----:B0-----:R-:W-:Y:S01]  /*7f400*/  STL [R1+0x170], R12 ;  /* 0x0001700c01007387 */ /* 0x001fe20000100800 */
[----:B------:R-:W-:-:S03]  /*7f410*/  IMAD.MOV.U32 R21, RZ, RZ, R13 ;  /* 0x000000ffff157224 */ /* 0x000fc600078e000d */
[----:B------:R0:W-:Y:S04]  /*7f420*/  STL.64 [R1+0x178], R14 ;  /* 0x0001780e01007387 */ /* 0x0001e80000100a00 */
[----:B0-----:R-:W2:Y:S04]  /*7f430*/  LDL.LU R14, [R1+0x2260] ;  /* 0x00226000010e7983 */ /* 0x001ea80000300800 */
[----:B------:R-:W2:Y:S04]  /*7f440*/  LDL.LU.64 R12, [R1+0x2258] ;  /* 0x00225800010c7983 */ /* 0x000ea80000300a00 */
[----:B------:R0:W-:Y:S04]  /*7f450*/  STSM.16.M88.4 [R29], R4 ;  /* 0x000000041d007844 */ /* 0x0001e80000000200 */
[----:B------:R1:W-:Y:S04]  /*7f460*/  STSM.16.M88.4 [R29+0x200], R8 ;  /* 0x000200081d007844 */ /* 0x0003e80000000200 */
[----:B------:R-:W-:Y:S04]  /*7f470*/  STL [R1+0x21ec], R21 ;  /* 0x0021ec1501007387 */ /* 0x000fe80000100800 */
[----:B0-----:R-:W3:Y:S01]  /*7f480*/  LDL.LU R7, [R1+0x139c] ;  /* 0x00139c0001077983 */ /* 0x001ee20000300800 */
[----:B-1----:R-:W-:-:S02]  /*7f490*/  PRMT R10, R17, 0x5410, R18 ;  /* 0x00005410110a7816 */ /* 0x002fc40000000012 */
[----:B------:R-:W-:-:S05]  /*7f4a0*/  PRMT R11, R3, 0x5410, R16 ;  /* 0x00005410030b7816 */ /* 0x000fca0000000010 */
[----:B------:R0:W-:Y:S04]  /*7f4b0*/  STL.64 [R1+0x2250], R10 ;  /* 0x0022500a01007387 */ /* 0x0001e80000100a00 */
[----:B0-----:R-:W3:Y:S01]  /*7f4c0*/  LDL.LU R11, [R1+0x1250] ;  /* 0x00125000010b7983 */ /* 0x001ee20000300800 */
[----:B------:R-:W-:Y:S02]  /*7f4d0*/  PRMT R4, R0, 0x5410, R2 ;  /* 0x0000541000047816 */ /* 0x000fe40000000002 */
[----:B------:R-:W-:Y:S02]  /*7f4e0*/  PRMT R5, R19, 0x5410, R20 ;  /* 0x0000541013057816 */ /* 0x000fe40000000014 */
[----:B------:R-:W-:Y:S01]  /*7f4f0*/  PRMT R6, R24, 0x5410, R22 ;  /* 0x0000541018067816 */ /* 0x000fe20000000016 */
[----:B------:R-:W-:Y:S01]  /*7f500*/  BAR.SYNC.DEFER_BLOCKING 0x0 ;  /* 0x0000000000007b1d */ /* 0x000fe20000010000 */
[----:B--2---:R-:W-:-:S02]  /*7f510*/  PRMT R8, R13, 0x5410, R14 ;  /* 0x000054100d087816 */ /* 0x004fc4000000000e */
[----:B------:R-:W-:-:S05]  /*7f520*/  PRMT R9, R23, 0x5410, R12 ;  /* 0x0000541017097816 */ /* 0x000fca000000000c */
[----:B------:R-:W-:Y:S04]  /*7f530*/  STL.64 [R1+0x2248], R8 ;  /* 0x0022480801007387 */ /* 0x000fe80000100a00 */
[----:B------:R-:W2:Y:S04]  /*7f540*/  LDL.LU R21, [R1+0x130c] ;  /* 0x00130c0001157983 */ /* 0x000ea80000300800 */
[----:B--2---:R0:W-:Y:S04]  /*7f550*/  STL [R1+0x2240], R21 ;  /* 0x0022401501007387 */ /* 0x0041e80000100800 */
[----:B0-----:R-:W2:Y:S04]  /*7f560*/  LDL.LU R21, [R1+0x1234] ;  /* 0x0012340001157983 */ /* 0x001ea80000300800 */
[----:B------:R-:W4:Y:S04]  /*7f570*/  LDL.LU R26, [R1+0x1204] ;  /* 0x00120400011a7983 */ /* 0x000f280000300800 */
[----:B------:R-:W4:Y:S04]  /*7f580*/  LDL.LU R27, [R1+0x1304] ;  /* 0x00130400011b7983 */ /* 0x000f280000300800 */
[----:B------:R-:W4:Y:S04]  /*7f590*/  LDL.LU R28, [R1+0x124c] ;  /* 0x00124c00011c7983 */ /* 0x000f280000300800 */
[----:B------:R-:W2:Y:S04]  /*7f5a0*/  LDL.LU R15, [R1+0x138c] ;  /* 0x00138c00010f7983 */ /* 0x000ea80000300800 */
[----:B------:R-:W2:Y:S04]  /*7f5b0*/  LDL.LU R14, [R1+0x1248] ;  /* 0x00124800010e7983 */ /* 0x000ea80000300800 */
[----:B------:R-:W4:Y:S04]  /*7f5c0*/  LDL.LU R13, [R1+0x1384] ;  /* 0x00138400010d7983 */ /* 0x000f280000300800 */
[----:B------:R-:W4:Y:S01]  /*7f5d0*/  LDL.LU R12, [R1+0x1244] ;  /* 0x00124400010c7983 */ /* 0x000f220000300800 */
[----:B---3--:R-:W-:-:S03]  /*7f5e0*/  PRMT R7, R7, 0x5410, R11 ;  /* 0x0000541007077816 */ /* 0x008fc6000000000b */
[----:B------:R-:W0:Y:S04]  /*7f5f0*/  LDS.128 R8, [R25] ;  /* 0x0000000019087984 */ /* 0x000e280000000c00 */
[----:B--2---:R1:W-:Y:S04]  /*7f600*/  STL.64 [R1+0x2238], R14 ;  /* 0x0022380e01007387 */ /* 0x0043e80000100a00 */
[----:B-1----:R-:W2:Y:S04]  /*7f610*/  LDL.LU R14, [R1+0x1320] ;  /* 0x00132000010e7983 */ /* 0x002ea80000300800 */
[----:B------:R-:W3:Y:S04]  /*7f620*/  LDL.LU R15, [R1+0x120c] ;  /* 0x00120c00010f7983 */ /* 0x000ee80000300800 */
[----:B----4-:R1:W-:Y:S04]  /*7f630*/  STL.64 [R1+0x2230], R12 ;  /* 0x0022300c01007387 */ /* 0x0103e80000100a00 */
[----:B-1----:R-:W4:Y:S04]  /*7f640*/  LDL.LU R12, [R1+0x1324] ;  /* 0x00132400010c7983 */ /* 0x002f280000300800 */
[----:B------:R-:W2:Y:S04]  /*7f650*/  LDL.LU R13, [R1+0x1214] ;  /* 0x00121400010d7983 */ /* 0x000ea80000300800 */
        /* <DEDUP_REMOVED lines=11> */
[----:B0-----:R-:W-:Y:S04]  /*7f710*/  STL.64 [R1+0x160], R8 ;  /* 0x0001600801007387 */ /* 0x001fe80000100a00 */
[----:B------:R-:W-:Y:S04]  /*7f720*/  STL.64 [R1+0x168], R10 ;  /* 0x0001680a01007387 */ /* 0x000fe80000100a00 */
[----:B------:R-:W0:Y:S01]  /*7f730*/  LDS.128 R8, [R25+0x400] ;  /* 0x0004000019087984 */ /* 0x000e220000000c00 */
[----:B------:R-:W-:Y:S06]  /*7f740*/  BAR.SYNC.DEFER_BLOCKING 0x0 ;  /* 0x0000000000007b1d */ /* 0x000fec0000010000 */
[----:B0-----:R-:W-:Y:S04]  /*7f750*/  STL.64 [R1+0x150], R8 ;  /* 0x0001500801007387 */ /* 0x001fe80000100a00 */
[----:B------:R0:W-:Y:S04]  /*7f760*/  STL.64 [R1+0x158], R10 ;  /* 0x0001580a01007387 */ /* 0x0001e80000100a00 */
[----:B0-----:R-:W4:Y:S04]  /*7f770*/  LDL.LU.64 R10, [R1+0x2250] ;  /* 0x00225000010a7983 */ /* 0x001f280000300a00 */
[----:B------:R-:W4:Y:S04]  /*7f780*/  LDL.LU.64 R8, [R1+0x2248] ;  /* 0x0022480001087983 */ /* 0x000f280000300a00 */
[----:B------:R0:W-:Y:S04]  /*7f790*/  STSM.16.M88.4 [R29], R4 ;  /* 0x000000041d007844 */ /* 0x0001e80000000200 */
[----:B0-----:R-:W2:Y:S04]  /*7f7a0*/  LDL.LU R4, [R1+0x1338] ;  /* 0x0013380001047983 */ /* 0x001ea80000300800 */
[----:B------:R-:W3:Y:S04]  /*7f7b0*/  LDL.LU R5, [R1+0x1224] ;  /* 0x0012240001057983 */ /* 0x000ee80000300800 */
[----:B------:R-:W3:Y:S04]  /*7f7c0*/  LDL.LU R6, [R1+0x1334] ;  /* 0x0013340001067983 */ /* 0x000ee80000300800 */
[----:B------:R-:W3:Y:S04]  /*7f7d0*/  LDL.LU R7, [R1+0x1218] ;  /* 0x0012180001077983 */ /* 0x000ee80000300800 */
[----:B----4-:R0:W-:Y:S04]  /*7f7e0*/  STSM.16.M88.4 [R29+0x200], R8 ;  /* 0x000200081d007844 */ /* 0x0101e80000000200 */
[----:B0-----:R-:W4:Y:S04]  /*7f7f0*/  LDL.LU R8, [R1+0x1354] ;  /* 0x0013540001087983 */ /* 0x001f280000300800 */
[----:B------:R-:W2:Y:S04]  /*7f800*/  LDL.LU R9, [R1+0x1230] ;  /* 0x0012300001097983 */ /* 0x000ea80000300800 */
[----:B------:R-:W2:Y:S04]  /*7f810*/  LDL.LU R10, [R1+0x1350] ;  /* 0x00135000010a7983 */ /* 0x000ea80000300800 */
[----:B------:R-:W3:Y:S01]  /*7f820*/  LDL.LU R11, [R1+0x1228] ;  /* 0x00122800010b7983 */ /* 0x000ee20000300800 */
[----:B------:R-:W-:Y:S01]  /*7f830*/  BAR.SYNC.DEFER_BLOCKING 0x0 ;  /* 0x0000000000007b1d */ /* 0x000fe20000010000 */
[----:B----4-:R-:W-:-:S05]  /*7f840*/  PRMT R8, R8, 0x5410, R21 ;  /* 0x0000541008087816 */ /* 0x010fca0000000015 */
[----:B------:R-:W4:Y:S01]  /*7f850*/  LDL.LU R21, [R1+0x2240] ;  /* 0x0022400001157983 */ /* 0x000f220000300800 */
[----:B--2---:R-:W-:Y:S02]  /*7f860*/  PRMT R9, R10, 0x5410, R9 ;  /* 0x000054100a097816 */ /* 0x004fe40000000009 */
[----:B---3--:R-:W-:Y:S02]  /*7f870*/  PRMT R10, R4, 0x5410, R11 ;  /* 0x00005410040a7816 */ /* 0x008fe4000000000b */
[----:B------:R-:W-:Y:S02]  /*7f880*/  PRMT R4, R6, 0x5410, R5 ;  /* 0x0000541006047816 */ /* 0x000fe40000000005 */
[----:B------:R-:W-:Y:S02]  /*7f890*/  PRMT R5, R12, 0x5410, R7 ;  /* 0x000054100c057816 */ /* 0x000fe40000000007 */
[----:B------:R-:W-:Y:S02]  /*7f8a0*/  PRMT R6, R14, 0x5410, R13 ;  /* 0x000054100e067816 */ /* 0x000fe4000000000d */
[----:B----4-:R-:W-:-:S02]  /*7f8b0*/  PRMT R7, R21, 0x5410, R15 ;  /* 0x0000541015077816 */ /* 0x010fc4000000000f */
[----:B------:R-:W0:Y:S04]  /*7f8c0*/  LDS.128 R12, [R25] ;  /* 0x00000000190c7984 */ /* 0x000e280000000c00 */
[----:B0-----:R-:W-:Y:S04]  /*7f8d0*/  STL.64 [R1+0x140], R12 ;  /* 0x0001400c01007387 */ /* 0x001fe80000100a00 */
[----:B------:R-:W-:Y:S04]  /*7f8e0*/  STL.64 [R1+0x148], R14 ;  /* 0x0001480e01007387 */ /* 0x000fe80000100a00 */
[----:B------:R-:W0:Y:S01]  /*7f8f0*/  LDS.128 R12, [R25+0x400] ;  /* 0x00040000190c7984 */ /* 0x000e220000000c00 */
[----:B------:R-:W-:Y:S06]  /*7f900*/  BAR.SYNC.DEFER_BLOCKING 0x0 ;  /* 0x0000000000007b1d */ /* 0x000fec0000010000 */
[----:B0-----:R-:W-:Y:S04]  /*7f910*/  STL.64 [R1+0x130], R12 ;  /* 0x0001300c01007387 */ /* 0x001fe80000100a00 */
[----:B------:R0:W-:Y:S04]  /*7f920*/  STL.64 [R1+0x138], R14 ;  /* 0x0001380e01007387 */ /* 0x0001e80000100a00 */
[----:B0-----:R-:W2:Y:S04]  /*7f930*/  LDL.LU.64 R14, [R1+0x2238] ;  /* 0x00223800010e7983 */ /* 0x001ea80000300a00 */
[----:B------:R-:W3:Y:S01]  /*7f940*/  LDL.LU.64 R12, [R1+0x2230] ;  /* 0x00223000010c7983 */ /* 0x000ee20000300a00 */
[----:B------:R-:W-:-:S03]  /*7f950*/  PRMT R11, R27, 0x5410, R26 ;  /* 0x000054101b0b7816 */ /* 0x000fc6000000001a */
[----:B------:R-:W-:Y:S04]  /*7f960*/  STSM.16.M88.4 [R29], R4 ;  /* 0x000000041d007844 */ /* 0x000fe80000000200 */
[----:B------:R0:W-:Y:S02]  /*7f970*/  STSM.16.M88.4 [R29+0x200], R8 ;  /* 0x000200081d007844 */ /* 0x0001e40000000200 */
[----:B0-----:R-:W-:Y:S02]  /*7f980*/  PRMT R11, R17, 0x5410, R18 ;  /* 0x00005410110b7816 */ /* 0x001fe40000000012 */
[----:B------:R-:W-:Y:S01]  /*7f990*/  PRMT R6, R19, 0x5410, R20 ;  /* 0x0000541013067816 */ /* 0x000fe20000000014 */
[----:B------:R-:W-:Y:S01]  /*7f9a0*/  BAR.SYNC.DEFER_BLOCKING 0x0 ;  /* 0x0000000000007b1d */ /* 0x000fe20000010000 */
[----:B--2---:R-:W-:-:S02]  /*7f9b0*/  PRMT R8, R15, 0x5410, R28 ;  /* 0x000054100f087816 */ /* 0x004fc4000000001c */
[----:B---3--:R-:W-:Y:S02]  /*7f9c0*/  PRMT R10, R23, 0x5410, R12 ;  /* 0x00005410170a7816 */ /* 0x008fe4000000000c */
[----:B------:R-:W-:-:S03]  /*7f9d0*/  PRMT R9, R13, 0x5410, R14 ;  /* 0x000054100d097816 */ /* 0x000fc6000000000e */
[----:B------:R-:W-:Y:S04]  /*7f9e0*/  STL.64 [R1+0x2228], R10 ;  /* 0x0022280a01007387 */ /* 0x000fe80000100a00 */
[----:B------:R-:W-:Y:S04]  /*7f9f0*/  STL.64 [R1+0x2220], R8 ;  /* 0x0022200801007387 */ /* 0x000fe80000100a00 */
[----:B------:R-:W0:Y:S04]  /*7fa00*/  LDS.128 R8, [R25] ;  /* 0x0000000019087984 */ /* 0x000e280000000c00 */
[----:B0-----:R-:W-:Y:S04]  /*7fa10*/  STL [R1+0x124], R9 ;  /* 0x0001240901007387 */ /* 0x001fe80000100800 */
[----:B------:R-:W-:Y:S04]  /*7fa20*/  STL [R1+0x12c], R11 ;  /* 0x00012c0b01007387 */ /* 0x000fe80000100800 */
[----:B------:R-:W2:Y:S04]  /*7fa30*/  LDL.LU R19, [R1+0x1310] ;  /* 0x0013100001137983 */ /* 0x000ea80000300800 */
[----:B--2---:R0:W-:Y:S04]  /*7fa40*/  STL [R1+0x2218], R19 ;  /* 0x0022181301007387 */ /* 0x0041e80000100800 */
[----:B0-----:R-:W2:Y:S01]  /*7fa50*/  LDL.LU R19, [R1+0x1288] ;  /* 0x0012880001137983 */ /* 0x001ea20000300800 */
[----:B------:R-:W-:Y:S01]  /*7fa60*/  PRMT R7, R24, 0x5410, R22 ;  /* 0x0000541018077816 */ /* 0x000fe20000000016 */
[----:B------:R-:W-:-:S02]  /*7fa70*/  IMAD.MOV.U32 R26, RZ, RZ, R10 ;  /* 0x000000ffff1a7224 */ /* 0x000fc400078e000a */
[----:B------:R-:W-:Y:S02]  /*7fa80*/  IMAD.MOV.U32 R22, RZ, RZ, R8 ;  /* 0x000000ffff167224 */ /* 0x000fe400078e0008 */
[----:B------:R-:W0:Y:S04]  /*7fa90*/  LDS.128 R8, [R25+0x400] ;  /* 0x0004000019087984 */ /* 0x000e280000000c00 */
[----:B--2---:R1:W-:Y:S04]  /*7faa0*/  STL [R1+0x221c], R19 ;  /* 0x00221c1301007387 */ /* 0x0043e80000100800 */
[----:B-1----:R-:W2:Y:S04]  /*7fab0*/  LDL.LU R19, [R1+0x1294] ;  /* 0x0012940001137983 */ /* 0x002ea80000300800 */
[----:B------:R-:W3:Y:S04]  /*7fac0*/  LDL.LU R21, [R1+0x14a0] ;  /* 0x0014a00001157983 */ /* 0x000ee80000300800 */
[----:B------:R-:W4:Y:S04]  /*7fad0*/  LDL.LU R27, [R1+0x12e0] ;  /* 0x0012e000011b7983 */ /* 0x000f280000300800 */
[----:B------:R-:W4:Y:S04]  /*7fae0*/  LDL.LU R28, [R1+0x149c] ;  /* 0x00149c00011c7983 */ /* 0x000f280000300800 */
[----:B------:R-:W2:Y:S04]  /*7faf0*/  LDL.LU R15, [R1+0x12d8] ;  /* 0x0012d800010f7983 */ /* 0x000ea80000300800 */
[----:B------:R-:W2:Y:S04]  /*7fb00*/  LDL.LU R14, [R1+0x1498] ;  /* 0x00149800010e7983 */ /* 0x000ea80000300800 */
[----:B------:R-:W3:Y:S04]  /*7fb10*/  LDL.LU R13, [R1+0x12bc] ;  /* 0x0012bc00010d7983 */ /* 0x000ee80000300800 */
[----:B------:R-:W3:Y:S01]  /*7fb20*/  LDL.LU R12, [R1+0x145c] ;  /* 0x00145c00010c7983 */ /* 0x000ee20000300800 */
[----:B------:R-:W-:-:S02]  /*7fb30*/  PRMT R4, R3, 0x5410, R16 ;  /* 0x0000541003047816 */ /* 0x000fc40000000010 */
[----:B------:R-:W-:Y:S01]  /*7fb40*/  PRMT R5, R0, 0x5410, R2 ;  /* 0x0000541000057816 */ /* 0x000fe20000000002 */
[----:B0-----:R-:W-:Y:S01]  /*7fb50*/  IMAD.MOV.U32 R18, RZ, RZ, R9 ;  /* 0x000000ffff127224 */ /* 0x001fe200078e0009 */
[----:B------:R-:W-:Y:S06]  /*7fb60*/  BAR.SYNC.DEFER_BLOCKING 0x0 ;  /* 0x0000000000007b1d */ /* 0x000fec0000010000 */
[----:B--2---:R0:W-:Y:S04]  /*7fb70*/  STL.64 [R1+0x2210], R14 ;  /* 0x0022100e01007387 */ /* 0x0041e80000100a00 */
[----:B0-----:R-:W2:Y:S04]  /*7fb80*/  LDL.LU R14, [R1+0x13b4] ;  /* 0x0013b400010e7983 */ /* 0x001ea80000300800 */
[----:B------:R-:W4:Y:S04]  /*7fb90*/  LDL.LU R15, [R1+0x1210] ;  /* 0x00121000010f7983 */ /* 0x000f280000300800 */
[----:B---3--:R0:W-:Y:S04]  /*7fba0*/  STL.64 [R1+0x2208], R12 ;  /* 0x0022080c01007387 */ /* 0x0081e80000100a00 */
[----:B0-----:R-:W3:Y:S04]  /*7fbb0*/  LDL.LU R12, [R1+0x13b8] ;  /* 0x0013b800010c7983 */ /* 0x001ee80000300800 */
        /* <DEDUP_REMOVED lines=10> */
[----:B0-----:R-:W4:Y:S04]  /*7fc60*/  LDL.LU R22, [R1+0x12e8] ;  /* 0x0012e80001167983 */ /* 0x001f280000300800 */
[----:B------:R0:W-:Y:S04]  /*7fc70*/  STL [R1+0x21c4], R26 ;  /* 0x0021c41a01007387 */ /* 0x0001e80000100800 */
[----:B0-----:R-:W3:Y:S04]  /*7fc80*/  LDL.LU R26, [R1+0x1268] ;  /* 0x00126800011a7983 */ /* 0x001ee80000300800 */
[----:B------:R-:W-:Y:S04]  /*7fc90*/  STL [R1+0x110], R8 ;  /* 0x0001100801007387 */ /* 0x000fe80000100800 */
[----:B------:R0:W-:Y:S04]  /*7fca0*/  STL.64 [R1+0x118], R10 ;  /* 0x0001180a01007387 */ /* 0x0001e80000100a00 */
[----:B0-----:R-:W2:Y:S04]  /*7fcb0*/  LDL.LU.64 R10, [R1+0x2228] ;  /* 0x00222800010a7983 */ /* 0x001ea80000300a00 */
[----:B------:R-:W2:Y:S04]  /*7fcc0*/  LDL.LU.64 R8, [R1+0x2220] ;  /* 0x0022200001087983 */ /* 0x000ea80000300a00 */
[----:B------:R0:W-:Y:S04]  /*7fcd0*/  STSM.16.M88.4 [R29], R4 ;  /* 0x000000041d007844 */ /* 0x0001e80000000200 */
[----:B0-----:R-:W4:Y:S04]  /*7fce0*/  LDL.LU R4, [R1+0x127c] ;  /* 0x00127c0001047983 */ /* 0x001f280000300800 */
[----:B------:R-:W4:Y:S04]  /*7fcf0*/  LDL.LU R5, [R1+0x13dc] ;  /* 0x0013dc0001057983 */ /* 0x000f280000300800 */
[----:B------:R-:W3:Y:S04]  /*7fd00*/  LDL.LU R6, [R1+0x1274] ;  /* 0x0012740001067983 */ /* 0x000ee80000300800 */
[----:B------:R-:W3:Y:S04]  /*7fd10*/  LDL.LU R7, [R1+0x13c4] ;  /* 0x0013c40001077983 */ /* 0x000ee80000300800 */
[----:B--2---:R0:W-:Y:S04]  /*7fd20*/  STSM.16.M88.4 [R29+0x200], R8 ;  /* 0x000200081d007844 */ /* 0x0041e80000000200 */
[----:B0-----:R-:W2:Y:S04]  /*7fd30*/  LDL.LU R8, [R1+0x140c] ;  /* 0x00140c0001087983 */ /* 0x001ea80000300800 */
[----:B------:R-:W3:Y:S04]  /*7fd40*/  LDL.LU R9, [R1+0x13f8] ;  /* 0x0013f80001097983 */ /* 0x000ee80000300800 */
[----:B------:R-:W3:Y:S04]  /*7fd50*/  LDL.LU R10, [R1+0x1284] ;  /* 0x00128400010a7983 */ /* 0x000ee80000300800 */
[----:B------:R-:W3:Y:S01]  /*7fd60*/  LDL.LU R11, [R1+0x13f4] ;  /* 0x0013f400010b7983 */ /* 0x000ee20000300800 */
[----:B----4-:R-:W-:Y:S01]  /*7fd70*/  PRMT R4, R5, 0x5410, R4 ;  /* 0x0000541005047816 */ /* 0x010fe20000000004 */
[----:B------:R-:W-:Y:S01]  /*7fd80*/  BAR.SYNC.DEFER_BLOCKING 0x0 ;  /* 0x0000000000007b1d */ /* 0x000fe20000010000 */
[----:B--2---:R-:W-:-:S05]  /*7fd90*/  PRMT R8, R8, 0x5410, R19 ;  /* 0x0000541008087816 */ /* 0x004fca0000000013 */
[----:B------:R-:W3:Y:S02]  /*7fda0*/  LDL.LU R19, [R1+0x221c] ;  /* 0x00221c0001137983 */ /* 0x000ee40000300800 */
[----:B---3--:R-:W-:Y:S02]  /*7fdb0*/  PRMT R9, R9, 0x5410, R19 ;  /* 0x0000541009097816 */ /* 0x008fe40000000013 */
[----:B------:R-:W2:Y:S01]  /*7fdc0*/  LDL.LU R19, [R1+0x2218] ;  /* 0x0022180001137983 */ /* 0x000ea20000300800 */
[----:B------:R-:W-:Y:S02]  /*7fdd0*/  PRMT R10, R11, 0x5410, R10 ;  /* 0x000054100b0a7816 */ /* 0x000fe4000000000a */
[----:B------:R-:W-:Y:S02]  /*7fde0*/  PRMT R5, R7, 0x5410, R6 ;  /* 0x0000541007057816 */ /* 0x000fe40000000006 */
[----:B------:R-:W-:Y:S02]  /*7fdf0*/  PRMT R6, R12, 0x5410, R26 ;  /* 0x000054100c067816 */ /* 0x000fe4000000001a */
[----:B------:R-:W-:-:S02]  /*7fe00*/  PRMT R7, R14, 0x5410, R13 ;  /* 0x000054100e077816 */ /* 0x000fc4000000000d */
[----:B--2---:R-:W-:Y:S02]  /*7fe10*/  PRMT R11, R19, 0x5410, R15 ;  /* 0x00005410130b7816 */ /* 0x004fe4000000000f */
[----:B------:R-:W0:Y:S04]  /*7fe20*/  LDS.128 R12, [R25] ;  /* 0x00000000190c7984 */ /* 0x000e280000000c00 */
[----:B0-----:R-:W-:Y:S04]  /*7fe30*/  STL.64 [R1+0x100], R12 ;  /* 0x0001000c01007387 */ /* 0x001fe80000100a00 */
[----:B------:R-:W-:Y:S04]  /*7fe40*/  STL.64 [R1+0x108], R14 ;  /* 0x0001080e01007387 */ /* 0x000fe80000100a00 */
[----:B------:R-:W0:Y:S01]  /*7fe50*/  LDS.128 R12, [R25+0x400] ;  /* 0x00040000190c7984 */ /* 0x000e220000000c00 */
[----:B------:R-:W-:Y:S06]  /*7fe60*/  BAR.SYNC.DEFER_BLOCKING 0x0 ;  /* 0x0000000000007b1d */ /* 0x000fec0000010000 */
[----:B0-----:R-:W-:Y:S01]  /*7fe70*/  STL.64 [R1+0xf0], R12 ;  /* 0x0000f00c01007387 */ /* 0x001fe20000100a00 */
[----:B------:R-:W-:-:S03]  /*7fe80*/  IMAD.MOV.U32 R19, RZ, RZ, R14 ;  /* 0x000000ffff137224 */ /* 0x000fc600078e000e */
[----:B------:R0:W-:Y:S04]  /*7fe90*/  STL [R1+0xfc], R15 ;  /* 0x0000fc0f01007387 */ /* 0x0001e80000100800 */
[----:B0-----:R-:W2:Y:S04]  /*7fea0*/  LDL.LU.64 R14, [R1+0x2210] ;  /* 0x00221000010e7983 */ /* 0x001ea80000300a00 */
[----:B------:R-:W3:Y:S04]  /*7feb0*/  LDL.LU.64 R12, [R1+0x2208] ;  /* 0x00220800010c7983 */ /* 0x000ee80000300a00 */
[----:B------:R-:W-:Y:S04]  /*7fec0*/  STSM.16.M88.4 [R29], R4 ;  /* 0x000000041d007844 */ /* 0x000fe80000000200 */
[----:B------:R0:W-:Y:S04]  /*7fed0*/  STSM.16.M88.4 [R29+0x200], R8 ;  /* 0x000200081d007844 */ /* 0x0001e80000000200 */
[----:B------:R-:W-:Y:S01]  /*7fee0*/  STL.64 [R1+0x2090], R18 ;  /* 0x0020901201007387 */ /* 0x000fe20000100a00 */
[----:B0-----:R-:W-:-:S02]  /*7fef0*/  PRMT R8, R21, 0x5410, R22 ;  /* 0x0000541015087816 */ /* 0x001fc40000000016 */
[----:B------:R-:W-:Y:S02]  /*7ff00*/  PRMT R9, R28, 0x5410, R27 ;  /* 0x000054101c097816 */ /* 0x000fe4000000001b */
[----:B------:R-:W-:Y:S02]  /*7ff10*/  PRMT R7, R24, 0x5410, R20 ;  /* 0x0000541018077816 */ /* 0x000fe40000000014 */
[----:B------:R-:W-:Y:S01]  /*7ff20*/  PRMT R4, R17, 0x5410, R23 ;  /* 0x0000541011047816 */ /* 0x000fe20000000017 */
[----:B------:R-:W-:Y:S01]  /*7ff30*/  BAR.SYNC.DEFER_BLOCKING 0x0 ;  /* 0x0000000000007b1d */ /* 0x000fe20000010000 */
[----:B--2---:R-:W-:Y:S02]  /*7ff40*/  PRMT R10, R14, 0x5410, R15 ;  /* 0x000054100e0a7816 */ /* 0x004fe4000000000f */
[----:B---3--:R-:W-:-:S05]  /*7ff50*/  PRMT R11, R12, 0x5410, R13 ;  /* 0x000054100c0b7816 */ /* 0x008fca000000000d */
[----:B------:R-:W-:Y:S04]  /*7ff60*/  STL.64 [R1+0x2200], R10 ;  /* 0x0022000a01007387 */ /* 0x000fe80000100a00 */
[----:B------:R-:W-:Y:S04]  /*7ff70*/  STL.64 [R1+0x21f8], R8 ;  /* 0x0021f80801007387 */ /* 0x000fe80000100a00 */
[----:B------:R-:W0:Y:S04]  /*7ff80*/  LDS.128 R8, [R25] ;  /* 0x0000000019087984 */ /* 0x000e280000000c00 */
[----:B------:R-:W2:Y:S04]  /*7ff90*/  LDL.LU R20, [R1+0x132c] ;  /* 0x00132c0001147983 */ /* 0x000ea80000300800 */
[----:B------:R-:W3:Y:S04]  /*7ffa0*/  LDL.LU R22, [R1+0x1368] ;  /* 0x0013680001167983 */ /* 0x000ee80000300800 */
[----:B------:R-:W4:Y:S04]  /*7ffb0*/  LDL.LU R21, [R1+0x1364] ;  /* 0x0013640001157983 */ /* 0x000f280000300800 */
[----:B0-----:R-:W-:Y:S04]  /*7ffc0*/  STL.64 [R1+0xe0], R8 ;  /* 0x0000e00801007387 */ /* 0x001fe80000100a00 */
[----:B------:R-:W-:Y:S04]  /*7ffd0*/  STL.64 [R1+0xe8], R10 ;  /* 0x0000e80a01007387 */ /* 0x000fe80000100a00 */
[----:B------:R-:W2:Y:S04]  /*7ffe0*/  LDL.LU R23, [R1+0x1360] ;  /* 0x0013600001177983 */ /* 0x000ea80000300800 */
[----:B------:R-:W2:Y:S04]  /*7fff0*/  LDL.LU R18, [R1+0x153c] ;  /* 0x00153c0001127983 */ /* 0x000ea80000300800 */
[----:B------:R-:W2:Y:S04]  /*80000*/  LDL.LU R19, [R1+0x13cc] ;  /* 0x0013cc0001137983 */ /* 0x000ea80000300800 */
[----:B------:R-:W2:Y:S04]  /*80010*/  LDL.LU R26, [R1+0x1538] ;  /* 0x00153800011a7983 */ /* 0x000ea80000300800 */
[----:B------:R-:W2:Y:S04]  /*80020*/  LDL.LU R27, [R1+0x1398] ;  /* 0x00139800011b7983 */ /* 0x000ea80000300800 */
[----:B------:R-:W2:Y:S04]  /*80030*/  LDL.LU R28, [R1+0x152c] ;  /* 0x00152c00011c7983 */ /* 0x000ea80000300800 */
[----:B------:R-:W3:Y:S04]  /*80040*/  LDL.LU R15, [R1+0x1394] ;  /* 0x00139400010f7983 */ /* 0x000ee80000300800 */
[----:B------:R-:W3:Y:S04]  /*80050*/  LDL.LU R14, [R1+0x1528] ;  /* 0x00152800010e7983 */ /* 0x000ee80000300800 */
[----:B------:R-:W4:Y:S04]  /*80060*/  LDL.LU R13, [R1+0x1390] ;  /* 0x00139000010d7983 */ /* 0x000f280000300800 */
[----:B------:R-:W4:Y:S04]  /*80070*/  LDL.LU R12, [R1+0x1534] ;  /* 0x00153400010c7983 */ /* 0x000f280000300800 */
[----:B------:R-:W0:Y:S01]  /*80080*/  LDS.128 R8, [R25+0x400] ;  /* 0x0004000019087984 */ /* 0x000e220000000c00 */
[----:B------:R-:W-:-:S02]  /*80090*/  PRMT R5, R3, 0x5410, R16 ;  /* 0x0000541003057816 */ /* 0x000fc40000000010 */
[----:B------:R-:W-:Y:S01]  /*800a0*/  PRMT R6, R0, 0x5410, R2 ;  /* 0x0000541000067816 */ /* 0x000fe20000000002 */
[----:B------:R-:W-:Y:S06]  /*800b0*/  BAR.SYNC.DEFER_BLOCKING 0x0 ;  /* 0x0000000000007b1d */ /* 0x000fec0000010000 */
[----:B---3--:R1:W-:Y:S04]  /*800c0*/  STL.64 [R1+0x21e0], R14 ;  /* 0x0021e00e01007387 */ /* 0x0083e80000100a00 */
[----:B-1----:R-:W3:Y:S04]  /*800d0*/  LDL.LU R14, [R1+0x14c4] ;  /* 0x0014c400010e7983 */ /* 0x002ee80000300800 */
[----:B------:R-:W2:Y:S04]  /*800e0*/  LDL.LU R15, [R1+0x1220] ;  /* 0x00122000010f7983 */ /* 0x000ea80000300800 */
[----:B----4-:R1:W-:Y:S04]  /*800f0*/  STL.64 [R1+0x21d8], R12 ;  /* 0x0021d80c01007387 */ /* 0x0103e80000100a00 */
[----:B-1----:R-:W4:Y:S04]  /*80100*/  LDL.LU R12, [R1+0x14c8] ;  /* 0x0014c800010c7983 */ /* 0x002f280000300800 */
[----:B------:R-:W3:Y:S04]  /*80110*/  LDL.LU R13, [R1+0x12f0] ;  /* 0x0012f000010d7983 */ /* 0x000ee80000300800 */
[----:B------:R-:W2:Y:S04]  /*80120*/  LDL.LU R17, [R1+0x1388] ;  /* 0x0013880001117983 */ /* 0x000ea80000300800 */
[----:B------:R-:W2:Y:S04]  /*80130*/  LDL.LU R16, [R1+0x1530] ;  /* 0x0015300001107983 */ /* 0x000ea80000300800 */
[----:B------:R-:W2:Y:S04]  /*80140*/  LDL.LU R3, [R1+0x1378] ;  /* 0x0013780001037983 */ /* 0x000ea80000300800 */
[----:B------:R-:W2:Y:S04]  /*80150*/  LDL.LU R2, [R1+0x1524] ;  /* 0x0015240001027983 */ /* 0x000ea80000300800 */
[----:B------:R-:W2:Y:S04]  /*80160*/  LDL.LU R0, [R1+0x122c] ;  /* 0x00122c0001007983 */ /* 0x000ea80000300800 */
[----:B------:R-:W2:Y:S04]  /*80170*/  LDL.LU R24, [R1+0x133c] ;  /* 0x00133c0001187983 */ /* 0x000ea80000300800 */
        /* <DEDUP_REMOVED lines=8> */
[----:B------:R-:W2:Y:S04]  /*80200*/  LDL.LU R7, [R1+0x12f4] ;  /* 0x0012f40001077983 */ /* 0x000ea80000300800 */
[----:B----4-:R0:W-:Y:S04]  /*80210*/  STSM.16.M88.4 [R29+0x200], R8 ;  /* 0x000200081d007844 */ /* 0x0101e80000000200 */
[----:B0-----:R-:W4:Y:S04]  /*80220*/  LDL.LU R8, [R1+0x151c] ;  /* 0x00151c0001087983 */ /* 0x001f280000300800 */
[----:B------:R-:W4:Y:S04]  /*80230*/  LDL.LU R9, [R1+0x1518] ;  /* 0x0015180001097983 */ /* 0x000f280000300800 */
[----:B------:R-:W4:Y:S04]  /*80240*/  LDL.LU R10, [R1+0x1514] ;  /* 0x00151400010a7983 */ /* 0x000f280000300800 */
[----:B------:R-:W4:Y:S01]  /*80250*/  LDL.LU R11, [R1+0x12fc] ;  /* 0x0012fc00010b7983 */ /* 0x000f220000300800 */
[----:B---3--:R-:W-:-:S02]  /*80260*/  PRMT R5, R6, 0x5410, R5 ;  /* 0x0000541006057816 */ /* 0x008fc40000000005 */
[----:B--2---:R-:W-:Y:S02]  /*80270*/  PRMT R6, R12, 0x5410, R7 ;  /* 0x000054100c067816 */ /* 0x004fe40000000007 */
[----:B------:R-:W-:Y:S01]  /*80280*/  PRMT R7, R14, 0x5410, R13 ;  /* 0x000054100e077816 */ /* 0x000fe2000000000d */
[----:B------:R-:W-:Y:S01]  /*80290*/  BAR.SYNC.DEFER_BLOCKING 0x0 ;  /* 0x0000000000007b1d */ /* 0x000fe20000010000 */
[----:B----4-:R-:W-:-:S05]  /*802a0*/  PRMT R8, R8, 0x5410, R22 ;  /* 0x0000541008087816 */ /* 0x010fca0000000016 */
[----:B------:R-:W2:Y:S01]  /*802b0*/  LDL.LU R22, [R1+0x21f0] ;  /* 0x0021f00001167983 */ /* 0x000ea20000300800 */
[----:B------:R-:W-:-:S03]  /*802c0*/  PRMT R9, R9, 0x5410, R21 ;  /* 0x0000541009097816 */ /* 0x000fc60000000015 */
[----:B------:R-:W3:Y:S01]  /*802d0*/  LDL.LU R21, [R1+0x21ec] ;  /* 0x0021ec0001157983 */ /* 0x000ee20000300800 */
[----:B------:R-:W-:-:S03]  /*802e0*/  PRMT R10, R10, 0x5410, R23 ;  /* 0x000054100a0a7816 */ /* 0x000fc60000000017 */
[----:B------:R-:W2:Y:S01]  /*802f0*/  LDL.LU R23, [R1+0x21e8] ;  /* 0x0021e80001177983 */ /* 0x000ea20000300800 */
[----:B------:R-:W-:Y:S02]  /*80300*/  PRMT R4, R4, 0x5410, R11 ;  /* 0x0000541004047816 */ /* 0x000fe4000000000b */
[----:B------:R-:W-:Y:S02]  /*80310*/  PRMT R11, R20, 0x5410, R15 ;  /* 0x00005410140b7816 */ /* 0x000fe4000000000f */
[----:B------:R-:W0:Y:S04]  /*80320*/  LDS.128 R12, [R25] ;  /* 0x00000000190c7984 */ /* 0x000e280000000c00 */
[----:B0-----:R-:W-:Y:S01]  /*80330*/  STL [R1+0xc4], R13 ;  /* 0x0000c40d01007387 */ /* 0x001fe20000100800 */
[----:B------:R-:W-:-:S03]  /*80340*/  IMAD.MOV.U32 R20, RZ, RZ, R12 ;  /* 0x000000ffff147224 */ /* 0x000fc600078e000c */
[----:B------:R-:W-:Y:S04]  /*80350*/  STL.64 [R1+0xc8], R14 ;  /* 0x0000c80e01007387 */ /* 0x000fe80000100a00 */
[----:B------:R-:W0:Y:S01]  /*80360*/  LDS.128 R12, [R25+0x400] ;  /* 0x00040000190c7984 */ /* 0x000e220000000c00 */
[----:B------:R-:W-:Y:S06]  /*80370*/  BAR.SYNC.DEFER_BLOCKING 0x0 ;  /* 0x0000000000007b1d */ /* 0x000fec0000010000 */
[----:B---3--:R1:W-:Y:S04]  /*80380*/  STL.64 [R1+0x2120], R20 ;  /* 0x0021201401007387 */ /* 0x0083e80000100a00 */
[----:B-1----:R-:W3:Y:S04]  /*80390*/  LDL.LU R21, [R1+0x13d0] ;  /* 0x0013d00001157983 */ /* 0x002ee80000300800 */
[----:B--2---:R-:W-:Y:S04]  /*803a0*/  STL.64 [R1+0x2190], R22 ;  /* 0x0021901601007387 */ /* 0x004fe80000100a00 */
[----:B0-----:R-:W-:Y:S04]  /*803b0*/  STL.64 [R1+0xb0], R12 ;  /* 0x0000b00c01007387 */ /* 0x001fe80000100a00 */
[----:B------:R0:W-:Y:S04]  /*803c0*/  STL.64 [R1+0xb8], R14 ;  /* 0x0000b80e01007387 */ /* 0x0001e80000100a00 */
[----:B0-----:R-:W2:Y:S04]  /*803d0*/  LDL.LU.64 R14, [R1+0x21e0] ;  /* 0x0021e000010e7983 */ /* 0x001ea80000300a00 */
[----:B------:R-:W-:Y:S04]  /*803e0*/  STSM.16.M88.4 [R29], R4 ;  /* 0x000000041d007844 */ /* 0x000fe80000000200 */
[----:B------:R0:W-:Y:S04]  /*803f0*/  STSM.16.M88.4 [R29+0x200], R8 ;  /* 0x000200081d007844 */ /* 0x0001e80000000200 */
[----:B------:R-:W4:Y:S01]  /*80400*/  LDL.LU.64 R12, [R1+0x21d8] ;  /* 0x0021d800010c7983 */ /* 0x000f220000300a00 */
[----:B0-----:R-:W-:-:S02]  /*80410*/  PRMT R10, R28, 0x5410, R27 ;  /* 0x000054101c0a7816 */ /* 0x001fc4000000001b */
[----:B------:R-:W-:Y:S02]  /*80420*/  PRMT R9, R26, 0x5410, R19 ;  /* 0x000054101a097816 */ /* 0x000fe40000000013 */
[----:B------:R-:W-:Y:S02]  /*80430*/  PRMT R5, R16, 0x5410, R17 ;  /* 0x0000541010057816 */ /* 0x000fe40000000011 */
[----:B------:R-:W-:Y:S01]  /*80440*/  PRMT R6, R2, 0x5410, R3 ;  /* 0x0000541002067816 */ /* 0x000fe20000000003 */
[----:B------:R-:W-:Y:S01]  /*80450*/  BAR.SYNC.DEFER_BLOCKING 0x0 ;  /* 0x0000000000007b1d */ /* 0x000fe20000010000 */
[----:B---3--:R-:W-:Y:S02]  /*80460*/  PRMT R8, R18, 0x5410, R21 ;  /* 0x0000541012087816 */ /* 0x008fe40000000015 */
[----:B--2---:R-:W-:-:S05]  /*80470*/  PRMT R11, R14, 0x5410, R15 ;  /* 0x000054100e0b7816 */ /* 0x004fca000000000f */
[----:B------:R-:W-:Y:S04]  /*80480*/  STL.64 [R1+0x21d0], R10 ;  /* 0x0021d00a01007387 */ /* 0x000fe80000100a00 */
[----:B------:R-:W-:Y:S04]  /*80490*/  STL.64 [R1+0x21c8], R8 ;  /* 0x0021c80801007387 */ /* 0x000fe80000100a00 */
[----:B------:R-:W0:Y:S04]  /*804a0*/  LDS.128 R8, [R25] ;  /* 0x0000000019087984 */ /* 0x000e280000000c00 */
[----:B------:R-:W2:Y:S04]  /*804b0*/  LDL.LU R16, [R1+0x1cc] ;  /* 0x0001cc0001107983 */ /* 0x000ea80000300800 */
[----:B------:R-:W2:Y:S04]  /*804c0*/  LDL.LU R3, [R1+0x11f0] ;  /* 0x0011f00001037983 */ /* 0x000ea80000300800 */
[----:B0-----:R-:W-:Y:S04]  /*804d0*/  STL [R1+0xa0], R8 ;  /* 0x0000a00801007387 */ /* 0x001fe80000100800 */
[----:B------:R-:W-:Y:S04]  /*804e0*/  STL.64 [R1+0xa8], R10 ;  /* 0x0000a80a01007387 */ /* 0x000fe80000100a00 */
[----:B------:R-:W3:Y:S04]  /*804f0*/  LDL.LU R26, [R1+0x1408] ;  /* 0x00140800011a7983 */ /* 0x000ee80000300800 */
[----:B------:R-:W2:Y:S04]  /*80500*/  LDL.LU R28, [R1+0x13ec] ;  /* 0x0013ec00011c7983 */ /* 0x000ea80000300800 */
[----:B------:R-:W3:Y:S04]  /*80510*/  LDL.LU R22, [R1+0x1570] ;  /* 0x0015700001167983 */ /* 0x000ee80000300800 */
[----:B------:R-:W3:Y:S04]  /*80520*/  LDL.LU R23, [R1+0x1438] ;  /* 0x0014380001177983 */ /* 0x000ee80000300800 */
[----:B------:R-:W2:Y:S04]  /*80530*/  LDL.LU R20, [R1+0x1588] ;  /* 0x0015880001147983 */ /* 0x000ea80000300800 */
[----:B------:R-:W2:Y:S01]  /*80540*/  LDL.LU R21, [R1+0x1434] ;  /* 0x0014340001157983 */ /* 0x000ea20000300800 */
[----:B------:R-:W-:Y:S01]  /*80550*/  PRMT R7, R24, 0x5410, R0 ;  /* 0x0000541018077816 */ /* 0x000fe20000000000 */
[----:B------:R-:W-:-:S02]  /*80560*/  IMAD.MOV.U32 R0, RZ, RZ, R9 ;  /* 0x000000ffff007224 */ /* 0x000fc400078e0009 */
[----:B------:R-:W0:Y:S01]  /*80570*/  LDS.128 R8, [R25+0x400] ;  /* 0x0004000019087984 */ /* 0x000e220000000c00 */
[----:B----4-:R-:W-:Y:S01]  /*80580*/  PRMT R4, R12, 0x5410, R13 ;  /* 0x000054100c047816 */ /* 0x010fe2000000000d */
[----:B------:R-:W-:Y:S01]  /*80590*/  BAR.SYNC.DEFER_BLOCKING 0x0 ;  /* 0x0000000000007b1d */ /* 0x000fe20000010000 */
[----:B0-----:R-:W-:-:S05]  /*805a0*/  IMAD.MOV.U32 R2, RZ, RZ, R10 ;  /* 0x000000ffff027224 */ /* 0x001fca00078e000a */
[----:B---3--:R0:W-:Y:S04]  /*805b0*/  STL.64 [R1+0x21b8], R22 ;  /* 0x0021b81601007387 */ /* 0x0081e80000100a00 */
[----:B0-----:R-:W3:Y:S04]  /*805c0*/  LDL.LU R22, [R1+0x13d4] ;  /* 0x0013d40001167983 */ /* 0x001ee80000300800 */
[----:B------:R-:W3:Y:S04]  /*805d0*/  LDL.LU R23, [R1+0x1540] ;  /* 0x0015400001177983 */ /* 0x000ee80000300800 */
[----:B--2---:R0:W-:Y:S04]  /*805e0*/  STL.64 [R1+0x21b0], R20 ;  /* 0x0021b01401007387 */ /* 0x0041e80000100a00 */
[----:B0-----:R-:W2:Y:S04]  /*805f0*/  LDL.LU R20, [R1+0x13d8] ;  /* 0x0013d80001147983 */ /* 0x001ea80000300800 */
        /* <DEDUP_REMOVED lines=12> */
[----:B------:R-:W-:Y:S04]  /*806c0*/  STL.64 [R1+0x90], R8 ;  /* 0x0000900801007387 */ /* 0x000fe80000100a00 */
[----:B------:R0:W-:Y:S04]  /*806d0*/  STL [R1+0x9c], R11 ;  /* 0x00009c0b01007387 */ /* 0x0001e80000100800 */
[----:B0-----:R-:W3:Y:S04]  /*806e0*/  LDL.LU.64 R10, [R1+0x21d0] ;  /* 0x0021d000010a7983 */ /* 0x001ee80000300a00 */
[----:B------:R-:W3:Y:S04]  /*806f0*/  LDL.LU.64 R8, [R1+0x21c8] ;  /* 0x0021c80001087983 */ /* 0x000ee80000300a00 */
[----:B------:R0:W-:Y:S04]  /*80700*/  STSM.16.M88.4 [R29], R4 ;  /* 0x000000041d007844 */ /* 0x0001e80000000200 */
[----:B0-----:R-:W2:Y:S04]  /*80710*/  LDL.LU R4, [R1+0x13e4] ;  /* 0x0013e40001047983 */ /* 0x001ea80000300800 */
[----:B------:R-:W2:Y:S04]  /*80720*/  LDL.LU R5, [R1+0x154c] ;  /* 0x00154c0001057983 */ /* 0x000ea80000300800 */
[----:B------:R-:W4:Y:S04]  /*80730*/  LDL.LU R6, [R1+0x13e0] ;  /* 0x0013e00001067983 */ /* 0x000f280000300800 */
[----:B------:R-:W4:Y:S04]  /*80740*/  LDL.LU R7, [R1+0x1548] ;  /* 0x0015480001077983 */ /* 0x000f280000300800 */
[----:B---3--:R0:W-:Y:S04]  /*80750*/  STSM.16.M88.4 [R29+0x200], R8 ;  /* 0x000200081d007844 */ /* 0x0081e80000000200 */
[----:B0-----:R-:W3:Y:S04]  /*80760*/  LDL.LU R8, [R1+0x155c] ;  /* 0x00155c0001087983 */ /* 0x001ee80000300800 */
[----:B------:R-:W3:Y:S04]  /*80770*/  LDL.LU R9, [R1+0x1554] ;  /* 0x0015540001097983 */ /* 0x000ee80000300800 */
[----:B------:R-:W3:Y:S04]  /*80780*/  LDL.LU R10, [R1+0x13e8] ;  /* 0x0013e800010a7983 */ /* 0x000ee80000300800 */
[----:B------:R-:W3:Y:S01]  /*80790*/  LDL.LU R11, [R1+0x1550] ;  /* 0x00155000010b7983 */ /* 0x000ee20000300800 */
[----:B--2---:R-:W-:-:S02]  /*807a0*/  PRMT R4, R5, 0x5410, R4 ;  /* 0x0000541005047816 */ /* 0x004fc40000000004 */
[----:B----4-:R-:W-:Y:S02]  /*807b0*/  PRMT R5, R7, 0x5410, R6 ;  /* 0x0000541007057816 */ /* 0x010fe40000000006 */
[----:B------:R-:W-:Y:S02]  /*807c0*/  PRMT R6, R21, 0x5410, R20 ;  /* 0x0000541015067816 */ /* 0x000fe40000000014 */
[----:B------:R-:W-:Y:S01]  /*807d0*/  PRMT R7, R23, 0x5410, R22 ;  /* 0x0000541017077816 */ /* 0x000fe20000000016 */
[----:B------:R-:W-:Y:S06]  /*807e0*/  BAR.SYNC.DEFER_BLOCKING 0x0 ;  /* 0x0000000000007b1d */ /* 0x000fec0000010000 */
[----:B------:R-:W0:Y:S01]  /*807f0*/  LDS.128 R20, [R25] ;  /* 0x0000000019147984 */ /* 0x000e220000000c00 */
[----:B---3--:R-:W-:-:S03]  /*80800*/  PRMT R8, R8, 0x5410, R26 ;  /* 0x0000541008087816 */ /* 0x008fc6000000001a */
[----:B------:R-:W2:Y:S01]  /*80810*/  LDL.LU R26, [R1+0x21c4] ;  /* 0x0021c400011a7983 */ /* 0x000ea20000300800 */
[----:B------:R-:W-:-:S03]  /*80820*/  PRMT R9, R9, 0x5410, R28 ;  /* 0x0000541009097816 */ /* 0x000fc6000000001c */
[----:B------:R-:W3:Y:S04]  /*80830*/  LDL.LU R28, [R1+0x21c0] ;  /* 0x0021c000011c7983 */ /* 0x000ee80000300800 */
[----:B0-----:R-:W-:Y:S01]  /*80840*/  STL.64 [R1+0x80], R20 ;  /* 0x0000801401007387 */ /* 0x001fe20000100a00 */
[----:B------:R-:W-:Y:S02]  /*80850*/  PRMT R10, R11, 0x5410, R10 ;  /* 0x000054100b0a7816 */ /* 0x000fe4000000000a */
[----:B------:R-:W-:Y:S01]  /*80860*/  PRMT R11, R3, 0x5410, R16 ;  /* 0x00005410030b7816 */ /* 0x000fe20000000010 */
[----:B------:R-:W-:Y:S01]  /*80870*/  STL [R1+0x88], R22 ;  /* 0x0000881601007387 */ /* 0x000fe20000100800 */
[----:B------:R-:W-:-:S03]  /*80880*/  IMAD.MOV.U32 R3, RZ, RZ, R23 ;  /* 0x000000ffff037224 */ /* 0x000fc600078e0017 */
[----:B------:R-:W0:Y:S04]  /*80890*/  LDS.128 R20, [R25+0x400] ;  /* 0x0004000019147984 */ /* 0x000e280000000c00 */
[----:B------:R1:W-:Y:S01]  /*808a0*/  STL.64 [R1+0x1fc8], R2 ;  /* 0x001fc80201007387 */ /* 0x0003e20000100a00 */
[----:B------:R-:W-:Y:S06]  /*808b0*/  BAR.SYNC.DEFER_BLOCKING 0x0 ;  /* 0x0000000000007b1d */ /* 0x000fec0000010000 */
[----:B-1----:R-:W4:Y:S04]  /*808c0*/  LDL.LU R2, [R1+0x1448] ;  /* 0x0014480001027983 */ /* 0x002f280000300800 */
[----:B------:R-:W4:Y:S04]  /*808d0*/  LDL.LU R3, [R1+0x1574] ;  /* 0x0015740001037983 */ /* 0x000f280000300800 */
[----:B0-----:R-:W-:Y:S01]  /*808e0*/  STL.64 [R1+0x70], R20 ;  /* 0x0000701401007387 */ /* 0x001fe20000100a00 */
[----:B------:R-:W-:-:S03]  /*808f0*/  IMAD.MOV.U32 R16, RZ, RZ, R23 ;  /* 0x000000ffff107224 */ /* 0x000fc600078e0017 */
[----:B------:R0:W-:Y:S04]  /*80900*/  STL [R1+0x78], R22 ;  /* 0x0000781601007387 */ /* 0x0001e80000100800 */
[----:B0-----:R-:W2:Y:S04]  /*80910*/  LDL.LU.64 R22, [R1+0x21b8] ;  /* 0x0021b80001167983 */ /* 0x001ea80000300a00 */
[----:B------:R-:W2:Y:S04]  /*80920*/  LDL.LU.64 R20, [R1+0x21b0] ;  /* 0x0021b00001147983 */ /* 0x000ea80000300a00 */
[----:B------:R0:W-:Y:S04]  /*80930*/  STSM.16.M88.4 [R29], R4 ;  /* 0x000000041d007844 */ /* 0x0001e80000000200 */
[----:B------:R-:W-:Y:S01]  /*80940*/  STSM.16.M88.4 [R29+0x200], R8 ;  /* 0x000200081d007844 */ /* 0x000fe20000000200 */
[----:B0-----:R-:W-:-:S02]  /*80950*/  PRMT R5, R14, 0x5410, R15 ;  /* 0x000054100e057816 */ /* 0x001fc4000000000f */
[----:B------:R-:W-:Y:S01]  /*80960*/  PRMT R6, R12, 0x5410, R13 ;  /* 0x000054100c067816 */ /* 0x000fe2000000000d */
[----:B------:R-:W-:Y:S06]  /*80970*/  BAR.SYNC.DEFER_BLOCKING 0x0 ;  /* 0x0000000000007b1d */ /* 0x000fec0000010000 */
[----:B------:R-:W0:Y:S01]  /*80980*/  LDS.128 R12, [R25] ;  /* 0x00000000190c7984 */ /* 0x000e220000000c00 */
[----:B------:R-:W-:Y:S02]  /*80990*/  PRMT R7, R24, 0x5410, R17 ;  /* 0x0000541018077816 */ /* 0x000fe40000000011 */
[----:B------:R-:W-:Y:S01]  /*809a0*/  PRMT R4, R27, 0x5410, R19 ;  /* 0x000054101b047816 */ /* 0x000fe20000000013 */
[----:B0-----:R-:W-:Y:S01]  /*809b0*/  STL [R1+0x64], R13 ;  /* 0x0000640d01007387 */ /* 0x001fe20000100800 */
[----:B------:R-:W-:-:S03]  /*809c0*/  IMAD.MOV.U32 R17, RZ, RZ, R12 ;  /* 0x000000ffff117224 */ /* 0x000fc600078e000c */
[----:B------:R0:W-:Y:S04]  /*809d0*/  STL.64 [R1+0x68], R14 ;  /* 0x0000680e01007387 */ /* 0x0001e80000100a00 */
[----:B0-----:R-:W3:Y:S04]  /*809e0*/  LDL.LU R14, [R1+0x1488] ;  /* 0x00148800010e7983 */ /* 0x001ee80000300800 */
[----:B------:R-:W3:Y:S01]  /*809f0*/  LDL.LU R13, [R1+0x15a4] ;  /* 0x0015a400010d7983 */ /* 0x000ee20000300800 */
[----:B--2---:R-:W-:Y:S02]  /*80a00*/  PRMT R10, R20, 0x5410, R23 ;  /* 0x00005410140a7816 */ /* 0x004fe40000000017 */
[----:B------:R-:W-:Y:S01]  /*80a10*/  PRMT R11, R18, 0x5410, R21 ;  /* 0x00005410120b7816 */ /* 0x000fe20000000015 */
[----:B------:R-:W2:Y:S04]  /*80a20*/  LDL.LU R20, [R1+0x11e4] ;  /* 0x0011e40001147983 */ /* 0x000ea80000300800 */
[----:B------:R-:W2:Y:S04]  /*80a30*/  LDL.LU R21, [R1+0x11f8] ;  /* 0x0011f80001157983 */ /* 0x000ea80000300800 */
[----:B------:R-:W-:Y:S04]  /*80a40*/  STL.64 [R1+0x1f88], R16 ;  /* 0x001f881001007387 */ /* 0x000fe80000100a00 */
[----:B------:R-:W0:Y:S01]  /*80a50*/  LDS.128 R16, [R25+0x400] ;  /* 0x0004000019107984 */ /* 0x000e220000000c00 */
[----:B----4-:R-:W-:-:S02]  /*80a60*/  PRMT R8, R3, 0x5410, R2 ;  /* 0x0000541003087816 */ /* 0x010fc40000000002 */
[----:B------:R-:W-:Y:S01]  /*80a70*/  PRMT R9, R22, 0x5410, R0 ;  /* 0x0000541016097816 */ /* 0x000fe20000000000 */
[----:B------:R-:W-:Y:S06]  /*80a80*/  BAR.SYNC.DEFER_BLOCKING 0x0 ;  /* 0x0000000000007b1d */ /* 0x000fec0000010000 */
[----:B0-----:R0:W-:Y:S04]  /*80a90*/  STL.64 [R1+0x50], R16 ;  /* 0x0000501001007387 */ /* 0x0011e80000100a00 */
[----:B------:R1:W-:Y:S04]  /*80aa0*/  STL [R1+0x58], R18 ;  /* 0x0000581201007387 */ /* 0x0003e80000100800 */
[----:B------:R-:W4:Y:S04]  /*80ab0*/  LDL.LU R27, [R1+0x1484] ;  /* 0x00148400011b7983 */ /* 0x000f280000300800 */
[----:B0-----:R-:W3:Y:S01]  /*80ac0*/  LDL.LU R17, [R1+0x14bc] ;  /* 0x0014bc0001117983 */ /* 0x001ee20000300800 */
[----:B------:R-:W-:-:S03]  /*80ad0*/  IMAD.MOV.U32 R16, RZ, RZ, R19 ;  /* 0x000000ffff107224 */ /* 0x000fc600078e0013 */
[----:B------:R-:W2:Y:S04]  /*80ae0*/  LDL.LU R2, [R1+0x15bc] ;  /* 0x0015bc0001027983 */ /* 0x000ea80000300800 */
[----:B------:R-:W2:Y:S04]  /*80af0*/  LDL.LU R3, [R1+0x14b8] ;  /* 0x0014b80001037983 */ /* 0x000ea80000300800 */
[----:B------:R-:W2:Y:S04]  /*80b00*/  LDL.LU R0, [R1+0x15b4] ;  /* 0x0015b40001007983 */ /* 0x000ea80000300800 */
[----:B-1----:R-:W4:Y:S04]  /*80b10*/  LDL.LU R18, [R1+0x14b4] ;  /* 0x0014b40001127983 */ /* 0x002f280000300800 */
[----:B------:R-:W4:Y:S04]  /*80b20*/  LDL.LU R19, [R1+0x15b0] ;  /* 0x0015b00001137983 */ /* 0x000f280000300800 */
[----:B------:R-:W2:Y:S04]  /*80b30*/  LDL.LU R12, [R1+0x14b0] ;  /* 0x0014b000010c7983 */ /* 0x000ea80000300800 */
[----:B------:R-:W2:Y:S04]  /*80b40*/  LDL.LU R24, [R1+0x15b8] ;  /* 0x0015b80001187983 */ /* 0x000ea80000300800 */
[----:B------:R0:W-:Y:S04]  /*80b50*/  STL [R1+0x213c], R16 ;  /* 0x00213c1001007387 */ /* 0x0001e80000100800 */
[----:B0-----:R-:W3:Y:S04]  /*80b60*/  LDL.LU R16, [R1+0x15c0] ;  /* 0x0015c00001107983 */ /* 0x001ee80000300800 */
[----:B------:R-:W-:Y:S04]  /*80b70*/  STSM.16.M88.4 [R29], R4 ;  /* 0x000000041d007844 */ /* 0x000fe80000000200 */
[----:B------:R-:W-:Y:S04]  /*80b80*/  STSM.16.M88.4 [R29+0x200], R8 ;  /* 0x000200081d007844 */ /* 0x000fe80000000200 */
[----:B----4-:R0:W-:Y:S04]  /*80b90*/  STL.64 [R1+0x21a0], R18 ;  /* 0x0021a01201007387 */ /* 0x0101e80000100a00 */
[----:B0-----:R-:W4:Y:S04]  /*80ba0*/  LDL.LU R18, [R1+0x1460] ;  /* 0x0014600001127983 */ /* 0x001f280000300800 */
[----:B------:R-:W4:Y:S04]  /*80bb0*/  LDL.LU R19, [R1+0x1594] ;  /* 0x0015940001137983 */ /* 0x000f280000300800 */
[----:B---3--:R0:W-:Y:S04]  /*80bc0*/  STL.64 [R1+0x2198], R16 ;  /* 0x0021981001007387 */ /* 0x0081e80000100a00 */
[----:B0-----:R-:W3:Y:S04]  /*80bd0*/  LDL.LU R16, [R1+0x1464] ;  /* 0x0014640001107983 */ /* 0x001ee80000300800 */
[----:B------:R-:W3:Y:S04]  /*80be0*/  LDL.LU R17, [R1+0x1598] ;  /* 0x0015980001117983 */ /* 0x000ee80000300800 */
[----:B------:R-:W2:Y:S04]  /*80bf0*/  LDL.LU R4, [R1+0x146c] ;  /* 0x00146c0001047983 */ /* 0x000ea80000300800 */
[----:B------:R-:W2:Y:S04]  /*80c00*/  LDL.LU R5, [R1+0x1590] ;  /* 0x0015900001057983 */ /* 0x000ea80000300800 */
[----:B------:R-:W4:Y:S04]  /*80c10*/  LDL.LU R6, [R1+0x1468] ;  /* 0x0014680001067983 */ /* 0x000f280000300800 */
[----:B------:R-:W4:Y:S04]  /*80c20*/  LDL.LU R7, [R1+0x158c] ;  /* 0x00158c0001077983 */ /* 0x000f280000300800 */
[----:B------:R-:W3:Y:S04]  /*80c30*/  LDL.LU R9, [R1+0x15a0] ;  /* 0x0015a00001097983 */ /* 0x000ee80000300800 */
[----:B------:R-:W3:Y:S04]  /*80c40*/  LDL.LU R10, [R1+0x147c] ;  /* 0x00147c00010a7983 */ /* 0x000ee80000300800 */
[----:B------:R-:W3:Y:S01]  /*80c50*/  LDL.LU R11, [R1+0x159c] ;  /* 0x00159c00010b7983 */ /* 0x000ee20000300800 */
[----:B------:R-:W-:-:S03]  /*80c60*/  PRMT R8, R13, 0x5410, R14 ;  /* 0x000054100d087816 */ /* 0x000fc6000000000e */
[----:B------:R-:W3:Y:S04]  /*80c70*/  LDL.LU R13, [R1+0x15ac] ;  /* 0x0015ac00010d7983 */ /* 0x000ee80000300800 */
[----:B------:R-:W3:Y:S04]  /*80c80*/  LDL.LU R22, [R1+0x148c] ;  /* 0x00148c0001167983 */ /* 0x000ee80000300800 */
[----:B------:R-:W3:Y:S04]  /*80c90*/  LDL.LU R14, [R1+0x15a8] ;  /* 0x0015a800010e7983 */ /* 0x000ee80000300800 */
[----:B------:R-:W3:Y:S04]  /*80ca0*/  LDL.LU R23, [R1+0x11e8] ;  /* 0x0011e80001177983 */ /* 0x000ee80000300800 */
[----:B------:R-:W3:Y:S01]  /*80cb0*/  LDL.LU R15, [R1+0x11fc] ;  /* 0x0011fc00010f7983 */ /* 0x000ee20000300800 */
[----:B------:R-:W-:Y:S01]  /*80cc0*/  BAR.SYNC.DEFER_BLOCKING 0x0 ;  /* 0x0000000000007b1d */ /* 0x000fe20000010000 */
[----:B--2---:R-:W-:-:S02]  /*80cd0*/  PRMT R4, R5, 0x5410, R4 ;  /* 0x0000541005047816 */ /* 0x004fc40000000004 */
[----:B----4-:R-:W-:Y:S02]  /*80ce0*/  PRMT R5, R7, 0x5410, R6 ;  /* 0x0000541007057816 */ /* 0x010fe40000000006 */
[----:B---3--:R-:W-:Y:S02]  /*80cf0*/  PRMT R6, R17, 0x5410, R16 ;  /* 0x0000541011067816 */ /* 0x008fe40000000010 */
[----:B------:R-:W-:Y:S02]  /*80d00*/  PRMT R7, R19, 0x5410, R18 ;  /* 0x0000541013077816 */ /* 0x000fe40000000012 */
[----:B------:R-:W0:Y:S01]  /*80d10*/  LDS.128 R16, [R25] ;  /* 0x0000000019107984 */ /* 0x000e220000000c00 */
[----:B------:R-:W-:-:S03]  /*80d20*/  PRMT R9, R9, 0x5410, R27 ;  /* 0x0000541009097816 */ /* 0x000fc6000000001b */
[----:B------:R-:W2:Y:S04]  /*80d30*/  LDL.LU R27, [R1+0x21a8] ;  /* 0x0021a800011b7983 */ /* 0x000ea80000300800 */
[----:B0-----:R-:W-:Y:S04]  /*80d40*/  STL.64 [R1+0x40], R16 ;  /* 0x0000401001007387 */ /* 0x001fe80000100a00 */
[----:B------:R-:W-:Y:S04]  /*80d50*/  STL.64 [R1+0x48], R18 ;  /* 0x0000481201007387 */ /* 0x000fe80000100a00 */
[----:B------:R-:W0:Y:S01]  /*80d60*/  LDS.128 R16, [R25+0x400] ;  /* 0x0004000019107984 */ /* 0x000e220000000c00 */
[----:B------:R-:W-:Y:S01]  /*80d70*/  BAR.SYNC.DEFER_BLOCKING 0x0 ;  /* 0x0000000000007b1d */ /* 0x000fe20000010000 */
[----:B------:R-:W-:-:S02]  /*80d80*/  PRMT R10, R11, 0x5410, R10 ;  /* 0x000054100b0a7816 */ /* 0x000fc4000000000a */
[----:B------:R-:W-:-:S03]  /*80d90*/  PRMT R11, R21, 0x5410, R20 ;  /* 0x00005410150b7816 */ /* 0x000fc60000000014 */
[----:B------:R-:W-:Y:S04]  /*80da0*/  STSM.16.M88.4 [R29], R4 ;  /* 0x000000041d007844 */ /* 0x000fe80000000200 */
[----:B0-----:R-:W-:Y:S04]  /*80db0*/  STL.64 [R1+0x30], R16 ;  /* 0x0000301001007387 */ /* 0x001fe80000100a00 */
[----:B------:R0:W-:Y:S04]  /*80dc0*/  STL.64 [R1+0x38], R18 ;  /* 0x0000381201007387 */ /* 0x0001e80000100a00 */
[----:B0-----:R-:W3:Y:S04]  /*80dd0*/  LDL.LU.64 R18, [R1+0x21a0] ;  /* 0x0021a00001127983 */ /* 0x001ee80000300a00 */
[----:B------:R-:W4:Y:S04]  /*80de0*/  LDL.LU.64 R16, [R1+0x2198] ;  /* 0x0021980001107983 */ /* 0x000f280000300a00 */
[----:B------:R-:W2:Y:S04]  /*80df0*/  LDL.LU R20, [R1] ;  /* 0x0000000001147983 */ /* 0x000ea80000300800 */
[----:B------:R-:W2:Y:S04]  /*80e00*/  LDL.LU R21, [R1+0x4] ;  /* 0x0000040001157983 */ /* 0x000ea80000300800 */
[----:B------:R-:W4:Y:S04]  /*80e10*/  LDL.LU R6, [R1+0x14c0] ;  /* 0x0014c00001067983 */ /* 0x000f280000300800 */
[----:B------:R-:W3:Y:S04]  /*80e20*/  LDL.LU R7, [R1+0x14ac] ;  /* 0x0014ac0001077983 */ /* 0x000ee80000300800 */
[----:B------:R0:W-:Y:S01]  /*80e30*/  STSM.16.M88.4 [R29+0x200], R8 ;  /* 0x000200081d007844 */ /* 0x0001e20000000200 */
[----:B------:R-:W-:-:S02]  /*80e40*/  PRMT R12, R24, 0x5410, R12 ;  /* 0x00005410180c7816 */ /* 0x000fc4000000000c */
[----:B0-----:R-:W-:Y:S02]  /*80e50*/  PRMT R10, R0, 0x5410, R3 ;  /* 0x00005410000a7816 */ /* 0x001fe40000000003 */
[----:B------:R-:W2:Y:S01]  /*80e60*/  LDL.LU R3, [R1+0x15dc] ;  /* 0x0015dc0001037983 */ /* 0x000ea20000300800 */
[----:B------:R-:W-:Y:S02]  /*80e70*/  PRMT R14, R14, 0x5410, R22 ;  /* 0x000054100e0e7816 */ /* 0x000fe40000000016 */
[----:B------:R-:W-:Y:S01]  /*80e80*/  PRMT R15, R15, 0x5410, R23 ;  /* 0x000054100f0f7816 */ /* 0x000fe20000000017 */
[----:B------:R-:W-:Y:S01]  /*80e90*/  BAR.SYNC.DEFER_BLOCKING 0x0 ;  /* 0x0000000000007b1d */ /* 0x000fe20000010000 */
[----:B----4-:R-:W-:Y:S02]  /*80ea0*/  PRMT R8, R16, 0x5410, R6 ;  /* 0x0000541010087816 */ /* 0x010fe40000000006 */
[----:B---3--:R-:W-:-:S03]  /*80eb0*/  PRMT R13, R13, 0x5410, R7 ;  /* 0x000054100d0d7816 */ /* 0x008fc60000000007 */
[----:B------:R-:W0:Y:S01]  /*80ec0*/  LDS.128 R4, [R25] ;  /* 0x0000000019047984 */ /* 0x000e220000000c00 */
[----:B------:R-:W-:Y:S02]  /*80ed0*/  PRMT R9, R2, 0x5410, R17 ;  /* 0x0000541002097816 */ /* 0x000fe40000000011 */
[----:B------:R-:W-:Y:S01]  /*80ee0*/  PRMT R11, R19, 0x5410, R18 ;  /* 0x00005410130b7816 */ /* 0x000fe20000000012 */
[----:B------:R-:W3:Y:S04]  /*80ef0*/  LDL.LU R2, [R1+0x15d8] ;  /* 0x0015d80001027983 */ /* 0x000ee80000300800 */
[----:B------:R-:W4:Y:S04]  /*80f00*/  LDL.LU R24, [R1+0x15d0] ;  /* 0x0015d00001187983 */ /* 0x000f280000300800 */
[----:B------:R-:W4:Y:S04]  /*80f10*/  LDL.LU R18, [R1+0x15cc] ;  /* 0x0015cc0001127983 */ /* 0x000f280000300800 */
[----:B------:R-:W4:Y:S04]  /*80f20*/  LDL.LU R16, [R1+0x14e0] ;  /* 0x0014e00001107983 */ /* 0x000f280000300800 */
[----:B------:R-:W4:Y:S04]  /*80f30*/  LDL.LU R17, [R1+0x15c4] ;  /* 0x0015c40001117983 */ /* 0x000f280000300800 */
[----:B------:R-:W4:Y:S04]  /*80f40*/  LDL.LU R0, [R1+0x1d4] ;  /* 0x0001d40001007983 */ /* 0x000f280000300800 */
[----:B------:R-:W4:Y:S04]  /*80f50*/  LDL.LU R19, [R1+0x11ec] ;  /* 0x0011ec0001137983 */ /* 0x000f280000300800 */
[----:B0-----:R-:W-:Y:S04]  /*80f60*/  STL.64 [R1+0x20], R4 ;  /* 0x0000200401007387 */ /* 0x001fe80000100a00 */
[----:B------:R-:W-:Y:S04]  /*80f70*/  STL.64 [R1+0x28], R6 ;  /* 0x0000280601007387 */ /* 0x000fe80000100a00 */
[----:B------:R-:W0:Y:S01]  /*80f80*/  LDS.128 R4, [R25+0x400] ;  /* 0x0004000019047984 */ /* 0x000e220000000c00 */
[----:B------:R-:W-:Y:S06]  /*80f90*/  BAR.SYNC.DEFER_BLOCKING 0x0 ;  /* 0x0000000000007b1d */ /* 0x000fec0000010000 */
[----:B------:R-:W-:Y:S04]  /*80fa0*/  STSM.16.M88.4 [R29], R12 ;  /* 0x0000000c1d007844 */ /* 0x000fe80000000200 */
[----:B------:R-:W-:Y:S04]  /*80fb0*/  STSM.16.M88.4 [R29+0x200], R8 ;  /* 0x000200081d007844 */ /* 0x000fe80000000200 */
[----:B0-----:R2:W-:Y:S02]  /*80fc0*/  STL.64 [R1+0x10], R4 ;  /* 0x0000100401007387 */ /* 0x0015e40000100a00 */
[----:B--2---:R-:W-:Y:S01]  /*80fd0*/  PRMT R4, R21, 0x5410, R20 ;  /* 0x0000541015047816 */ /* 0x004fe20000000014 */
[----:B------:R-:W-:Y:S06]  /*80fe0*/  BAR.SYNC.DEFER_BLOCKING 0x0 ;  /* 0x0000000000007b1d */ /* 0x000fec0000010000 */
[----:B------:R-:W0:Y:S04]  /*80ff0*/  LDS.128 R20, [R25] ;  /* 0x0000000019147984 */ /* 0x000e280000000c00 */
[----:B------:R-:W-:Y:S04]  /*81000*/  STL.64 [R1+0x18], R6 ;  /* 0x0000180601007387 */ /* 0x000fe80000100a00 */
[----:B------:R-:W4:Y:S04]  /*81010*/  LDL.LU R12, [R1+0x14ec] ;  /* 0x0014ec00010c7983 */ /* 0x000f280000300800 */
[----:B------:R-:W2:Y:S04]  /*81020*/  LDL.LU R13, [R1+0x14e8] ;  /* 0x0014e800010d7983 */ /* 0x000ea80000300800 */
[----:B------:R-:W2:Y:S04]  /*81030*/  LDL.LU R14, [R1+0x14e4] ;  /* 0x0014e400010e7983 */ /* 0x000ea80000300800 */
[----:B------:R-:W2:Y:S04]  /*81040*/  LDL.LU R15, [R1+0x15c8] ;  /* 0x0015c800010f7983 */ /* 0x000ea80000300800 */
[----:B------:R-:W3:Y:S04]  /*81050*/  LDL.LU R8, [R1+0x1510] ;  /* 0x0015100001087983 */ /* 0x000ee80000300800 */
[----:B------:R-:W4:Y:S04]  /*81060*/  LDL.LU R9, [R1+0x150c] ;  /* 0x00150c0001097983 */ /* 0x000f280000300800 */
[----:B------:R-:W2:Y:S04]  /*81070*/  LDL.LU R10, [R1+0x1508] ;  /* 0x00150800010a7983 */ /* 0x000ea80000300800 */
[----:B------:R-:W2:Y:S04]  /*81080*/  LDL.LU R11, [R1+0x15d4] ;  /* 0x0015d400010b7983 */ /* 0x000ea80000300800 */
[----:B0-----:R-:W-:Y:S04]  /*81090*/  STL.64 [R1], R20 ;  /* 0x0000001401007387 */ /* 0x001fe80000100a00 */
[----:B------:R0:W-:Y:S04]  /*810a0*/  STL.64 [R1+0x8], R22 ;  /* 0x0000081601007387 */ /* 0x0001e80000100a00 */
[----:B0-----:R-:W3:Y:S04]  /*810b0*/  LDL.LU.64 R22, [R1+0x2190] ;  /* 0x0021900001167983 */ /* 0x001ee80000300a00 */
[----:B------:R-:W4:Y:S04]  /*810c0*/  LDL.LU.64 R20, [R1+0x11d8] ;  /* 0x0011d80001147983 */ /* 0x000f280000300a00 */
[----:B---3--:R0:W-:Y:S02]  /*810d0*/  STL.64 [R1+0x2180], R22 ;  /* 0x0021801601007387 */ /* 0x0081e40000100a00 */
[----:B0-----:R-:W-:-:S02]  /*810e0*/  IMAD.MOV.U32 R23, RZ, RZ, R4 ;  /* 0x000000ffff177224 */ /* 0x001fc400078e0004 */
[----:B------:R-:W0:Y:S04]  /*810f0*/  LDS.128 R4, [R25+0x400] ;  /* 0x0004000019047984 */ /* 0x000e280000000c00 */
[----:B----4-:R1:W-:Y:S04]  /*81100*/  STL.64 [R1+0x2178], R20 ;  /* 0x0021781401007387 */ /* 0x0103e80000100a00 */
[----:B-1----:R-:W3:Y:S04]  /*81110*/  LDL.LU R20, [R1+0x1c0] ;  /* 0x0001c00001147983 */ /* 0x002ee80000300800 */
[----:B------:R-:W3:Y:S04]  /*81120*/  LDL.LU R21, [R1+0x1c4] ;  /* 0x0001c40001157983 */ /* 0x000ee80000300800 */
[----:B------:R-:W3:Y:S04]  /*81130*/  LDL.LU R22, [R1+0x1c8] ;  /* 0x0001c80001167983 */ /* 0x000ee80000300800 */
[----:B0-----:R0:W-:Y:S04]  /*81140*/  STL [R1+0x1f44], R4 ;  /* 0x001f440401007387 */ /* 0x0011e80000100800 */
[----:B------:R1:W-:Y:S04]  /*81150*/  STL [R1+0x1f40], R5 ;  /* 0x001f400501007387 */ /* 0x0003e80000100800 */
[----:B------:R4:W-:Y:S04]  /*81160*/  STL.64 [R1+0x1f38], R6 ;  /* 0x001f380601007387 */ /* 0x0009e80000100a00 */
[----:B0-----:R-:W3:Y:S04]  /*81170*/  LDL.LU R4, [R1+0x1b0] ;  /* 0x0001b00001047983 */ /* 0x001ee80000300800 */
[----:B-1----:R-:W3:Y:S04]  /*81180*/  LDL.LU R5, [R1+0x1b4] ;  /* 0x0001b40001057983 */ /* 0x002ee80000300800 */
[----:B----4-:R-:W3:Y:S04]  /*81190*/  LDL.LU R6, [R1+0x1b8] ;  /* 0x0001b80001067983 */ /* 0x010ee80000300800 */
[----:B------:R-:W3:Y:S01]  /*811a0*/  LDL.LU R7, [R1+0x1bc] ;  /* 0x0001bc0001077983 */ /* 0x000ee20000300800 */
[----:B------:R-:W-:Y:S01]  /*811b0*/  BAR.SYNC.DEFER_BLOCKING 0x0 ;  /* 0x0000000000007b1d */ /* 0x000fe20000010000 */
[----:B------:R-:W-:-:S02]  /*811c0*/  PRMT R3, R3, 0x5410, R8 ;  /* 0x0000541003037816 */ /* 0x000fc40000000008 */
[----:B------:R-:W-:Y:S02]  /*811d0*/  PRMT R2, R2, 0x5410, R9 ;  /* 0x0000541002027816 */ /* 0x000fe40000000009 */
[----:B------:R-:W-:Y:S02]  /*811e0*/  PRMT R24, R24, 0x5410, R12 ;  /* 0x0000541018187816 */ /* 0x000fe4000000000c */
[----:B--2---:R-:W-:Y:S01]  /*811f0*/  PRMT R18, R18, 0x5410, R13 ;  /* 0x0000541012127816 */ /* 0x004fe2000000000d */
[----:B---3--:R0:W-:Y:S04]  /*81200*/  STSM.16.M88.4 [R29], R4 ;  /* 0x000000041d007844 */ /* 0x0081e80000000200 */
[----:B------:R1:W-:Y:S04]  /*81210*/  STSM.16.M88.4 [R29+0x200], R20 ;  /* 0x000200141d007844 */ /* 0x0003e80000000200 */
[----:B0-----:R-:W2:Y:S01]  /*81220*/  LDL.LU.64 R6, [R1+0x11d0] ;  /* 0x0011d00001067983 */ /* 0x001ea20000300a00 */
[----:B-1----:R-:W-:Y:S01]  /*81230*/  PRMT R20, R11, 0x5410, R10 ;  /* 0x000054100b147816 */ /* 0x002fe2000000000a */
[----:B------:R-:W-:Y:S01]  /*81240*/  BAR.SYNC.DEFER_BLOCKING 0x0 ;  /* 0x0000000000007b1d */ /* 0x000fe20000010000 */
[----:B------:R-:W-:-:S02]  /*81250*/  PRMT R21, R15, 0x5410, R14 ;  /* 0x000054100f157816 */ /* 0x000fc4000000000e */
[----:B------:R-:W-:-:S03]  /*81260*/  PRMT R23, R19, 0x5410, R0 ;  /* 0x0000541013177816 */ /* 0x000fc60000000000 */
[----:B------:R-:W3:Y:S04]  /*81270*/  LDL.LU.64 R4, [R1+0x11b8] ;  /* 0x0011b80001047983 */ /* 0x000ee80000300a00 */
[----:B------:R-:W4:Y:S04]  /*81280*/  LDL.LU R19, [R1+0x1a4] ;  /* 0x0001a40001137983 */ /* 0x000f280000300800 */
[----:B------:R-:W0:Y:S04]  /*81290*/  LDS.128 R8, [R25] ;  /* 0x0000000019087984 */ /* 0x000e280000000c00 */
[----:B------:R-:W1:Y:S01]  /*812a0*/  LDS.128 R12, [R25+0x400] ;  /* 0x00040000190c7984 */ /* 0x000e620000000c00 */
[----:B------:R-:W-:Y:S01]  /*812b0*/  PRMT R22, R17, 0x5410, R16 ;  /* 0x0000541011167816 */ /* 0x000fe20000000010 */
[----:B------:R-:W-:Y:S06]  /*812c0*/  BAR.SYNC.DEFER_BLOCKING 0x0 ;  /* 0x0000000000007b1d */ /* 0x000fec0000010000 */
[----:B0-----:R-:W-:Y:S04]  /*812d0*/  STL [R1+0x1f74], R8 ;  /* 0x001f740801007387 */ /* 0x001fe80000100800 */
[----:B------:R0:W-:Y:S04]  /*812e0*/  STL [R1+0x1f4c], R9 ;  /* 0x001f4c0901007387 */ /* 0x0001e80000100800 */
[----:B0-----:R-:W2:Y:S04]  /*812f0*/  LDL.LU.64 R8, [R1+0x11c0] ;  /* 0x0011c00001087983 */ /* 0x001ea80000300a00 */
[----:B------:R-:W-:Y:S04]  /*81300*/  STL [R1+0x1f48], R10 ;  /* 0x001f480a01007387 */ /* 0x000fe80000100800 */
[----:B------:R-:W-:Y:S04]  /*81310*/  STL [R1+0x1f30], R11 ;  /* 0x001f300b01007387 */ /* 0x000fe80000100800 */
[----:B------:R-:W4:Y:S04]  /*81320*/  LDL.LU R25, [R1+0x218c] ;  /* 0x00218c0001197983 */ /* 0x000f280000300800 */
[----:B------:R-:W4:Y:S04]  /*81330*/  LDL.LU.64 R16, [R1+0x11c8] ;  /* 0x0011c80001107983 */ /* 0x000f280000300a00 */
[----:B-1----:R0:W-:Y:S04]  /*81340*/  STL.64 [R1+0x1f58], R12 ;  /* 0x001f580c01007387 */ /* 0x0021e80000100a00 */
[----:B------:R-:W-:Y:S04]  /*81350*/  STL.64 [R1+0x1f50], R14 ;  /* 0x001f500e01007387 */ /* 0x000fe80000100a00 */
[----:B------:R1:W-:Y:S01]  /*81360*/  STSM.16.M88.4 [R29], R20 ;  /* 0x000000141d007844 */ /* 0x0003e20000000200 */
[----:B0-----:R-:W-:-:S03]  /*81370*/  IMAD.MOV.U32 R12, RZ, RZ, R24 ;  /* 0x000000ffff0c7224 */ /* 0x001fc600078e0018 */
[----:B------:R-:W4:Y:S04]  /*81380*/  LDL.LU R24, [R1+0x2188] ;  /* 0x0021880001187983 */ /* 0x000f280000300800 */
[----:B-1----:R-:W3:Y:S04]  /*81390*/  LDL.LU.64 R22, [R1+0x2180] ;  /* 0x0021800001167983 */ /* 0x002ee80000300a00 */
[----:B------:R-:W2:Y:S01]  /*813a0*/  LDL.LU.64 R20, [R1+0x2178] ;  /* 0x0021780001147983 */ /* 0x000ea20000300a00 */
[----:B------:R-:W-:Y:S02]  /*813b0*/  IMAD.MOV.U32 R13, RZ, RZ, R18 ;  /* 0x000000ffff0d7224 */ /* 0x000fe400078e0012 */
[----:B------:R-:W-:-:S02]  /*813c0*/  IMAD.MOV.U32 R14, RZ, RZ, R3 ;  /* 0x000000ffff0e7224 */ /* 0x000fc400078e0003 */
[----:B------:R-:W-:Y:S01]  /*813d0*/  IMAD.MOV.U32 R15, RZ, RZ, R2 ;  /* 0x000000ffff0f7224 */ /* 0x000fe200078e0002 */
[----:B------:R-:W-:Y:S01]  /*813e0*/  PRMT R0, R27, 0x7770, RZ ;  /* 0x000077701b007816 */ /* 0x000fe200000000ff */
[----:B------:R-:W4:Y:S04]  /*813f0*/  LDL.LU.64 R2, [R1+0x11b0] ;  /* 0x0011b00001027983 */ /* 0x000f280000300a00 */
[----:B------:R-:W-:Y:S01]  /*81400*/  STSM.16.M88.4 [R29+0x200], R12 ;  /* 0x0002000c1d007844 */ /* 0x000fe20000000200 */
[----:B------:R-:W-:Y:S01]  /*81410*/  BAR.SYNC.DEFER_BLOCKING 0x0 ;  /* 0x0000000000007b1d */ /* 0x000fe20000010000 */
[C---:B---3--:R-:W-:Y:S02]  /*81420*/  LOP3.LUT P2, RZ, R23.reuse, 0x8, RZ, 0xc0, !PT ;  /* 0x0000000817ff7812 */ /* 0x048fe4000784c0ff */
[----:B------:R-:W-:-:S03]  /*81430*/  LOP3.LUT P0, RZ, R23, 0x2, RZ, 0xc0, !PT ;  /* 0x0000000217ff7812 */ /* 0x000fc6000780c0ff */
[----:B--2---:R0:W-:Y:S04]  /*81440*/  @P3 STG.E.U8 desc[UR46][R20.64], R0 ;  /* 0x0000000014003986 */ /* 0x0041e8000c10112e */
[----:B0-----:R-:W2:Y:S04]  /*81450*/  LDL.LU.64 R20, [R1+0x11a8] ;  /* 0x0011a80001147983 */ /* 0x001ea80000300a00 */
[----:B------:R0:W-:Y:S04]  /*81460*/  STL.64 [R1+0x20c0], R22 ;  /* 0x0020c01601007387 */ /* 0x0001e80000100a00 */
[----:B0-----:R-:W3:Y:S01]  /*81470*/  LDL.LU.64 R22, [R1+0x1190] ;  /* 0x0011900001167983 */ /* 0x001ee20000300a00 */
[----:B------:R-:W-:-:S03]  /*81480*/  PRMT R29, R27, 0x7771, RZ ;  /* 0x000077711b1d7816 */ /* 0x000fc600000000ff */
[----:B---3--:R0:W-:Y:S04]  /*81490*/  STL.64 [R1+0x2160], R22 ;  /* 0x0021601601007387 */ /* 0x0081e80000100a00 */
[----:B0-----:R-:W3:Y:S04]  /*814a0*/  LDL.LU.64 R22, [R1+0x1198] ;  /* 0x0011980001167983 */ /* 0x001ee80000300a00 */
[----:B------:R0:W-:Y:S02]  /*814b0*/  @P4 STG.E.U8 desc[UR46][R8.64], R29 ;  /* 0x0000001d08004986 */ /* 0x0001e4000c10112e */
[----:B0-----:R-:W-:-:S05]  /*814c0*/  PRMT R29, R27, 0x7772, RZ ;  /* 0x000077721b1d7816 */ /* 0x001fca00000000ff */
[----:B------:R0:W-:Y:S02]  /*814d0*/  @P5 STG.E.U8 desc[UR46][R6.64], R29 ;  /* 0x0000001d06005986 */ /* 0x0001e4000c10112e */
[----:B0-----:R-:W-:Y:S02]  /*814e0*/  PRMT R29, R27, 0x7773, RZ ;  /* 0x000077731b1d7816 */ /* 0x001fe400000000ff */
[----:B---3--:R0:W-:Y:S04]  /*814f0*/  STL.64 [R1+0x2168], R22 ;  /* 0x0021681601007387 */ /* 0x0081e80000100a00 */
[----:B0-----:R-:W3:Y:S04]  /*81500*/  LDL.LU.64 R22, [R1+0x11a0] ;  /* 0x0011a00001167983 */ /* 0x001ee80000300a00 */
[----:B------:R-:W3:Y:S04]  /*81510*/  LDL.LU.64 R14, [R1+0x1188] ;  /* 0x00118800010e7983 */ /* 0x000ee80000300a00 */
[----:B------:R-:W2:Y:S04]  /*81520*/  LDL.LU R27, [R1+0x2170] ;  /* 0x00217000011b7983 */ /* 0x000ea80000300800 */
[----:B------:R4:W-:Y:S04]  /*81530*/  @P6 STG.E.U8 desc[UR46][R4.64], R29 ;  /* 0x0000001d04006986 */ /* 0x0009e8000c10112e */
[----:B------:R-:W3:Y:S04]  /*81540*/  LDL.LU.64 R12, [R1+0x1180] ;  /* 0x00118000010c7983 */ /* 0x000ee80000300a00 */
[----:B------:R-:W3:Y:S01]  /*81550*/  LDL.LU.64 R10, [R1+0x1178] ;  /* 0x00117800010a7983 */ /* 0x000ee20000300a00 */
[----:B----4-:R-:W-:-:S03]  /*81560*/  PRMT R29, R19, 0x7770, RZ ;  /* 0x00007770131d7816 */ /* 0x010fc600000000ff */
[----:B------:R-:W4:Y:S04]  /*81570*/  LDL.LU.64 R8, [R1+0x1170] ;  /* 0x0011700001087983 */ /* 0x000f280000300a00 */
[----:B------:R0:W-:Y:S04]  /*81580*/  @P1 STG.E.U8 desc[UR46][R16.64], R29 ;  /* 0x0000001d10001986 */ /* 0x0001e8000c10112e */
[----:B------:R-:W4:Y:S04]  /*81590*/  LDL.LU.64 R6, [R1+0x1168] ;  /* 0x0011680001067983 */ /* 0x000f280000300a00 */
[----:B------:R-:W4:Y:S01]  /*815a0*/  LDL.LU.64 R4, [R1+0x1160] ;  /* 0x0011600001047983 */ /* 0x000f220000300a00 */
[----:B0-----:R-:W-:-:S03]  /*815b0*/  PRMT R29, R19, 0x7771, RZ ;  /* 0x00007771131d7816 */ /* 0x001fc600000000ff */
[----:B------:R-:W4:Y:S04]  /*815c0*/  LDL.LU R18, [R1+0x190] ;  /* 0x0001900001127983 */ /* 0x000f280000300800 */
[----:B------:R-:W4:Y:S01]  /*815d0*/  LDL.LU.64 R16, [R1+0x1158] ;  /* 0x0011580001107983 */ /* 0x000f220000300a00 */
[----:B--2---:R-:W-:-:S13]  /*815e0*/  LOP3.LUT P1, RZ, R27, 0x400, RZ, 0xc0, !PT ;  /* 0x000004001bff7812 */ /* 0x004fda000782c0ff */
[----:B------:R0:W-:Y:S01]  /*815f0*/  @P1 STG.E.U8 desc[UR46][R2.64], R29 ;  /* 0x0000001d02001986 */ /* 0x0001e2000c10112e */
[----:B------:R-:W-:Y:S02]  /*81600*/  LOP3.LUT P1, RZ, R27, 0x200, RZ, 0xc0, !PT ;  /* 0x000002001bff7812 */ /* 0x000fe4000782c0ff */
[----:B0-----:R-:W-:Y:S01]  /*81610*/  PRMT R29, R19, 0x7772, RZ ;  /* 0x00007772131d7816 */ /* 0x001fe200000000ff */
[----:B------:R-:W2:Y:S10]  /*81620*/  LDL.LU.64 R2, [R1+0x1150] ;  /* 0x0011500001027983 */ /* 0x000eb40000300a00 */
[----:B------:R0:W-:Y:S01]  /*81630*/  @P1 STG.E.U8 desc[UR46][R20.64], R29 ;  /* 0x0000001d14001986 */ /* 0x0001e2000c10112e */
[----:B------:R-:W-:-:S02]  /*81640*/  LOP3.LUT P1, RZ, R27, 0x100, RZ, 0xc0, !PT ;  /* 0x000001001bff7812 */ /* 0x000fc4000782c0ff */
[----:B0-----:R-:W-:Y:S01]  /*81650*/  PRMT R29, R19, 0x7773, RZ ;  /* 0x00007773131d7816 */ /* 0x001fe200000000ff */
[----:B------:R-:W2:Y:S10]  /*81660*/  LDL.LU.64 R20, [R1+0x1148] ;  /* 0x0011480001147983 */ /* 0x000eb40000300a00 */
[----:B---3--:R0:W-:Y:S04]  /*81670*/  @P1 STG.E.U8 desc[UR46][R22.64], R29 ;  /* 0x0000001d16001986 */ /* 0x0081e8000c10112e */
[----:B0-----:R-:W3:Y:S01]  /*81680*/  LDL.LU.64 R22, [R1+0x2168] ;  /* 0x0021680001167983 */ /* 0x001ee20000300a00 */
[----:B------:R-:W-:-:S02]  /*81690*/  LOP3.LUT P1, RZ, R27, 0x80, RZ, 0xc0, !PT ;  /* 0x000000801bff7812 */ /* 0x000fc4000782c0ff */
[----:B------:R-:W-:-:S11]  /*816a0*/  PRMT R29, R25, 0x7770, RZ ;  /* 0x00007770191d7816 */ /* 0x000fd600000000ff */
[----:B---3--:R0:W-:Y:S04]  /*816b0*/  @P1 STG.E.U8 desc[UR46][R22.64], R29 ;  /* 0x0000001d16001986 */ /* 0x0081e8000c10112e */
[----:B0-----:R-:W3:Y:S01]  /*816c0*/  LDL.LU.64 R22, [R1+0x2160] ;  /* 0x0021600001167983 */ /* 0x001ee20000300a00 */
[----:B------:R-:W-:Y:S02]  /*816d0*/  LOP3.LUT P1, RZ, R27, 0x40, RZ, 0xc0, !PT ;  /* 0x000000401bff7812 */ /* 0x000fe4000782c0ff */
[----:B------:R-:W-:Y:S02]  /*816e0*/  PRMT R29, R25, 0x7771, RZ ;  /* 0x00007771191d7816 */ /* 0x000fe400000000ff */
[C---:B------:R-:W-:Y:S02]  /*816f0*/  LOP3.LUT P3, RZ, R24.reuse, 0x40000000, RZ, 0xc0, !PT ;  /* 0x4000000018ff7812 */ /* 0x040fe4000786c0ff */
[----:B------:R-:W-:-:S02]  /*81700*/  LOP3.LUT P4, RZ, R24, 0x10000000, RZ, 0xc0, !PT ;  /* 0x1000000018ff7812 */ /* 0x000fc4000788c0ff */
[C---:B------:R-:W-:Y:S02]  /*81710*/  LOP3.LUT P5, RZ, R24.reuse, 0x8000000, RZ, 0xc0, !PT ;  /* 0x0800000018ff7812 */ /* 0x040fe400078ac0ff */
[----:B------:R-:W-:-:S03]  /*81720*/  LOP3.LUT P6, RZ, R24, 0x2000000, RZ, 0xc0, !PT ;  /* 0x0200000018ff7812 */ /* 0x000fc600078cc0ff */
[----:B---3--:R0:W-:Y:S01]  /*81730*/  @P1 STG.E.U8 desc[UR46][R22.64], R29 ;  /* 0x0000001d16001986 */ /* 0x0081e2000c10112e */
[----:B------:R-:W-:Y:S02]  /*81740*/  LOP3.LUT P1, RZ, R27, 0x20, RZ, 0xc0, !PT ;  /* 0x000000201bff7812 */ /* 0x000fe4000782c0ff */
[----:B0-----:R-:W-:-:S11]  /*81750*/  PRMT R29, R25, 0x7772, RZ ;  /* 0x00007772191d7816 */ /* 0x001fd600000000ff */
[----:B------:R0:W-:Y:S01]  /*81760*/  @P1 STG.E.U8 desc[UR46][R14.64], R29 ;  /* 0x0000001d0e001986 */ /* 0x0001e2000c10112e */
[----:B------:R-:W-:Y:S02]  /*81770*/  LOP3.LUT P1, RZ, R27, 0x10, RZ, 0xc0, !PT ;  /* 0x000000101bff7812 */ /* 0x000fe4000782c0ff */
[----:B0-----:R-:W-:Y:S02]  /*81780*/  PRMT R29, R25, 0x7773, RZ ;  /* 0x00007773191d7816 */ /* 0x001fe400000000ff */
[----:B------:R-:W3:Y:S09]  /*81790*/  LDL.LU R25, [R1+0x215c] ;  /* 0x00215c0001197983 */ /* 0x000ef20000300800 */
[----:B------:R0:W-:Y:S01]  /*817a0*/  @P1 STG.E.U8 desc[UR46][R12.64], R29 ;  /* 0x0000001d0c001986 */ /* 0x0001e2000c10112e */
[----:B------:R-:W-:-:S02]  /*817b0*/  LOP3.LUT P1, RZ, R27, 0x8, RZ, 0xc0, !PT ;  /* 0x000000081bff7812 */ /* 0x000fc4000782c0ff */
[----:B0-----:R-:W-:-:S11]  /*817c0*/  PRMT R29, R28, 0x7770, RZ ;  /* 0x000077701c1d7816 */ /* 0x001fd600000000ff */
[----:B------:R0:W-:Y:S02]  /*817d0*/  @P1 STG.E.U8 desc[UR46][R10.64], R29 ;  /* 0x0000001d0a001986 */ /* 0x0001e4000c10112e */
[----:B0-----:R-:W-:-:S05]  /*817e0*/  PRMT R29, R28, 0x7771, RZ ;  /* 0x000077711c1d7816 */ /* 0x001fca00000000ff */
[----:B----4-:R0:W-:Y:S02]  /*817f0*/  @P2 STG.E.U8 desc[UR46][R8.64], R29 ;  /* 0x0000001d08002986 */ /* 0x0101e4000c10112e */
[----:B0-----:R-:W-:-:S05]  /*81800*/  PRMT R29, R28, 0x7772, RZ ;  /* 0x000077721c1d7816 */ /* 0x001fca00000000ff */
[----:B------:R0:W-:Y:S02]  /*81810*/  @P0 STG.E.U8 desc[UR46][R6.64], R29 ;  /* 0x0000001d06000986 */ /* 0x0001e4000c10112e */
[----:B0-----:R-:W-:Y:S02]  /*81820*/  PRMT R29, R28, 0x7773, RZ ;  /* 0x000077731c1d7816 */ /* 0x001fe400000000ff */
[----:B------:R-:W4:Y:S04]  /*81830*/  LDL.LU R28, [R1+0x2158] ;  /* 0x00215800011c7983 */ /* 0x000f280000300800 */
[----:B------:R0:W-:Y:S02]  /*81840*/  @P3 STG.E.U8 desc[UR46][R4.64], R29 ;  /* 0x0000001d04003986 */ /* 0x0001e4000c10112e */
[----:B0-----:R-:W-:-:S05]  /*81850*/  PRMT R29, R18, 0x7770, RZ ;  /* 0x00007770121d7816 */ /* 0x001fca00000000ff */
[----:B------:R0:W-:Y:S02]  /*81860*/  @P4 STG.E.U8 desc[UR46][R16.64], R29 ;  /* 0x0000001d10004986 */ /* 0x0001e4000c10112e */
[----:B0-----:R-:W-:-:S05]  /*81870*/  PRMT R29, R18, 0x7771, RZ ;  /* 0x00007771121d7816 */ /* 0x001fca00000000ff */
[----:B--2---:R0:W-:Y:S02]  /*81880*/  @P5 STG.E.U8 desc[UR46][R2.64], R29 ;  /* 0x0000001d02005986 */ /* 0x0041e4000c10112e */
[----:B0-----:R-:W-:Y:S02]  /*81890*/  PRMT R29, R18, 0x7772, RZ ;  /* 0x00007772121d7816 */ /* 0x001fe400000000ff */
[----:B------:R-:W2:Y:S04]  /*818a0*/  LDL.LU.64 R2, [R1+0x1140] ;  /* 0x0011400001027983 */ /* 0x000ea80000300a00 */
[----:B------:R0:W-:Y:S04]  /*818b0*/  @P6 STG.E.U8 desc[UR46][R20.64], R29 ;  /* 0x0000001d14006986 */ /* 0x0001e8000c10112e */
[----:B0-----:R-:W3:Y:S04]  /*818c0*/  LDL.LU.64 R20, [R1+0x1138] ;  /* 0x0011380001147983 */ /* 0x001ee80000300a00 */
[----:B------:R-:W4:Y:S04]  /*818d0*/  LDL.LU.64 R16, [R1+0x1130] ;  /* 0x0011300001107983 */ /* 0x000f280000300a00 */
[----:B------:R-:W4:Y:S04]  /*818e0*/  LDL.LU.64 R6, [R1+0x1128] ;  /* 0x0011280001067983 */ /* 0x000f280000300a00 */
[----:B------:R-:W3:Y:S01]  /*818f0*/  LDL.LU R0, [R1+0x194] ;  /* 0x0001940001007983 */ /* 0x000ee20000300800 */
[----:B------:R-:W-:-:S02]  /*81900*/  LOP3.LUT P3, RZ, R24, 0x400000, RZ, 0xc0, !PT ;  /* 0x0040000018ff7812 */ /* 0x000fc4000786c0ff */
[----:B------:R-:W-:Y:S01]  /*81910*/  LOP3.LUT P4, RZ, R24, 0x100000, RZ, 0xc0, !PT ;  /* 0x0010000018ff7812 */ /* 0x000fe2000788c0ff */
[----:B------:R-:W-:Y:S01]  /*81920*/  IMAD.MOV.U32 R19, RZ, RZ, R26 ;  /* 0x000000ffff137224 */ /* 0x000fe200078e001a */
[----:B------:R-:W-:Y:S01]  /*81930*/  PRMT R29, R18, 0x7773, RZ ;  /* 0x00007773121d7816 */ /* 0x000fe200000000ff */
[----:B------:R-:W4:Y:S01]  /*81940*/  LDL.LU.64 R4, [R1+0x1120] ;  /* 0x0011200001047983 */ /* 0x000f220000300a00 */
[----:B------:R-:W-:-:S03]  /*81950*/  LOP3.LUT P5, RZ, R24, 0x80000, RZ, 0xc0, !PT ;  /* 0x0008000018ff7812 */ /* 0x000fc600078ac0ff */
[----:B------:R-:W4:Y:S04]  /*81960*/  LDL.LU R26, [R1+0x198] ;  /* 0x00019800011a7983 */ /* 0x000f280000300800 */
[----:B--2---:R0:W-:Y:S04]  /*81970*/  @P3 STG.E.U8 desc[UR46][R2.64], R29 ;  /* 0x0000001d02003986 */ /* 0x0041e8000c10112e */
[----:B0-----:R-:W2:Y:S01]  /*81980*/  LDL.LU.64 R2, [R1+0x1118] ;  /* 0x0011180001027983 */ /* 0x001ea20000300a00 */
[----:B---3--:R-:W-:-:S05]  /*81990*/  PRMT R29, R0, 0x7770, RZ ;  /* 0x00007770001d7816 */ /* 0x008fca00000000ff */
[----:B------:R0:W-:Y:S02]  /*819a0*/  @P4 STG.E.U8 desc[UR46][R20.64], R29 ;  /* 0x0000001d14004986 */ /* 0x0001e4000c10112e */
[----:B0-----:R-:W-:Y:S02]  /*819b0*/  PRMT R29, R0, 0x7771, RZ ;  /* 0x00007771001d7816 */ /* 0x001fe400000000ff */
[----:B------:R-:W3:Y:S04]  /*819c0*/  LDL.LU.64 R20, [R1+0x1110] ;  /* 0x0011100001147983 */ /* 0x000ee80000300a00 */
[----:B------:R-:W3:Y:S04]  /*819d0*/  LDL.LU R18, [R1+0x19c] ;  /* 0x00019c0001127983 */ /* 0x000ee80000300800 */
[----:B----4-:R0:W-:Y:S04]  /*819e0*/  @P5 STG.E.U8 desc[UR46][R16.64], R29 ;  /* 0x0000001d10005986 */ /* 0x0101e8000c10112e */
[----:B0-----:R-:W4:Y:S04]  /*819f0*/  LDL.LU.64 R16, [R1+0x10f8] ;  /* 0x0010f80001107983 */ /* 0x001f280000300a00 */
[----:B----4-:R0:W-:Y:S04]  /*81a00*/  STL.64 [R1+0x2140], R16 ;  /* 0x0021401001007387 */ /* 0x0101e80000100a00 */
[----:B0-----:R-:W4:Y:S01]  /*81a10*/  LDL.LU.64 R16, [R1+0x1100] ;  /* 0x0011000001107983 */ /* 0x001f220000300a00 */
[----:B------:R-:W-:-:S02]  /*81a20*/  LOP3.LUT P1, RZ, R25, 0x40000000, RZ, 0xc0, !PT ;  /* 0x4000000019ff7812 */ /* 0x000fc4000782c0ff */
[----:B------:R-:W-:-:S11]  /*81a30*/  LOP3.LUT R28, R28, 0xf7ffffff, RZ, 0xc0, !PT ;  /* 0xf7ffffff1c1c7812 */ /* 0x000fd600078ec0ff */
[----:B------:R-:W-:Y:S02]  /*81a40*/  @P1 LOP3.LUT R28, R28, 0x8000000, RZ, 0xfc, !PT ;  /* 0x080000001c1c1812 */ /* 0x000fe400078efcff */
[----:B------:R-:W-:Y:S02]  /*81a50*/  LOP3.LUT P1, RZ, R24, 0x2, RZ, 0xc0, !PT ;  /* 0x0000000218ff7812 */ /* 0x000fe4000782c0ff */
        /* <DEDUP_REMOVED lines=12> */
[----:B------:R-:W-:Y:S01]  /*81b20*/  LOP3.LUT R27, R27, 0xfffffffe, RZ, 0xc0, !PT ;  /* 0xfffffffe1b1b7812 */ /* 0x000fe200078ec0ff */
[----:B----4-:R0:W-:Y:S04]  /*81b30*/  STL.64 [R1+0x2150], R16 ;  /* 0x0021501001007387 */ /* 0x0101e80000100a00 */
[----:B0-----:R-:W4:Y:S06]  /*81b40*/  LDL.LU.64 R16, [R1+0x1108] ;  /* 0x0011080001107983 */ /* 0x001f2c0000300a00 */
[----:B------:R-:W-:-:S02]  /*81b50*/  @P1 LOP3.LUT R27, R27, 0x1, RZ, 0xfc, !PT ;  /* 0x000000011b1b1812 */ /* 0x000fc400078efcff */
[C---:B------:R-:W-:Y:S01]  /*81b60*/  LOP3.LUT P1, RZ, R24.reuse, 0x800, RZ, 0xc0, !PT ;  /* 0x0000080018ff7812 */ /* 0x040fe2000782c0ff */
[----:B------:R-:W4:Y:S01]  /*81b70*/  LDL.LU.64 R22, [R1+0x10f0] ;  /* 0x0010f00001167983 */ /* 0x000f220000300a00 */
[----:B------:R-:W-:Y:S02]  /*81b80*/  LOP3.LUT R27, R27, 0xfffffffd, RZ, 0xc0, !PT ;  /* 0xfffffffd1b1b7812 */ /* 0x000fe400078ec0ff */
[----:B------:R-:W-:Y:S01]  /*81b90*/  LOP3.LUT P6, RZ, R24, 0x20000, RZ, 0xc0, !PT ;  /* 0x0002000018ff7812 */ /* 0x000fe200078cc0ff */
[----:B------:R-:W4:Y:S01]  /*81ba0*/  LDL.LU.64 R14, [R1+0x10e8] ;  /* 0x0010e800010e7983 */ /* 0x000f220000300a00 */
[----:B------:R-:W-:-:S03]  /*81bb0*/  PRMT R29, R0, 0x7772, RZ ;  /* 0x00007772001d7816 */ /* 0x000fc600000000ff */
[----:B------:R-:W4:Y:S04]  /*81bc0*/  LDL.LU.64 R12, [R1+0x10e0] ;  /* 0x0010e000010c7983 */ /* 0x000f280000300a00 */
[----:B------:R-:W-:Y:S01]  /*81bd0*/  @P1 LOP3.LUT R27, R27, 0x2, RZ, 0xfc, !PT ;  /* 0x000000021b1b1812 */ /* 0x000fe200078efcff */
[----:B------:R-:W4:Y:S01]  /*81be0*/  LDL.LU.64 R10, [R1+0x10d8] ;  /* 0x0010d800010a7983 */ /* 0x000f220000300a00 */
[----:B------:R-:W-:Y:S02]  /*81bf0*/  LOP3.LUT P1, RZ, R24, 0x1000, RZ, 0xc0, !PT ;  /* 0x0000100018ff7812 */ /* 0x000fe4000782c0ff */
[----:B------:R-:W-:Y:S01]  /*81c00*/  LOP3.LUT R27, R27, 0xfffffffb, RZ, 0xc0, !PT ;  /* 0xfffffffb1b1b7812 */ /* 0x000fe200078ec0ff */
[----:B------:R0:W-:Y:S04]  /*81c10*/  @P6 STG.E.U8 desc[UR46][R6.64], R29 ;  /* 0x0000001d06006986 */ /* 0x0001e8000c10112e */
[----:B------:R-:W4:Y:S06]  /*81c20*/  LDL.LU.64 R8, [R1+0x10d0] ;  /* 0x0010d00001087983 */ /* 0x000f2c0000300a00 */
[----:B------:R-:W-:-:S02]  /*81c30*/  @P1 LOP3.LUT R27, R27, 0x4, RZ, 0xfc, !PT ;  /* 0x000000041b1b1812 */ /* 0x000fc400078efcff */
[----:B------:R-:W-:Y:S02]  /*81c40*/  LOP3.LUT P1, RZ, R24, 0x4000, RZ, 0xc0, !PT ;  /* 0x0000400018ff7812 */ /* 0x000fe4000782c0ff */
[----:B0-----:R-:W-:Y:S02]  /*81c50*/  PRMT R29, R0, 0x7773, RZ ;  /* 0x00007773001d7816 */ /* 0x001fe400000000ff */
[----:B------:R-:W4:Y:S04]  /*81c60*/  LDL.LU R0, [R1+0x184] ;  /* 0x0001840001007983 */ /* 0x000f280000300800 */
[----:B------:R-:W4:Y:S05]  /*81c70*/  LDL.LU.64 R6, [R1+0x10c8] ;  /* 0x0010c80001067983 */ /* 0x000f2a0000300a00 */
[----:B------:R0:W-:Y:S01]  /*81c80*/  @P1 STG.E.U8 desc[UR46][R4.64], R29 ;  /* 0x0000001d04001986 */ /* 0x0001e2000c10112e */
[----:B------:R-:W-:-:S02]  /*81c90*/  LOP3.LUT P1, RZ, R27, 0x4, RZ, 0xc0, !PT ;  /* 0x000000041bff7812 */ /* 0x000fc4000782c0ff */
[----:B0-----:R-:W-:Y:S01]  /*81ca0*/  PRMT R29, R26, 0x7770, RZ ;  /* 0x000077701a1d7816 */ /* 0x001fe200000000ff */
[----:B------:R-:W4:Y:S10]  /*81cb0*/  LDL.LU.64 R4, [R1+0x10c0] ;  /* 0x0010c00001047983 */ /* 0x000f340000300a00 */
[----:B--2---:R0:W-:Y:S01]  /*81cc0*/  @P1 STG.E.U8 desc[UR46][R2.64], R29 ;  /* 0x0000001d02001986 */ /* 0x0041e2000c10112e */
[----:B------:R-:W-:-:S02]  /*81cd0*/  LOP3.LUT P1, RZ, R27, 0x2, RZ, 0xc0, !PT ;  /* 0x000000021bff7812 */ /* 0x000fc4000782c0ff */
[----:B0-----:R-:W-:Y:S01]  /*81ce0*/  PRMT R29, R26, 0x7771, RZ ;  /* 0x000077711a1d7816 */ /* 0x001fe200000000ff */
[----:B------:R-:W2:Y:S10]  /*81cf0*/  LDL.LU.64 R2, [R1+0x10b8] ;  /* 0x0010b80001027983 */ /* 0x000eb40000300a00 */
[----:B---3--:R0:W-:Y:S01]  /*81d00*/  @P1 STG.E.U8 desc[UR46][R20.64], R29 ;  /* 0x0000001d14001986 */ /* 0x0081e2000c10112e */
[----:B------:R-:W-:-:S02]  /*81d10*/  LOP3.LUT P1, RZ, R27, 0x1, RZ, 0xc0, !PT ;  /* 0x000000011bff7812 */ /* 0x000fc4000782c0ff */
[----:B------:R-:W-:Y:S01]  /*81d20*/  PRMT R27, R26, 0x7772, RZ ;  /* 0x000077721a1b7816 */ /* 0x000fe200000000ff */
[----:B0-----:R-:W3:Y:S10]  /*81d30*/  LDL.LU.64 R20, [R1+0x10b0] ;  /* 0x0010b00001147983 */ /* 0x001ef40000300a00 */
[----:B----4-:R0:W-:Y:S04]  /*81d40*/  @P1 STG.E.U8 desc[UR46][R16.64], R27 ;  /* 0x0000001b10001986 */ /* 0x0101e8000c10112e */
[----:B0-----:R-:W4:Y:S01]  /*81d50*/  LDL.LU.64 R16, [R1+0x2150] ;  /* 0x0021500001107983 */ /* 0x001f220000300a00 */
[----:B------:R-:W-:-:S02]  /*81d60*/  LOP3.LUT P1, RZ, R28, 0x80000000, RZ, 0xc0, !PT ;  /* 0x800000001cff7812 */ /* 0x000fc4000782c0ff */
[----:B------:R-:W-:Y:S02]  /*81d70*/  PRMT R27, R26, 0x7773, RZ ;  /* 0x000077731a1b7816 */ /* 0x000fe400000000ff */
[----:B------:R-:W2:Y:S09]  /*81d80*/  LDL.LU R26, [R1+0x2148] ;  /* 0x00214800011a7983 */ /* 0x000eb20000300800 */
[----:B----4-:R0:W-:Y:S04]  /*81d90*/  @P1 STG.E.U8 desc[UR46][R16.64], R27 ;  /* 0x0000001b10001986 */ /* 0x0101e8000c10112e */
[----:B0-----:R-:W4:Y:S01]  /*81da0*/  LDL.LU.64 R16, [R1+0x2140] ;  /* 0x0021400001107983 */ /* 0x001f220000300a00 */
[----:B------:R-:W-:-:S02]  /*81db0*/  LOP3.LUT P1, RZ, R28, 0x40000000, RZ, 0xc0, !PT ;  /* 0x400000001cff7812 */ /* 0x000fc4000782c0ff */
[----:B------:R-:W-:Y:S02]  /*81dc0*/  PRMT R27, R18, 0x7770, RZ ;  /* 0x00007770121b7816 */ /* 0x000fe400000000ff */
[C---:B------:R-:W-:Y:S02]  /*81dd0*/  LOP3.LUT P2, RZ, R25.reuse, 0x10000000, RZ, 0xc0, !PT ;  /* 0x1000000019ff7812 */ /* 0x040fe4000784c0ff */
[C---:B------:R-:W-:Y:S02]  /*81de0*/  LOP3.LUT P0, RZ, R25.reuse, 0x8000000, RZ, 0xc0, !PT ;  /* 0x0800000019ff7812 */ /* 0x040fe4000780c0ff */
[C---:B------:R-:W-:Y:S02]  /*81df0*/  LOP3.LUT P3, RZ, R25.reuse, 0x2000000, RZ, 0xc0, !PT ;  /* 0x0200000019ff7812 */ /* 0x040fe4000786c0ff */
[C---:B------:R-:W-:Y:S02]  /*81e00*/  LOP3.LUT P4, RZ, R25.reuse, 0x400000, RZ, 0xc0, !PT ;  /* 0x0040000019ff7812 */ /* 0x040fe4000788c0ff */
[----:B------:R-:W-:-:S02]  /*81e10*/  LOP3.LUT P5, RZ, R25, 0x100000, RZ, 0xc0, !PT ;  /* 0x0010000019ff7812 */ /* 0x000fc400078ac0ff */
[----:B------:R-:W-:Y:S01]  /*81e20*/  LOP3.LUT P6, RZ, R25, 0x80000, RZ, 0xc0, !PT ;  /* 0x0008000019ff7812 */ /* 0x000fe200078cc0ff */
[----:B----4-:R0:W-:Y:S01]  /*81e30*/  @P1 STG.E.U8 desc[UR46][R16.64], R27 ;  /* 0x0000001b10001986 */ /* 0x0101e2000c10112e */
[----:B------:R-:W-:Y:S02]  /*81e40*/  LOP3.LUT P1, RZ, R28, 0x20000000, RZ, 0xc0, !PT ;  /* 0x200000001cff7812 */ /* 0x000fe4000782c0ff */
[----:B0-----:R-:W-:Y:S01]  /*81e50*/  PRMT R27, R18, 0x7771, RZ ;  /* 0x00007771121b7816 */ /* 0x001fe200000000ff */
[----:B------:R-:W4:Y:S10]  /*81e60*/  LDL.LU R16, [R1+0x213c] ;  /* 0x00213c0001107983 */ /* 0x000f340000300800 */
[----:B------:R0:W-:Y:S01]  /*81e70*/  @P1 STG.E.U8 desc[UR46][R22.64], R27 ;  /* 0x0000001b16001986 */ /* 0x0001e2000c10112e */
[----:B------:R-:W-:-:S02]  /*81e80*/  LOP3.LUT P1, RZ, R28, 0x10000000, RZ, 0xc0, !PT ;  /* 0x100000001cff7812 */ /* 0x000fc4000782c0ff */
[----:B0-----:R-:W-:-:S11]  /*81e90*/  PRMT R27, R18, 0x7772, RZ ;  /* 0x00007772121b7816 */ /* 0x001fd600000000ff */
[----:B------:R0:W-:Y:S01]  /*81ea0*/  @P1 STG.E.U8 desc[UR46][R14.64], R27 ;  /* 0x0000001b0e001986 */ /* 0x0001e2000c10112e */
[----:B------:R-:W-:Y:S02]  /*81eb0*/  LOP3.LUT P1, RZ, R28, 0x8000000, RZ, 0xc0, !PT ;  /* 0x080000001cff7812 */ /* 0x000fe4000782c0ff */
[----:B0-----:R-:W-:-:S11]  /*81ec0*/  PRMT R27, R18, 0x7773, RZ ;  /* 0x00007773121b7816 */ /* 0x001fd600000000ff */
[----:B------:R2:W-:Y:S02]  /*81ed0*/  @P1 STG.E.U8 desc[UR46][R12.64], R27 ;  /* 0x0000001b0c001986 */ /* 0x0005e4000c10112e */
[----:B--2---:R-:W-:-:S05]  /*81ee0*/  PRMT R27, R26, 0x7770, RZ ;  /* 0x000077701a1b7816 */ /* 0x004fca00000000ff */
[----:B------:R0:W-:Y:S02]  /*81ef0*/  @P2 STG.E.U8 desc[UR46][R10.64], R27 ;  /* 0x0000001b0a002986 */ /* 0x0001e4000c10112e */
[----:B0-----:R-:W-:-:S05]  /*81f00*/  PRMT R27, R26, 0x7771, RZ ;  /* 0x000077711a1b7816 */ /* 0x001fca00000000ff */
[----:B------:R0:W-:Y:S02]  /*81f10*/  @P0 STG.E.U8 desc[UR46][R8.64], R27 ;  /* 0x0000001b08000986 */ /* 0x0001e4000c10112e */
[----:B0-----:R-:W-:-:S05]  /*81f20*/  PRMT R27, R26, 0x7772, RZ ;  /* 0x000077721a1b7816 */ /* 0x001fca00000000ff */
[----:B------:R0:W-:Y:S02]  /*81f30*/  @P3 STG.E.U8 desc[UR46][R6.64], R27 ;  /* 0x0000001b06003986 */ /* 0x0001e4000c10112e */
[----:B0-----:R-:W-:Y:S02]  /*81f40*/  PRMT R27, R26, 0x7773, RZ ;  /* 0x000077731a1b7816 */ /* 0x001fe400000000ff */
[----:B------:R-:W2:Y:S04]  /*81f50*/  LDL.LU R26, [R1+0x2138] ;  /* 0x00213800011a7983 */ /* 0x000ea80000300800 */
[----:B------:R0:W-:Y:S04]  /*81f60*/  @P4 STG.E.U8 desc[UR46][R4.64], R27 ;  /* 0x0000001b04004986 */ /* 0x0001e8000c10112e */
[----:B------:R-:W4:Y:S01]  /*81f70*/  LDL.LU.64 R10, [R1+0x10a8] ;  /* 0x0010a800010a7983 */ /* 0x000f220000300a00 */
[----:B0-----:R-:W-:-:S05]  /*81f80*/  PRMT R27, R0, 0x7770, RZ ;  /* 0x00007770001b7816 */ /* 0x001fca00000000ff */
[----:B------:R0:W-:Y:S02]  /*81f90*/  @P5 STG.E.U8 desc[UR46][R2.64], R27 ;  /* 0x0000001b02005986 */ /* 0x0001e4000c10112e */
[----:B0-----:R-:W-:Y:S02]  /*81fa0*/  PRMT R27, R0, 0x7771, RZ ;  /* 0x00007771001b7816 */ /* 0x001fe400000000ff */
[----:B------:R-:W2:Y:S04]  /*81fb0*/  LDL.LU.64 R2, [R1+0x10a0] ;  /* 0x0010a00001027983 */ /* 0x000ea80000300a00 */
[----:B---3--:R0:W-:Y:S04]  /*81fc0*/  @P6 STG.E.U8 desc[UR46][R20.64], R27 ;  /* 0x0000001b14006986 */ /* 0x0081e8000c10112e */
[----:B0-----:R-:W3:Y:S04]  /*81fd0*/  LDL.LU.64 R20, [R1+0x1098] ;  /* 0x0010980001147983 */ /* 0x001ee80000300a00 */
[----:B------:R-:W3:Y:S04]  /*81fe0*/  LDL.LU.64 R8, [R1+0x1090] ;  /* 0x0010900001087983 */ /* 0x000ee80000300a00 */
[----:B------:R-:W3:Y:S04]  /*81ff0*/  LDL.LU.64 R6, [R1+0x1088] ;  /* 0x0010880001067983 */ /* 0x000ee80000300a00 */
[----:B------:R-:W3:Y:S01]  /*82000*/  LDL.LU R18, [R1+0x188] ;  /* 0x0001880001127983 */ /* 0x000ee20000300800 */
[----:B------:R-:W-:-:S02]  /*82010*/  LOP3.LUT P3, RZ, R25, 0x20000, RZ, 0xc0, !PT ;  /* 0x0002000019ff7812 */ /* 0x000fc4000786c0ff */
[C---:B------:R-:W-:Y:S01]  /*82020*/  LOP3.LUT P4, RZ, R25.reuse, 0x4000, RZ, 0xc0, !PT ;  /* 0x0000400019ff7812 */ /* 0x040fe2000788c0ff */
[----:B------:R-:W3:Y:S01]  /*82030*/  LDL.LU.64 R4, [R1+0x1080] ;  /* 0x0010800001047983 */ /* 0x000ee20000300a00 */
[C---:B------:R-:W-:Y:S02]  /*82040*/  PRMT R27, R0.reuse, 0x7772, RZ ;  /* 0x00007772001b7816 */ /* 0x040fe400000000ff */
[----:B------:R-:W-:Y:S01]  /*82050*/  LOP3.LUT P5, RZ, R25, 0x1000, RZ, 0xc0, !PT ;  /* 0x0000100019ff7812 */ /* 0x000fe200078ac0ff */
[----:B------:R-:W3:Y:S04]  /*82060*/  LDL.LU R17, [R1+0x18c] ;  /* 0x00018c0001117983 */ /* 0x000ee80000300800 */
[----:B------:R-:W-:Y:S04]  /*82070*/  STL.64 [R1+0x2100], R24 ;  /* 0x0021001801007387 */ /* 0x000fe80000100a00 */
[----:B----4-:R0:W-:Y:S02]  /*82080*/  @P3 STG.E.U8 desc[UR46][R10.64], R27 ;  /* 0x0000001b0a003986 */ /* 0x0101e4000c10112e */
[----:B0-----:R-:W-:-:S05]  /*82090*/  PRMT R27, R0, 0x7773, RZ ;  /* 0x00007773001b7816 */ /* 0x001fca00000000ff */
[----:B--2---:R0:W-:Y:S04]  /*820a0*/  @P4 STG.E.U8 desc[UR46][R2.64], R27 ;  /* 0x0000001b02004986 */ /* 0x0041e8000c10112e */
[----:B0-----:R-:W2:Y:S01]  /*820b0*/  LDL.LU.64 R2, [R1+0x1078] ;  /* 0x0010780001027983 */ /* 0x001ea20000300a00 */
[----:B---3--:R-:W-:-:S05]  /*820c0*/  PRMT R27, R18, 0x7770, RZ ;  /* 0x00007770121b7816 */ /* 0x008fca00000000ff */
[----:B------:R0:W-:Y:S04]  /*820d0*/  @P5 STG.E.U8 desc[UR46][R20.64], R27 ;  /* 0x0000001b14005986 */ /* 0x0001e8000c10112e */
[----:B0-----:R-:W3:Y:S04]  /*820e0*/  LDL.LU.64 R20, [R1+0x1060] ;  /* 0x0010600001147983 */ /* 0x001ee80000300a00 */
[----:B---3--:R0:W-:Y:S04]  /*820f0*/  STL.64 [R1+0x2128], R20 ;  /* 0x0021281401007387 */ /* 0x0081e80000100a00 */
[----:B0-----:R-:W3:Y:S01]  /*82100*/  LDL.LU.64 R20, [R1+0x1068] ;  /* 0x0010680001147983 */ /* 0x001ee20000300a00 */
        /* <DEDUP_REMOVED lines=17> */
[----:B---3--:R0:W-:Y:S04]  /*82220*/  STL.64 [R1+0x2130], R20 ;  /* 0x0021301401007387 */ /* 0x0081e80000100a00 */
[----:B0-----:R-:W3:Y:S06]  /*82230*/  LDL.LU.64 R20, [R1+0x1070] ;  /* 0x0010700001147983 */ /* 0x001eec0000300a00 */
[----:B------:R-:W-:-:S02]  /*82240*/  @P1 LOP3.LUT R28, R28, 0x1000000, RZ, 0xfc, !PT ;  /* 0x010000001c1c1812 */ /* 0x000fc400078efcff */
[C---:B------:R-:W-:Y:S01]  /*82250*/  LOP3.LUT P1, RZ, R25.reuse, 0x10, RZ, 0xc0, !PT ;  /* 0x0000001019ff7812 */ /* 0x040fe2000782c0ff */
[----:B------:R-:W4:Y:S01]  /*82260*/  LDL.LU R0, [R1+0x170] ;  /* 0x0001700001007983 */ /* 0x000f220000300800 */
[----:B------:R-:W-:Y:S02]  /*82270*/  LOP3.LUT R28, R28, 0xfdffffff, RZ, 0xc0, !PT ;  /* 0xfdffffff1c1c7812 */ /* 0x000fe400078ec0ff */
[----:B------:R-:W-:-:S09]  /*82280*/  LOP3.LUT P6, RZ, R25, 0x800, RZ, 0xc0, !PT ;  /* 0x0000080019ff7812 */ /* 0x000fd200078cc0ff */
[----:B------:R-:W-:Y:S02]  /*82290*/  @P1 LOP3.LUT R28, R28, 0x2000000, RZ, 0xfc, !PT ;  /* 0x020000001c1c1812 */ /* 0x000fe400078efcff */
[----:B------:R-:W-:Y:S02]  /*822a0*/  LOP3.LUT P1, RZ, R25, 0x40, RZ, 0xc0, !PT ;  /* 0x0000004019ff7812 */ /* 0x000fe4000782c0ff */
[----:B------:R-:W-:Y:S02]  /*822b0*/  LOP3.LUT R28, R28, 0xfbffffff, RZ, 0xc0, !PT ;  /* 0xfbffffff1c1c7812 */ /* 0x000fe400078ec0ff */
[----:B------:R-:W-:-:S09]  /*822c0*/  PRMT R27, R18, 0x7771, RZ ;  /* 0x00007771121b7816 */ /* 0x000fd200000000ff */
[----:B------:R-:W-:Y:S02]  /*822d0*/  @P1 LOP3.LUT R28, R28, 0x4000000, RZ, 0xfc, !PT ;  /* 0x040000001c1c1812 */ /* 0x000fe400078efcff */
[----:B------:R-:W-:Y:S01]  /*822e0*/  LOP3.LUT P1, RZ, R25, 0x200, RZ, 0xc0, !PT ;  /* 0x0000020019ff7812 */ /* 0x000fe2000782c0ff */
[----:B------:R0:W-:Y:S04]  /*822f0*/  @P6 STG.E.U8 desc[UR46][R8.64], R27 ;  /* 0x0000001b08006986 */ /* 0x0001e8000c10112e */
[----:B------:R-:W4:Y:S04]  /*82300*/  LDL.LU.64 R24, [R1+0x1058] ;  /* 0x0010580001187983 */ /* 0x000f280000300a00 */
[----:B------:R-:W4:Y:S01]  /*82310*/  LDL.LU.64 R22, [R1+0x1050] ;  /* 0x0010500001167983 */ /* 0x000f220000300a00 */
[----:B0-----:R-:W-:-:S03]  /*82320*/  PRMT R27, R18, 0x7772, RZ ;  /* 0x00007772121b7816 */ /* 0x001fc600000000ff */
[----:B------:R-:W4:Y:S04]  /*82330*/  LDL.LU.64 R14, [R1+0x1048] ;  /* 0x00104800010e7983 */ /* 0x000f280000300a00 */
[----:B------:R0:W-:Y:S01]  /*82340*/  @P1 STG.E.U8 desc[UR46][R6.64], R27 ;  /* 0x0000001b06001986 */ /* 0x0001e2000c10112e */
[----:B------:R-:W-:-:S03]  /*82350*/  LOP3.LUT P1, RZ, R28, 0x4000000, RZ, 0xc0, !PT ;  /* 0x040000001cff7812 */ /* 0x000fc6000782c0ff */
[----:B------:R-:W4:Y:S04]  /*82360*/  LDL.LU.64 R12, [R1+0x1040] ;  /* 0x00104000010c7983 */ /* 0x000f280000300a00 */
[----:B------:R-:W4:Y:S01]  /*82370*/  LDL.LU.64 R10, [R1+0x1038] ;  /* 0x00103800010a7983 */ /* 0x000f220000300a00 */
[----:B0-----:R-:W-:-:S03]  /*82380*/  PRMT R27, R18, 0x7773, RZ ;  /* 0x00007773121b7816 */ /* 0x001fc600000000ff */
[----:B------:R-:W4:Y:S04]  /*82390*/  LDL.LU.64 R8, [R1+0x1030] ;  /* 0x0010300001087983 */ /* 0x000f280000300a00 */
[----:B------:R0:W-:Y:S01]  /*823a0*/  @P1 STG.E.U8 desc[UR46][R4.64], R27 ;  /* 0x0000001b04001986 */ /* 0x0001e2000c10112e */
[----:B------:R-:W-:-:S03]  /*823b0*/  LOP3.LUT P1, RZ, R28, 0x2000000, RZ, 0xc0, !PT ;  /* 0x020000001cff7812 */ /* 0x000fc6000782c0ff */
[----:B------:R-:W4:Y:S01]  /*823c0*/  LDL.LU.64 R6, [R1+0x1028] ;  /* 0x0010280001067983 */ /* 0x000f220000300a00 */
[----:B0-----:R-:W-:-:S03]  /*823d0*/  PRMT R27, R17, 0x7770, RZ ;  /* 0x00007770111b7816 */ /* 0x001fc600000000ff */
[----:B------:R-:W4:Y:S06]  /*823e0*/  LDL.LU.64 R4, [R1+0x1020] ;  /* 0x0010200001047983 */ /* 0x000f2c0000300a00 */
[----:B--2---:R0:W-:Y:S01]  /*823f0*/  @P1 STG.E.U8 desc[UR46][R2.64], R27 ;  /* 0x0000001b02001986 */ /* 0x0041e2000c10112e */
[----:B------:R-:W-:-:S03]  /*82400*/  LOP3.LUT P1, RZ, R28, 0x1000000, RZ, 0xc0, !PT ;  /* 0x010000001cff7812 */ /* 0x000fc6000782c0ff */
[----:B------:R-:W2:Y:S01]  /*82410*/  LDL.LU R18, [R1+0x178] ;  /* 0x0001780001127983 */ /* 0x000ea20000300800 */
[----:B0-----:R-:W-:-:S03]  /*82420*/  PRMT R27, R17, 0x7771, RZ ;  /* 0x00007771111b7816 */ /* 0x001fc600000000ff */
[----:B------:R-:W2:Y:S06]  /*82430*/  LDL.LU.64 R2, [R1+0x1018] ;  /* 0x0010180001027983 */ /* 0x000eac0000300a00 */
        /* <DEDUP_REMOVED lines=9> */
[----:B------:R-:W-:-:S07]  /*824d0*/  LOP3.LUT P0, RZ, R26, 0x100000, RZ, 0xc0, !PT ;  /* 0x001000001aff7812 */ /* 0x000fce000780c0ff */
[----:B---3--:R0:W-:Y:S04]  /*824e0*/  @P1 STG.E.U8 desc[UR46][R20.64], R27 ;  /* 0x0000001b14001986 */ /* 0x0081e8000c10112e */
[----:B0-----:R-:W3:Y:S01]  /*824f0*/  LDL.LU.64 R20, [R1+0x2120] ;  /* 0x0021200001147983 */ /* 0x001ee20000300a00 */
[----:B------:R-:W-:Y:S02]  /*82500*/  LOP3.LUT P1, RZ, R28, 0x200000, RZ, 0xc0, !PT ;  /* 0x002000001cff7812 */ /* 0x000fe4000782c0ff */
[----:B----4-:R-:W-:-:S11]  /*82510*/  PRMT R27, R0, 0x7770, RZ ;  /* 0x00007770001b7816 */ /* 0x010fd600000000ff */
[----:B------:R0:W-:Y:S01]  /*82520*/  @P1 STG.E.U8 desc[UR46][R24.64], R27 ;  /* 0x0000001b18001986 */ /* 0x0001e2000c10112e */
[----:B------:R-:W-:Y:S02]  /*82530*/  LOP3.LUT P1, RZ, R28, 0x100000, RZ, 0xc0, !PT ;  /* 0x001000001cff7812 */ /* 0x000fe4000782c0ff */
[----:B0-----:R-:W-:-:S11]  /*82540*/  PRMT R27, R0, 0x7771, RZ ;  /* 0x00007771001b7816 */ /* 0x001fd600000000ff */
[----:B------:R0:W-:Y:S01]  /*82550*/  @P1 STG.E.U8 desc[UR46][R22.64], R27 ;  /* 0x0000001b16001986 */ /* 0x0001e2000c10112e */
[----:B------:R-:W-:Y:S02]  /*82560*/  LOP3.LUT P1, RZ, R28, 0x80000, RZ, 0xc0, !PT ;  /* 0x000800001cff7812 */ /* 0x000fe4000782c0ff */
[----:B0-----:R-:W-:-:S11]  /*82570*/  PRMT R27, R0, 0x7772, RZ ;  /* 0x00007772001b7816 */ /* 0x001fd600000000ff */
[----:B------:R0:W-:Y:S01]  /*82580*/  @P1 STG.E.U8 desc[UR46][R14.64], R27 ;  /* 0x0000001b0e001986 */ /* 0x0001e2000c10112e */
[----:B------:R-:W-:Y:S02]  /*82590*/  LOP3.LUT P3, RZ, R26, 0x80000, RZ, 0xc0, !PT ;  /* 0x000800001aff7812 */ /* 0x000fe4000786c0ff */
[----:B0-----:R-:W-:-:S05]  /*825a0*/  PRMT R27, R0, 0x7773, RZ ;  /* 0x00007773001b7816 */ /* 0x001fca00000000ff */
[----:B------:R3:W-:Y:S01]  /*825b0*/  @P2 STG.E.U8 desc[UR46][R12.64], R27 ;  /* 0x0000001b0c002986 */ /* 0x0007e2000c10112e */
[C---:B------:R-:W-:Y:S02]  /*825c0*/  LOP3.LUT P4, RZ, R26.reuse, 0x20000, RZ, 0xc0, !PT ;  /* 0x000200001aff7812 */ /* 0x040fe4000788c0ff */
[C---:B------:R-:W-:Y:S02]  /*825d0*/  LOP3.LUT P5, RZ, R26.reuse, 0x4000, RZ, 0xc0, !PT ;  /* 0x000040001aff7812 */ /* 0x040fe400078ac0ff */
[----:B------:R-:W-:Y:S02]  /*825e0*/  LOP3.LUT P6, RZ, R26, 0x1000, RZ, 0xc0, !PT ;  /* 0x000010001aff7812 */ /* 0x000fe400078cc0ff */
[----:B---3--:R-:W-:-:S05]  /*825f0*/  PRMT R27, R21, 0x7770, RZ ;  /* 0x00007770151b7816 */ /* 0x008fca00000000ff */
[----:B------:R0:W-:Y:S02]  /*82600*/  @P0 STG.E.U8 desc[UR46][R10.64], R27 ;  /* 0x0000001b0a000986 */ /* 0x0001e4000c10112e */
[----:B0-----:R-:W-:-:S05]  /*82610*/  PRMT R27, R21, 0x7771, RZ ;  /* 0x00007771151b7816 */ /* 0x001fca00000000ff */
[----:B------:R0:W-:Y:S02]  /*82620*/  @P3 STG.E.U8 desc[UR46][R8.64], R27 ;  /* 0x0000001b08003986 */ /* 0x0001e4000c10112e */
[----:B0-----:R-:W-:-:S05]  /*82630*/  PRMT R27, R21, 0x7772, RZ ;  /* 0x00007772151b7816 */ /* 0x001fca00000000ff */
[----:B------:R0:W-:Y:S02]  /*82640*/  @P4 STG.E.U8 desc[UR46][R6.64], R27 ;  /* 0x0000001b06004986 */ /* 0x0001e4000c10112e */
[----:B0-----:R-:W-:Y:S02]  /*82650*/  PRMT R27, R21, 0x7773, RZ ;  /* 0x00007773151b7816 */ /* 0x001fe400000000ff */
[----:B------:R-:W3:Y:S04]  /*82660*/  LDL.LU R21, [R1+0x2118] ;  /* 0x0021180001157983 */ /* 0x000ee80000300800 */
[----:B------:R2:W-:Y:S04]  /*82670*/  @P5 STG.E.U8 desc[UR46][R4.64], R27 ;  /* 0x0000001b04005986 */ /* 0x0005e8000c10112e */
[----:B------:R-:W4:Y:S01]  /*82680*/  LDL.LU.64 R6, [R1+0x1010] ;  /* 0x0010100001067983 */ /* 0x000f220000300a00 */
[----:B--2---:R-:W-:-:S05]  /*82690*/  PRMT R27, R18, 0x7770, RZ ;  /* 0x00007770121b7816 */ /* 0x004fca00000000ff */
[----:B------:R0:W-:Y:S04]  /*826a0*/  @P6 STG.E.U8 desc[UR46][R2.64], R27 ;  /* 0x0000001b02006986 */ /* 0x0001e8000c10112e */
[----:B0-----:R-:W2:Y:S01]  /*826b0*/  LDL.LU.64 R2, [R1+0x1008] ;  /* 0x0010080001027983 */ /* 0x001ea20000300a00 */
[C---:B------:R-:W-:Y:S02]  /*826c0*/  LOP3.LUT P3, RZ, R26.reuse, 0x800, RZ, 0xc0, !PT ;  /* 0x000008001aff7812 */ /* 0x040fe4000786c0ff */
[----:B------:R-:W-:Y:S01]  /*826d0*/  LOP3.LUT P4, RZ, R26, 0x200, RZ, 0xc0, !PT ;  /* 0x000002001aff7812 */ /* 0x000fe2000788c0ff */
[----:B------:R-:W2:Y:S01]  /*826e0*/  LDL.LU.64 R12, [R1+0x1000] ;  /* 0x00100000010c7983 */ /* 0x000ea20000300a00 */
[----:B------:R-:W-:-:S03]  /*826f0*/  PRMT R27, R18, 0x7771, RZ ;  /* 0x00007771121b7816 */ /* 0x000fc600000000ff */
[----:B------:R-:W2:Y:S04]  /*82700*/  LDL.LU.64 R10, [R1+0xff8] ;  /* 0x000ff800010a7983 */ /* 0x000ea80000300a00 */
[----:B------:R-:W2:Y:S04]  /*82710*/  LDL.LU.64 R8, [R1+0xff0] ;  /* 0x000ff00001087983 */ /* 0x000ea80000300a00 */
[----:B------:R-:W2:Y:S04]  /*82720*/  LDL.LU R4, [R1+0x17c] ;  /* 0x00017c0001047983 */ /* 0x000ea80000300800 */
[----:B---3--:R-:W-:Y:S04]  /*82730*/  STL.64 [R1+0x2068], R20 ;  /* 0x0020681401007387 */ /* 0x008fe80000100a00 */
[----:B----4-:R0:W-:Y:S02]  /*82740*/  @P3 STG.E.U8 desc[UR46][R6.64], R27 ;  /* 0x0000001b06003986 */ /* 0x0101e4000c10112e */
[----:B0-----:R-:W-:-:S02]  /*82750*/  PRMT R27, R18, 0x7772, RZ ;  /* 0x00007772121b7816 */ /* 0x001fc400000000ff */
[----:B------:R-:W3:Y:S04]  /*82760*/  LDL.LU.64 R6, [R1+0xfe8] ;  /* 0x000fe80001067983 */ /* 0x000ee80000300a00 */
[----:B------:R-:W4:Y:S04]  /*82770*/  LDL.LU R17, [R1+0x160] ;  /* 0x0001600001117983 */ /* 0x000f280000300800 */
[----:B--2---:R0:W-:Y:S04]  /*82780*/  @P4 STG.E.U8 desc[UR46][R2.64], R27 ;  /* 0x0000001b02004986 */ /* 0x0041e8000c10112e */
[----:B0-----:R-:W2:Y:S04]  /*82790*/  LDL.LU.64 R2, [R1+0xfe0] ;  /* 0x000fe00001027983 */ /* 0x001ea80000300a00 */
[----:B------:R-:W3:Y:S04]  /*827a0*/  LDL.LU.64 R24, [R1+0xfc8] ;  /* 0x000fc80001187983 */ /* 0x000ee80000300a00 */
        /* <DEDUP_REMOVED lines=22> */
[----:B------:R-:W-:Y:S01]  /*82910*/  LOP3.LUT P1, RZ, R21, 0x40000000, RZ, 0xc0, !PT ;  /* 0x4000000015ff7812 */ /* 0x000fe2000782c0ff */
[----:B------:R-:W3:Y:S01]  /*82920*/  LDL.LU R0, [R1+0x164] ;  /* 0x0001640001007983 */ /* 0x000ee20000300800 */
[----:B------:R-:W-:Y:S02]  /*82930*/  LOP3.LUT R28, R28, 0xfffdffff, RZ, 0xc0, !PT ;  /* 0xfffdffff1c1c7812 */ /* 0x000fe400078ec0ff */
[C---:B------:R-:W-:Y:S01]  /*82940*/  LOP3.LUT P5, RZ, R26.reuse, 0x40, RZ, 0xc0, !PT ;  /* 0x000000401aff7812 */ /* 0x040fe200078ac0ff */
[----:B------:R-:W3:Y:S01]  /*82950*/  LDL.LU.64 R20, [R1+0xfc0] ;  /* 0x000fc00001147983 */ /* 0x000ee20000300a00 */
[----:B------:R-:W-:Y:S02]  /*82960*/  LOP3.LUT P6, RZ, R26, 0x10, RZ, 0xc0, !PT ;  /* 0x000000101aff7812 */ /* 0x000fe400078cc0ff */
[----:B------:R-:W-:Y:S01]  /*82970*/  PRMT R27, R18, 0x7773, RZ ;  /* 0x00007773121b7816 */ /* 0x000fe200000000ff */
[----:B------:R-:W3:Y:S04]  /*82980*/  LDL.LU.64 R22, [R1+0xfb8] ;  /* 0x000fb80001167983 */ /* 0x000ee80000300a00 */
[----:B------:R-:W-:Y:S01]  /*82990*/  @P1 LOP3.LUT R28, R28, 0x20000, RZ, 0xfc, !PT ;  /* 0x000200001c1c1812 */ /* 0x000fe200078efcff */
[----:B------:R-:W3:Y:S01]  /*829a0*/  LDL.LU.64 R14, [R1+0xfb0] ;  /* 0x000fb000010e7983 */ /* 0x000ee20000300a00 */
[----:B------:R-:W-:-:S02]  /*829b0*/  LOP3.LUT P1, RZ, R26, 0x2, RZ, 0xc0, !PT ;  /* 0x000000021aff7812 */ /* 0x000fc4000782c0ff */
[----:B------:R-:W-:Y:S01]  /*829c0*/  LOP3.LUT R28, R28, 0xfffbffff, RZ, 0xc0, !PT ;  /* 0xfffbffff1c1c7812 */ /* 0x000fe200078ec0ff */
[----:B------:R0:W-:Y:S10]  /*829d0*/  @P5 STG.E.U8 desc[UR46][R12.64], R27 ;  /* 0x0000001b0c005986 */ /* 0x0001f4000c10112e */
[----:B------:R-:W-:-:S02]  /*829e0*/  @P1 LOP3.LUT R28, R28, 0x40000, RZ, 0xfc, !PT ;  /* 0x000400001c1c1812 */ /* 0x000fc400078efcff */
[----:B------:R-:W-:Y:S01]  /*829f0*/  LOP3.LUT P1, RZ, R26, 0x8, RZ, 0xc0, !PT ;  /* 0x000000081aff7812 */ /* 0x000fe2000782c0ff */
[----:B0-----:R-:W3:Y:S01]  /*82a00*/  LDL.LU.64 R12, [R1+0xfa8] ;  /* 0x000fa800010c7983 */ /* 0x001ee20000300a00 */
[----:B------:R-:W-:-:S05]  /*82a10*/  PRMT R27, R4, 0x7770, RZ ;  /* 0x00007770041b7816 */ /* 0x000fca00000000ff */
[----:B------:R0:W-:Y:S02]  /*82a20*/  @P6 STG.E.U8 desc[UR46][R10.64], R27 ;  /* 0x0000001b0a006986 */ /* 0x0001e4000c10112e */
[----:B0-----:R-:W-:Y:S02]  /*82a30*/  PRMT R27, R4, 0x7771, RZ ;  /* 0x00007771041b7816 */ /* 0x001fe400000000ff */
[----:B------:R-:W3:Y:S04]  /*82a40*/  LDL.LU.64 R10, [R1+0xfa0] ;  /* 0x000fa000010a7983 */ /* 0x000ee80000300a00 */
[----:B------:R0:W-:Y:S01]  /*82a50*/  @P1 STG.E.U8 desc[UR46][R8.64], R27 ;  /* 0x0000001b08001986 */ /* 0x0001e2000c10112e */
[----:B------:R-:W-:-:S03]  /*82a60*/  LOP3.LUT P1, RZ, R28, 0x40000, RZ, 0xc0, !PT ;  /* 0x000400001cff7812 */ /* 0x000fc6000782c0ff */
[----:B------:R-:W3:Y:S01]  /*82a70*/  LDL.LU R18, [R1+0x168] ;  /* 0x0001680001127983 */ /* 0x000ee20000300800 */
[----:B0-----:R-:W-:-:S03]  /*82a80*/  PRMT R27, R4, 0x7772, RZ ;  /* 0x00007772041b7816 */ /* 0x001fc600000000ff */
[----:B------:R-:W3:Y:S06]  /*82a90*/  LDL.LU.64 R8, [R1+0xf98] ;  /* 0x000f980001087983 */ /* 0x000eec0000300a00 */
[----:B------:R0:W-:Y:S01]  /*82aa0*/  @P1 STG.E.U8 desc[UR46][R6.64], R27 ;  /* 0x0000001b06001986 */ /* 0x0001e2000c10112e */
[----:B------:R-:W-:Y:S02]  /*82ab0*/  LOP3.LUT P1, RZ, R28, 0x20000, RZ, 0xc0, !PT ;  /* 0x000200001cff7812 */ /* 0x000fe4000782c0ff */
[----:B0-----:R-:W-:Y:S01]  /*82ac0*/  PRMT R27, R4, 0x7773, RZ ;  /* 0x00007773041b7816 */ /* 0x001fe200000000ff */
[----:B------:R-:W3:Y:S10]  /*82ad0*/  LDL.LU.64 R6, [R1+0xf88] ;  /* 0x000f880001067983 */ /* 0x000ef40000300a00 */
[----:B--2---:R4:W-:Y:S01]  /*82ae0*/  @P1 STG.E.U8 desc[UR46][R2.64], R27 ;  /* 0x0000001b02001986 */ /* 0x0049e2000c10112e */
[----:B------:R-:W-:-:S03]  /*82af0*/  LOP3.LUT P1, RZ, R28, 0x10000, RZ, 0xc0, !PT ;  /* 0x000100001cff7812 */ /* 0x000fc6000782c0ff */
[----:B------:R-:W2:Y:S01]  /*82b00*/  LDL.LU.64 R4, [R1+0xf80] ;  /* 0x000f800001047983 */ /* 0x000ea20000300a00 */
[----:B----4-:R-:W-:-:S03]  /*82b10*/  PRMT R27, R17, 0x7770, RZ ;  /* 0x00007770111b7816 */ /* 0x010fc600000000ff */
[----:B------:R-:W4:Y:S06]  /*82b20*/  LDL.LU.64 R2, [R1+0xf78] ;  /* 0x000f780001027983 */ /* 0x000f2c0000300a00 */
        /* <DEDUP_REMOVED lines=11> */
[C---:B------:R-:W-:Y:S02]  /*82be0*/  LOP3.LUT P4, RZ, R26.reuse, 0x400, RZ, 0xc0, !PT ;  /* 0x000004001aff7812 */ /* 0x040fe4000788c0ff */
[C---:B------:R-:W-:Y:S02]  /*82bf0*/  LOP3.LUT P5, RZ, R26.reuse, 0x2000, RZ, 0xc0, !PT ;  /* 0x000020001aff7812 */ /* 0x040fe400078ac0ff */
[----:B------:R-:W-:Y:S01]  /*82c00*/  LOP3.LUT P6, RZ, R26, 0x8000, RZ, 0xc0, !PT ;  /* 0x000080001aff7812 */ /* 0x000fe200078cc0ff */
[----:B---3--:R0:W-:Y:S01]  /*82c10*/  @P1 STG.E.U8 desc[UR46][R24.64], R27 ;  /* 0x0000001b18001986 */ /* 0x0081e2000c10112e */
[C---:B------:R-:W-:Y:S02]  /*82c20*/  LOP3.LUT P1, RZ, R28.reuse, 0x2000, RZ, 0xc0, !PT ;  /* 0x000020001cff7812 */ /* 0x040fe4000782c0ff */
[----:B0-----:R-:W-:Y:S01]  /*82c30*/  PRMT R27, R17, 0x7773, RZ ;  /* 0x00007773111b7816 */ /* 0x001fe200000000ff */
[----:B------:R-:W3:Y:S10]  /*82c40*/  LDL.LU.64 R24, [R1+0x2100] ;  /* 0x0021000001187983 */ /* 0x000ef40000300a00 */
[----:B------:R0:W-:Y:S01]  /*82c50*/  @P1 STG.E.U8 desc[UR46][R20.64], R27 ;  /* 0x0000001b14001986 */ /* 0x0001e2000c10112e */
[----:B------:R-:W-:-:S02]  /*82c60*/  LOP3.LUT P1, RZ, R28, 0x1000, RZ, 0xc0, !PT ;  /* 0x000010001cff7812 */ /* 0x000fc4000782c0ff */
[----:B0-----:R-:W-:-:S11]  /*82c70*/  PRMT R27, R0, 0x7770, RZ ;  /* 0x00007770001b7816 */ /* 0x001fd600000000ff */
[----:B------:R0:W-:Y:S01]  /*82c80*/  @P1 STG.E.U8 desc[UR46][R22.64], R27 ;  /* 0x0000001b16001986 */ /* 0x0001e2000c10112e */
[----:B------:R-:W-:Y:S02]  /*82c90*/  LOP3.LUT P1, RZ, R28, 0x800, RZ, 0xc0, !PT ;  /* 0x000008001cff7812 */ /* 0x000fe4000782c0ff */
[----:B0-----:R-:W-:-:S11]  /*82ca0*/  PRMT R27, R0, 0x7771, RZ ;  /* 0x00007771001b7816 */ /* 0x001fd600000000ff */
[----:B------:R0:W-:Y:S02]  /*82cb0*/  @P1 STG.E.U8 desc[UR46][R14.64], R27 ;  /* 0x0000001b0e001986 */ /* 0x0001e4000c10112e */
[----:B0-----:R-:W-:-:S05]  /*82cc0*/  PRMT R27, R0, 0x7772, RZ ;  /* 0x00007772001b7816 */ /* 0x001fca00000000ff */
        /* <DEDUP_REMOVED lines=8> */
[----:B--2---:R0:W-:Y:S02]  /*82d50*/  @P5 STG.E.U8 desc[UR46][R4.64], R27 ;  /* 0x0000001b04005986 */ /* 0x0041e4000c10112e */
[----:B0-----:R-:W-:Y:S02]  /*82d60*/  PRMT R27, R18, 0x7773, RZ ;  /* 0x00007773121b7816 */ /* 0x001fe400000000ff */
[----:B------:R-:W2:Y:S04]  /*82d70*/  LDL.LU.64 R4, [R1+0xf70] ;  /* 0x000f700001047983 */ /* 0x000ea80000300a00 */
[----:B----4-:R0:W-:Y:S04]  /*82d80*/  @P6 STG.E.U8 desc[UR46][R2.64], R27 ;  /* 0x0000001b02006986 */ /* 0x0101e8000c10112e */
[----:B0-----:R-:W4:Y:S04]  /*82d90*/  LDL.LU.64 R2, [R1+0xf68] ;  /* 0x000f680001027983 */ /* 0x001f280000300a00 */
[----:B------:R-:W3:Y:S04]  /*82da0*/  LDL.LU.64 R10, [R1+0xf60] ;  /* 0x000f6000010a7983 */ /* 0x000ee80000300a00 */
[----:B------:R-:W2:Y:S01]  /*82db0*/  LDL.LU R18, [R1+0x16c] ;  /* 0x00016c0001127983 */ /* 0x000ea20000300800 */
[----:B------:R-:W-:-:S02]  /*82dc0*/  LOP3.LUT P3, RZ, R26, 0x10000, RZ, 0xc0, !PT ;  /* 0x000100001aff7812 */ /* 0x000fc4000786c0ff */
[----:B------:R-:W-:Y:S01]  /*82dd0*/  LOP3.LUT P4, RZ, R26, 0x40000, RZ, 0xc0, !PT ;  /* 0x000400001aff7812 */ /* 0x000fe2000788c0ff */
[----:B------:R-:W3:Y:S04]  /*82de0*/  LDL.LU.64 R8, [R1+0xf58] ;  /* 0x000f580001087983 */ /* 0x000ee80000300a00 */
[----:B------:R-:W3:Y:S04]  /*82df0*/  LDL.LU.64 R6, [R1+0xf50] ;  /* 0x000f500001067983 */ /* 0x000ee80000300a00 */
[----:B------:R-:W3:Y:S01]  /*82e00*/  LDL.LU R0, [R1+0x150] ;  /* 0x0001500001007983 */ /* 0x000ee20000300800 */
[----:B--2---:R-:W-:-:S05]  /*82e10*/  PRMT R27, R18, 0x7770, RZ ;  /* 0x00007770121b7816 */ /* 0x004fca00000000ff */
[----:B------:R0:W-:Y:S02]  /*82e20*/  @P3 STG.E.U8 desc[UR46][R4.64], R27 ;  /* 0x0000001b04003986 */ /* 0x0001e4000c10112e */
[----:B0-----:R-:W-:Y:S02]  /*82e30*/  PRMT R27, R18, 0x7771, RZ ;  /* 0x00007771121b7816 */ /* 0x001fe400000000ff */
[----:B------:R-:W2:Y:S04]  /*82e40*/  LDL.LU.64 R4, [R1+0xf48] ;  /* 0x000f480001047983 */ /* 0x000ea80000300a00 */
[----:B----4-:R0:W-:Y:S04]  /*82e50*/  @P4 STG.E.U8 desc[UR46][R2.64], R27 ;  /* 0x0000001b02004986 */ /* 0x0101e8000c10112e */
[----:B0-----:R-:W4:Y:S04]  /*82e60*/  LDL.LU.64 R2, [R1+0xf40] ;  /* 0x000f400001027983 */ /* 0x001f280000300a00 */
[----:B------:R-:W4:Y:S04]  /*82e70*/  LDL.LU R29, [R1+0x154] ;  /* 0x00015400011d7983 */ /* 0x000f280000300800 */
[----:B------:R-:W3:Y:S04]  /*82e80*/  LDL.LU.64 R20, [R1+0xf20] ;  /* 0x000f200001147983 */ /* 0x000ee80000300a00 */
[----:B---3--:R0:W-:Y:S04]  /*82e90*/  STL.64 [R1+0x20e0], R20 ;  /* 0x0020e01401007387 */ /* 0x0081e80000100a00 */
        /* <DEDUP_REMOVED lines=24> */
[----:B------:R-:W3:Y:S01]  /*83020*/  LDL.LU.64 R22, [R1+0xf18] ;  /* 0x000f180001167983 */ /* 0x000ee20000300a00 */
[----:B------:R-:W-:Y:S02]  /*83030*/  LOP3.LUT R28, R28, 0xfffffdff, RZ, 0xc0, !PT ;  /* 0xfffffdff1c1c7812 */ /* 0x000fe400078ec0ff */
[----:B------:R-:W-:-:S09]  /*83040*/  LOP3.LUT P5, RZ, R26, 0x200000, RZ, 0xc0, !PT ;  /* 0x002000001aff7812 */ /* 0x000fd200078ac0ff */
[----:B------:R-:W-:Y:S02]  /*83050*/  @P1 LOP3.LUT R28, R28, 0x200, RZ, 0xfc, !PT ;  /* 0x000002001c1c1812 */ /* 0x000fe400078efcff */
[C---:B------:R-:W-:Y:S02]  /*83060*/  LOP3.LUT P1, RZ, R26.reuse, 0x4000000, RZ, 0xc0, !PT ;  /* 0x040000001aff7812 */ /* 0x040fe4000782c0ff */
[----:B------:R-:W-:Y:S02]  /*83070*/  LOP3.LUT P6, RZ, R26, 0x800000, RZ, 0xc0, !PT ;  /* 0x008000001aff7812 */ /* 0x000fe400078cc0ff */
[----:B------:R-:W-:Y:S02]  /*83080*/  LOP3.LUT R28, R28, 0xfffffbff, RZ, 0xc0, !PT ;  /* 0xfffffbff1c1c7812 */ /* 0x000fe400078ec0ff */
[----:B------:R-:W-:-:S05]  /*83090*/  PRMT R27, R18, 0x7772, RZ ;  /* 0x00007772121b7816 */ /* 0x000fca00000000ff */
[----:B------:R0:W-:Y:S02]  /*830a0*/  @P5 STG.E.U8 desc[UR46][R10.64], R27 ;  /* 0x0000001b0a005986 */ /* 0x0001e4000c10112e */
[----:B------:R-:W-:Y:S02]  /*830b0*/  @P1 LOP3.LUT R28, R28, 0x400, RZ, 0xfc, !PT ;  /* 0x000004001c1c1812 */ /* 0x000fe400078efcff */
[----:B------:R-:W-:Y:S02]  /*830c0*/  LOP3.LUT P1, RZ, R26, 0x1000000, RZ, 0xc0, !PT ;  /* 0x010000001aff7812 */ /* 0x000fe4000782c0ff */
[----:B0-----:R-:W-:Y:S02]  /*830d0*/  PRMT R27, R18, 0x7773, RZ ;  /* 0x00007773121b7816 */ /* 0x001fe400000000ff */
[----:B------:R-:W3:Y:S04]  /*830e0*/  LDL.LU R18, [R1+0x158] ;  /* 0x0001580001127983 */ /* 0x000ee80000300800 */
[----:B------:R0:W-:Y:S04]  /*830f0*/  @P6 STG.E.U8 desc[UR46][R8.64], R27 ;  /* 0x0000001b08006986 */ /* 0x0001e8000c10112e */
[----:B------:R-:W3:Y:S04]  /*83100*/  LDL.LU.64 R14, [R1+0xf10] ;  /* 0x000f1000010e7983 */ /* 0x000ee80000300a00 */
[----:B------:R-:W3:Y:S01]  /*83110*/  LDL.LU.64 R12, [R1+0xf08] ;  /* 0x000f0800010c7983 */ /* 0x000ee20000300a00 */
[----:B0-----:R-:W-:-:S03]  /*83120*/  PRMT R27, R0, 0x7770, RZ ;  /* 0x00007770001b7816 */ /* 0x001fc600000000ff */
[----:B------:R-:W3:Y:S04]  /*83130*/  LDL.LU.64 R10, [R1+0xf00] ;  /* 0x000f0000010a7983 */ /* 0x000ee80000300a00 */
[----:B------:R0:W-:Y:S01]  /*83140*/  @P1 STG.E.U8 desc[UR46][R6.64], R27 ;  /* 0x0000001b06001986 */ /* 0x0001e2000c10112e */
[----:B------:R-:W-:-:S03]  /*83150*/  LOP3.LUT P1, RZ, R28, 0x400, RZ, 0xc0, !PT ;  /* 0x000004001cff7812 */ /* 0x000fc6000782c0ff */
[----:B------:R-:W3:Y:S04]  /*83160*/  LDL.LU R17, [R1+0x15c] ;  /* 0x00015c0001117983 */ /* 0x000ee80000300800 */
[----:B------:R-:W3:Y:S01]  /*83170*/  LDL.LU.64 R8, [R1+0xef8] ;  /* 0x000ef80001087983 */ /* 0x000ee20000300a00 */
[----:B0-----:R-:W-:-:S03]  /*83180*/  PRMT R27, R0, 0x7771, RZ ;  /* 0x00007771001b7816 */ /* 0x001fc600000000ff */
[----:B------:R-:W3:Y:S04]  /*83190*/  LDL.LU.64 R6, [R1+0xef0] ;  /* 0x000ef00001067983 */ /* 0x000ee80000300a00 */
[----:B--2---:R0:W-:Y:S01]  /*831a0*/  @P1 STG.E.U8 desc[UR46][R4.64], R27 ;  /* 0x0000001b04001986 */ /* 0x0041e2000c10112e */
[----:B------:R-:W-:Y:S02]  /*831b0*/  LOP3.LUT P1, RZ, R28, 0x200, RZ, 0xc0, !PT ;  /* 0x000002001cff7812 */ /* 0x000fe4000782c0ff */
[----:B0-----:R-:W-:Y:S01]  /*831c0*/  PRMT R27, R0, 0x7772, RZ ;  /* 0x00007772001b7816 */ /* 0x001fe200000000ff */
[----:B------:R-:W2:Y:S10]  /*831d0*/  LDL.LU.64 R4, [R1+0xee8] ;  /* 0x000ee80001047983 */ /* 0x000eb40000300a00 */
[----:B----4-:R0:W-:Y:S01]  /*831e0*/  @P1 STG.E.U8 desc[UR46][R2.64], R27 ;  /* 0x0000001b02001986 */ /* 0x0101e2000c10112e */
[----:B------:R-:W-:-:S02]  /*831f0*/  LOP3.LUT P1, RZ, R28, 0x100, RZ, 0xc0, !PT ;  /* 0x000001001cff7812 */ /* 0x000fc4000782c0ff */
[----:B0-----:R-:W-:Y:S01]  /*83200*/  PRMT R27, R0, 0x7773, RZ ;  /* 0x00007773001b7816 */ /* 0x001fe200000000ff */
[----:B------:R-:W4:Y:S04]  /*83210*/  LDL.LU.64 R2, [R1+0xee0] ;  /* 0x000ee00001027983 */ /* 0x000f280000300a00 */
[----:B------:R-:W4:Y:S06]  /*83220*/  LDL.LU R0, [R1+0x20f8] ;  /* 0x0020f80001007983 */ /* 0x000f2c0000300800 */
[----:B---3--:R0:W-:Y:S04]  /*83230*/  @P1 STG.E.U8 desc[UR46][R20.64], R27 ;  /* 0x0000001b14001986 */ /* 0x0081e8000c10112e */
[----:B0-----:R-:W3:Y:S01]  /*83240*/  LDL.LU.64 R20, [R1+0x20f0] ;  /* 0x0020f00001147983 */ /* 0x001ee20000300a00 */
[----:B------:R-:W-:-:S02]  /*83250*/  LOP3.LUT P1, RZ, R28, 0x80, RZ, 0xc0, !PT ;  /* 0x000000801cff7812 */ /* 0x000fc4000782c0ff */
[----:B------:R-:W-:-:S11]  /*83260*/  PRMT R27, R29, 0x7770, RZ ;  /* 0x000077701d1b7816 */ /* 0x000fd600000000ff */
[----:B---3--:R0:W-:Y:S04]  /*83270*/  @P1 STG.E.U8 desc[UR46][R20.64], R27 ;  /* 0x0000001b14001986 */ /* 0x0081e8000c10112e */
[----:B0-----:R-:W3:Y:S01]  /*83280*/  LDL.LU.64 R20, [R1+0x20e8] ;  /* 0x0020e80001147983 */ /* 0x001ee20000300a00 */
[----:B------:R-:W-:Y:S02]  /*83290*/  LOP3.LUT P1, RZ, R28, 0x40, RZ, 0xc0, !PT ;  /* 0x000000401cff7812 */ /* 0x000fe4000782c0ff */
        /* <DEDUP_REMOVED lines=10> */
[----:B------:R-:W-:Y:S02]  /*83340*/  LOP3.LUT P6, RZ, R25, 0x200000, RZ, 0xc0, !PT ;  /* 0x0020000019ff7812 */ /* 0x000fe400078cc0ff */
[----:B------:R-:W-:Y:S01]  /*83350*/  LOP3.LUT R26, R26, 0xf7ffffff, RZ, 0xc0, !PT ;  /* 0xf7ffffff1a1a7812 */ /* 0x000fe200078ec0ff */
[----:B---3--:R0:W-:Y:S01]  /*83360*/  @P1 STG.E.U8 desc[UR46][R20.64], R27 ;  /* 0x0000001b14001986 */ /* 0x0081e2000c10112e */
        /* <DEDUP_REMOVED lines=19> */
[----:B0-----:R-:W3:Y:S04]  /*834a0*/  LDL.LU.64 R2, [R1+0xed0] ;  /* 0x000ed00001027983 */ /* 0x001ee80000300a00 */
[----:B------:R-:W4:Y:S04]  /*834b0*/  LDL.LU.64 R10, [R1+0xec8] ;  /* 0x000ec800010a7983 */ /* 0x000f280000300a00 */
[----:B------:R-:W4:Y:S04]  /*834c0*/  LDL.LU.64 R8, [R1+0xec0] ;  /* 0x000ec00001087983 */ /* 0x000f280000300a00 */
[----:B------:R-:W3:Y:S01]  /*834d0*/  LDL.LU R18, [R1+0x140] ;  /* 0x0001400001127983 */ /* 0x000ee20000300800 */
[----:B------:R-:W-:-:S02]  /*834e0*/  LOP3.LUT P1, RZ, R24, 0x8000, RZ, 0xc0, !PT ;  /* 0x0000800018ff7812 */ /* 0x000fc4000782c0ff */
[----:B------:R-:W-:Y:S01]  /*834f0*/  LOP3.LUT R28, R28, 0xfffffffe, RZ, 0xc0, !PT ;  /* 0xfffffffe1c1c7812 */ /* 0x000fe200078ec0ff */
[----:B------:R-:W4:Y:S01]  /*83500*/  LDL.LU.64 R6, [R1+0xeb8] ;  /* 0x000eb80001067983 */ /* 0x000f220000300a00 */
[C---:B------:R-:W-:Y:S02]  /*83510*/  LOP3.LUT P3, RZ, R25.reuse, 0x800000, RZ, 0xc0, !PT ;  /* 0x0080000019ff7812 */ /* 0x040fe4000786c0ff */
[----:B------:R-:W-:Y:S01]  /*83520*/  LOP3.LUT P4, RZ, R25, 0x1000000, RZ, 0xc0, !PT ;  /* 0x0100000019ff7812 */ /* 0x000fe2000788c0ff */
[----:B------:R-:W4:Y:S06]  /*83530*/  LDL.LU R27, [R1+0x144] ;  /* 0x00014400011b7983 */ /* 0x000f2c0000300800 */
[----:B------:R-:W-:-:S02]  /*83540*/  @P1 LOP3.LUT R26, R26, 0x8000000, RZ, 0xfc, !PT ;  /* 0x080000001a1a1812 */ /* 0x000fc400078efcff */
        /* <DEDUP_REMOVED lines=12> */
[----:B------:R-:W-:-:S13]  /*83610*/  LOP3.LUT P1, RZ, R24, 0x20, RZ, 0xc0, !PT ;  /* 0x0000002018ff7812 */ /* 0x000fda000782c0ff */
[----:B------:R-:W-:Y:S02]  /*83620*/  @P1 LOP3.LUT R28, R28, 0x1, RZ, 0xfc, !PT ;  /* 0x000000011c1c1812 */ /* 0x000fe400078efcff */
[----:B------:R-:W-:Y:S02]  /*83630*/  LOP3.LUT P1, RZ, R24, 0x4, RZ, 0xc0, !PT ;  /* 0x0000000418ff7812 */ /* 0x000fe4000782c0ff */
[----:B------:R-:W-:-:S11]  /*83640*/  LOP3.LUT R28, R28, 0xfffffffd, RZ, 0xc0, !PT ;  /* 0xfffffffd1c1c7812 */ /* 0x000fd600078ec0ff */
[----:B------:R-:W-:Y:S02]  /*83650*/  @P1 LOP3.LUT R28, R28, 0x2, RZ, 0xfc, !PT ;  /* 0x000000021c1c1812 */ /* 0x000fe400078efcff */
[----:B------:R-:W-:Y:S02]  /*83660*/  LOP3.LUT P1, RZ, R24, 0x1, RZ, 0xc0, !PT ;  /* 0x0000000118ff7812 */ /* 0x000fe4000782c0ff */
[----:B------:R-:W-:Y:S02]  /*83670*/  LOP3.LUT R28, R28, 0xfffffffb, RZ, 0xc0, !PT ;  /* 0xfffffffb1c1c7812 */ /* 0x000fe400078ec0ff */
[C---:B------:R-:W-:Y:S02]  /*83680*/  LOP3.LUT P5, RZ, R25.reuse, 0x4000000, RZ, 0xc0, !PT ;  /* 0x0400000019ff7812 */ /* 0x040fe400078ac0ff */
[----:B------:R-:W-:-:S07]  /*83690*/  LOP3.LUT P6, RZ, R25, 0x20000000, RZ, 0xc0, !PT ;  /* 0x2000000019ff7812 */ /* 0x000fce00078cc0ff */
[----:B------:R-:W-:Y:S02]  /*836a0*/  @P1 LOP3.LUT R28, R28, 0x4, RZ, 0xfc, !PT ;  /* 0x000000041c1c1812 */ /* 0x000fe400078efcff */
[----:B------:R-:W-:Y:S02]  /*836b0*/  LOP3.LUT P1, RZ, R25, 0x80000000, RZ, 0xc0, !PT ;  /* 0x8000000019ff7812 */ /* 0x000fe4000782c0ff */
[----:B------:R-:W-:-:S05]  /*836c0*/  PRMT R25, R17, 0x7773, RZ ;  /* 0x0000777311197816 */ /* 0x000fca00000000ff */
[----:B--2---:R0:W-:Y:S04]  /*836d0*/  @P3 STG.E.U8 desc[UR46][R4.64], R25 ;  /* 0x0000001904003986 */ /* 0x0041e8000c10112e */
[----:B0-----:R-:W2:Y:S01]  /*836e0*/  LDL.LU.64 R4, [R1+0xeb0] ;  /* 0x000eb00001047983 */ /* 0x001ea20000300a00 */
[----:B---3--:R-:W-:-:S05]  /*836f0*/  PRMT R25, R18, 0x7770, RZ ;  /* 0x0000777012197816 */ /* 0x008fca00000000ff */
[----:B------:R0:W-:Y:S04]  /*83700*/  @P4 STG.E.U8 desc[UR46][R2.64], R25 ;  /* 0x0000001902004986 */ /* 0x0001e8000c10112e */
[----:B0-----:R-:W3:Y:S04]  /*83710*/  LDL.LU.64 R2, [R1+0xea8] ;  /* 0x000ea80001027983 */ /* 0x001ee80000300a00 */
[----:B------:R-:W3:Y:S04]  /*83720*/  LDL.LU R29, [R1+0x148] ;  /* 0x00014800011d7983 */ /* 0x000ee80000300800 */
[----:B------:R-:W4:Y:S04]  /*83730*/  LDL.LU.64 R22, [R1+0xe88] ;  /* 0x000e880001167983 */ /* 0x000f280000300a00 */
[----:B----4-:R0:W-:Y:S04]  /*83740*/  STL.64 [R1+0x20c8], R22 ;  /* 0x0020c81601007387 */ /* 0x0101e80000100a00 */
[----:B0-----:R-:W4:Y:S04]  /*83750*/  LDL.LU.64 R22, [R1+0xe90] ;  /* 0x000e900001167983 */ /* 0x001f280000300a00 */
[----:B----4-:R0:W-:Y:S04]  /*83760*/  STL.64 [R1+0x20d0], R22 ;  /* 0x0020d01601007387 */ /* 0x0101e80000100a00 */
[----:B0-----:R-:W4:Y:S01]  /*83770*/  LDL.LU.64 R22, [R1+0xe98] ;  /* 0x000e980001167983 */ /* 0x001f220000300a00 */
[----:B------:R-:W-:-:S05]  /*83780*/  PRMT R25, R18, 0x7771, RZ ;  /* 0x0000777112197816 */ /* 0x000fca00000000ff */
[----:B------:R0:W-:Y:S02]  /*83790*/  @P5 STG.E.U8 desc[UR46][R10.64], R25 ;  /* 0x000000190a005986 */ /* 0x0001e4000c10112e */
[----:B0-----:R-:W-:-:S05]  /*837a0*/  PRMT R25, R18, 0x7772, RZ ;  /* 0x0000777212197816 */ /* 0x001fca00000000ff */
[----:B------:R0:W-:Y:S02]  /*837b0*/  @P6 STG.E.U8 desc[UR46][R8.64], R25 ;  /* 0x0000001908006986 */ /* 0x0001e4000c10112e */
[----:B0-----:R-:W-:-:S05]  /*837c0*/  PRMT R25, R18, 0x7773, RZ ;  /* 0x0000777312197816 */ /* 0x001fca00000000ff */
[----:B------:R-:W-:Y:S04]  /*837d0*/  @P1 STG.E.U8 desc[UR46][R6.64], R25 ;  /* 0x0000001906001986 */ /* 0x000fe8000c10112e */
[----:B----4-:R0:W-:Y:S04]  /*837e0*/  STL.64 [R1+0x20d8], R22 ;  /* 0x0020d81601007387 */ /* 0x0101e80000100a00 */
[----:B0-----:R-:W4:Y:S01]  /*837f0*/  LDL.LU.64 R22, [R1+0xea0] ;  /* 0x000ea00001167983 */ /* 0x001f220000300a00 */
[C---:B------:R-:W-:Y:S02]  /*83800*/  LOP3.LUT P1, RZ, R28.reuse, 0x4, RZ, 0xc0, !PT ;  /* 0x000000041cff7812 */ /* 0x040fe4000782c0ff */
[----:B------:R-:W-:Y:S01]  /*83810*/  PRMT R25, R27, 0x7770, RZ ;  /* 0x000077701b197816 */ /* 0x000fe200000000ff */
[----:B------:R-:W4:Y:S04]  /*83820*/  LDL.LU.64 R20, [R1+0xe80] ;  /* 0x000e800001147983 */ /* 0x000f280000300a00 */
[----:B------:R-:W4:Y:S04]  /*83830*/  LDL.LU R17, [R1+0x14c] ;  /* 0x00014c0001117983 */ /* 0x000f280000300800 */
[----:B------:R-:W4:Y:S04]  /*83840*/  LDL.LU.64 R14, [R1+0xe78] ;  /* 0x000e7800010e7983 */ /* 0x000f280000300a00 */
[----:B--2---:R0:W-:Y:S01]  /*83850*/  @P1 STG.E.U8 desc[UR46][R4.64], R25 ;  /* 0x0000001904001986 */ /* 0x0041e2000c10112e */
[----:B------:R-:W-:-:S03]  /*83860*/  LOP3.LUT P1, RZ, R28, 0x2, RZ, 0xc0, !PT ;  /* 0x000000021cff7812 */ /* 0x000fc6000782c0ff */
[----:B------:R-:W2:Y:S04]  /*83870*/  LDL.LU.64 R12, [R1+0xe70] ;  /* 0x000e7000010c7983 */ /* 0x000ea80000300a00 */
[----:B------:R-:W2:Y:S01]  /*83880*/  LDL.LU.64 R10, [R1+0xe68] ;  /* 0x000e6800010a7983 */ /* 0x000ea20000300a00 */
[----:B0-----:R-:W-:-:S03]  /*83890*/  PRMT R25, R27, 0x7771, RZ ;  /* 0x000077711b197816 */ /* 0x001fc600000000ff */
[----:B------:R-:W2:Y:S04]  /*838a0*/  LDL.LU R18, [R1+0x130] ;  /* 0x0001300001127983 */ /* 0x000ea80000300800 */
[----:B---3--:R0:W-:Y:S01]  /*838b0*/  @P1 STG.E.U8 desc[UR46][R2.64], R25 ;  /* 0x0000001902001986 */ /* 0x0081e2000c10112e */
[----:B------:R-:W-:-:S03]  /*838c0*/  LOP3.LUT P1, RZ, R28, 0x1, RZ, 0xc0, !PT ;  /* 0x000000011cff7812 */ /* 0x000fc6000782c0ff */
[----:B------:R-:W3:Y:S04]  /*838d0*/  LDL.LU.64 R8, [R1+0xe60] ;  /* 0x000e600001087983 */ /* 0x000ee80000300a00 */
[----:B------:R-:W3:Y:S01]  /*838e0*/  LDL.LU.64 R6, [R1+0xe58] ;  /* 0x000e580001067983 */ /* 0x000ee20000300a00 */
[----:B0-----:R-:W-:-:S03]  /*838f0*/  PRMT R25, R27, 0x7772, RZ ;  /* 0x000077721b197816 */ /* 0x001fc600000000ff */
[----:B------:R-:W3:Y:S04]  /*83900*/  LDL.LU.64 R4, [R1+0xe50] ;  /* 0x000e500001047983 */ /* 0x000ee80000300a00 */
[----:B------:R-:W3:Y:S04]  /*83910*/  LDL.LU.64 R2, [R1+0xe48] ;  /* 0x000e480001027983 */ /* 0x000ee80000300a00 */
[----:B----4-:R0:W-:Y:S04]  /*83920*/  @P1 STG.E.U8 desc[UR46][R22.64], R25 ;  /* 0x0000001916001986 */ /* 0x0101e8000c10112e */
[----:B0-----:R-:W4:Y:S01]  /*83930*/  LDL.LU.64 R22, [R1+0x20d8] ;  /* 0x0020d80001167983 */ /* 0x001f220000300a00 */
[----:B------:R-:W-:-:S02]  /*83940*/  LOP3.LUT P1, RZ, R26, 0x80000000, RZ, 0xc0, !PT ;  /* 0x800000001aff7812 */ /* 0x000fc4000782c0ff */
[----:B------:R-:W-:-:S11]  /*83950*/  PRMT R25, R27, 0x7773, RZ ;  /* 0x000077731b197816 */ /* 0x000fd600000000ff */
[----:B----4-:R0:W-:Y:S04]  /*83960*/  @P1 STG.E.U8 desc[UR46][R22.64], R25 ;  /* 0x0000001916001986 */ /* 0x0101e8000c10112e */
[----:B0-----:R-:W4:Y:S01]  /*83970*/  LDL.LU.64 R22, [R1+0x20d0] ;  /* 0x0020d00001167983 */ /* 0x001f220000300a00 */
[----:B------:R-:W-:Y:S02]  /*83980*/  LOP3.LUT P1, RZ, R26, 0x40000000, RZ, 0xc0, !PT ;  /* 0x400000001aff7812 */ /* 0x000fe4000782c0ff */
[----:B------:R-:W-:-:S11]  /*83990*/  PRMT R25, R29, 0x7770, RZ ;  /* 0x000077701d197816 */ /* 0x000fd600000000ff */
[----:B----4-:R0:W-:Y:S04]  /*839a0*/  @P1 STG.E.U8 desc[UR46][R22.64], R25 ;  /* 0x0000001916001986 */ /* 0x0101e8000c10112e */
[----:B0-----:R-:W4:Y:S01]  /*839b0*/  LDL.LU.64 R22, [R1+0x20c8] ;  /* 0x0020c80001167983 */ /* 0x001f220000300a00 */
        /* <DEDUP_REMOVED lines=8> */
[----:B----4-:R0:W-:Y:S01]  /*83a40*/  @P1 STG.E.U8 desc[UR46][R22.64], R25 ;  /* 0x0000001916001986 */ /* 0x0101e2000c10112e */
[C---:B------:R-:W-:Y:S02]  /*83a50*/  LOP3.LUT P1, RZ, R26.reuse, 0x10000000, RZ, 0xc0, !PT ;  /* 0x100000001aff7812 */ /* 0x040fe4000782c0ff */
[----:B0-----:R-:W-:Y:S01]  /*83a60*/  PRMT R25, R29, 0x7772, RZ ;  /* 0x000077721d197816 */ /* 0x001fe200000000ff */
[----:B------:R-:W4:Y:S10]  /*83a70*/  LDL.LU.64 R22, [R1+0x20c0] ;  /* 0x0020c00001167983 */ /* 0x000f340000300a00 */
[----:B------:R0:W-:Y:S01]  /*83a80*/  @P1 STG.E.U8 desc[UR46][R20.64], R25 ;  /* 0x0000001914001986 */ /* 0x0001e2000c10112e */
[----:B------:R-:W-:-:S02]  /*83a90*/  LOP3.LUT P1, RZ, R26, 0x8000000, RZ, 0xc0, !PT ;  /* 0x080000001aff7812 */ /* 0x000fc4000782c0ff */
[----:B0-----:R-:W-:-:S11]  /*83aa0*/  PRMT R25, R29, 0x7773, RZ ;  /* 0x000077731d197816 */ /* 0x001fd600000000ff */
[----:B------:R0:W-:Y:S02]  /*83ab0*/  @P1 STG.E.U8 desc[UR46][R14.64], R25 ;  /* 0x000000190e001986 */ /* 0x0001e4000c10112e */
[----:B0-----:R-:W-:-:S05]  /*83ac0*/  PRMT R25, R17, 0x7770, RZ ;  /* 0x0000777011197816 */ /* 0x001fca00000000ff */
[----:B--2---:R0:W-:Y:S02]  /*83ad0*/  @P2 STG.E.U8 desc[UR46][R12.64], R25 ;  /* 0x000000190c002986 */ /* 0x0041e4000c10112e */
[----:B0-----:R-:W-:-:S05]  /*83ae0*/  PRMT R25, R17, 0x7771, RZ ;  /* 0x0000777111197816 */ /* 0x001fca00000000ff */
[----:B------:R0:W-:Y:S02]  /*83af0*/  @P0 STG.E.U8 desc[UR46][R10.64], R25 ;  /* 0x000000190a000986 */ /* 0x0001e4000c10112e */
[----:B0-----:R-:W-:-:S05]  /*83b00*/  PRMT R25, R17, 0x7772, RZ ;  /* 0x0000777211197816 */ /* 0x001fca00000000ff */
[----:B---3--:R0:W-:Y:S02]  /*83b10*/  @P3 STG.E.U8 desc[UR46][R8.64], R25 ;  /* 0x0000001908003986 */ /* 0x0081e4000c10112e */
[----:B0-----:R-:W-:-:S05]  /*83b20*/  PRMT R25, R17, 0x7773, RZ ;  /* 0x0000777311197816 */ /* 0x001fca00000000ff */
[----:B------:R0:W-:Y:S02]  /*83b30*/  @P4 STG.E.U8 desc[UR46][R6.64], R25 ;  /* 0x0000001906004986 */ /* 0x0001e4000c10112e */
[----:B0-----:R-:W-:-:S05]  /*83b40*/  PRMT R25, R18, 0x7770, RZ ;  /* 0x0000777012197816 */ /* 0x001fca00000000ff */
[----:B------:R0:W-:Y:S02]  /*83b50*/  @P5 STG.E.U8 desc[UR46][R4.64], R25 ;  /* 0x0000001904005986 */ /* 0x0001e4000c10112e */
[----:B0-----:R-:W-:Y:S02]  /*83b60*/  PRMT R25, R18, 0x7771, RZ ;  /* 0x0000777112197816 */ /* 0x001fe400000000ff */
[----:B------:R-:W2:Y:S04]  /*83b70*/  LDL.LU.64 R4, [R1+0xe40] ;  /* 0x000e400001047983 */ /* 0x000ea80000300a00 */
[----:B------:R0:W-:Y:S04]  /*83b80*/  @P6 STG.E.U8 desc[UR46][R2.64], R25 ;  /* 0x0000001902006986 */ /* 0x0001e8000c10112e */
[----:B0-----:R-:W3:Y:S01]  /*83b90*/  LDL.LU.64 R2, [R1+0xe38] ;  /* 0x000e380001027983 */ /* 0x001ee20000300a00 */
[----:B------:R-:W-:-:S02]  /*83ba0*/  LOP3.LUT P3, RZ, R24, 0x20000000, RZ, 0xc0, !PT ;  /* 0x2000000018ff7812 */ /* 0x000fc4000786c0ff */
[----:B------:R-:W-:Y:S01]  /*83bb0*/  LOP3.LUT P4, RZ, R24, 0x80000000, RZ, 0xc0, !PT ;  /* 0x8000000018ff7812 */ /* 0x000fe2000788c0ff */
[----:B------:R-:W4:Y:S01]  /*83bc0*/  LDL.LU.64 R10, [R1+0xe30] ;  /* 0x000e3000010a7983 */ /* 0x000f220000300a00 */
[----:B------:R-:W-:-:S03]  /*83bd0*/  PRMT R24, R18, 0x7772, RZ ;  /* 0x0000777212187816 */ /* 0x000fc600000000ff */
[----:B------:R-:W4:Y:S04]  /*83be0*/  LDL.LU.64 R8, [R1+0xe28] ;  /* 0x000e280001087983 */ /* 0x000f280000300a00 */
[----:B------:R-:W4:Y:S04]  /*83bf0*/  LDL.LU.64 R6, [R1+0xe20] ;  /* 0x000e200001067983 */ /* 0x000f280000300a00 */
[----:B------:R-:W4:Y:S04]  /*83c00*/  LDL.LU R17, [R1+0x134] ;  /* 0x0001340001117983 */ /* 0x000f280000300800 */
[----:B--2---:R0:W-:Y:S02]  /*83c10*/  @P3 STG.E.U8 desc[UR46][R4.64], R24 ;  /* 0x0000001804003986 */ /* 0x0041e4000c10112e */
[----:B0-----:R-:W-:-:S02]  /*83c20*/  PRMT R24, R18, 0x7773, RZ ;  /* 0x0000777312187816 */ /* 0x001fc400000000ff */
[----:B------:R-:W2:Y:S04]  /*83c30*/  LDL.LU.64 R4, [R1+0xe18] ;  /* 0x000e180001047983 */ /* 0x000ea80000300a00 */
[----:B------:R-:W2:Y:S04]  /*83c40*/  LDL.LU R27, [R1+0x138] ;  /* 0x00013800011b7983 */ /* 0x000ea80000300800 */
[----:B---3--:R0:W-:Y:S04]  /*83c50*/  @P4 STG.E.U8 desc[UR46][R2.64], R24 ;  /* 0x0000001802004986 */ /* 0x0081e8000c10112e */
[----:B0-----:R-:W3:Y:S04]  /*83c60*/  LDL.LU.64 R2, [R1+0xe10] ;  /* 0x000e100001027983 */ /* 0x001ee80000300a00 */
[----:B------:R-:W4:Y:S04]  /*83c70*/  LDL.LU R18, [R1+0x13c] ;  /* 0x00013c0001127983 */ /* 0x000f280000300800 */
[----:B----4-:R0:W-:Y:S04]  /*83c80*/  STL.64 [R1+0x20b8], R18 ;  /* 0x0020b81201007387 */ /* 0x0101e80000100a00 */
[----:B0-----:R-:W4:Y:S04]  /*83c90*/  LDL.LU.64 R18, [R1+0xe08] ;  /* 0x000e080001127983 */ /* 0x001f280000300a00 */
[----:B------:R-:W2:Y:S04]  /*83ca0*/  LDL.LU.64 R28, [R1+0xdf0] ;  /* 0x000df000011c7983 */ /* 0x000ea80000300a00 */
[----:B--2---:R0:W-:Y:S04]  /*83cb0*/  STL.64 [R1+0x20a8], R28 ;  /* 0x0020a81c01007387 */ /* 0x0041e80000100a00 */
[----:B0-----:R-:W2:Y:S01]  /*83cc0*/  LDL.LU.64 R28, [R1+0xdf8] ;  /* 0x000df800011c7983 */ /* 0x001ea20000300a00 */
        /* <DEDUP_REMOVED lines=18> */
[C---:B------:R-:W-:Y:S01]  /*83df0*/  LOP3.LUT P1, RZ, R23.reuse, 0x100, RZ, 0xc0, !PT ;  /* 0x0000010017ff7812 */ /* 0x040fe2000782c0ff */
[----:B--2---:R0:W-:Y:S04]  /*83e00*/  STL.64 [R1+0x20b0], R28 ;  /* 0x0020b01c01007387 */ /* 0x0041e80000100a00 */
[----:B0-----:R-:W2:Y:S01]  /*83e10*/  LDL.LU.64 R28, [R1+0xe00] ;  /* 0x000e0000011c7983 */ /* 0x001ea20000300a00 */
[----:B------:R-:W-:Y:S02]  /*83e20*/  LOP3.LUT R26, R26, 0xfdffffff, RZ, 0xc0, !PT ;  /* 0xfdffffff1a1a7812 */ /* 0x000fe400078ec0ff */
[----:B------:R-:W-:Y:S01]  /*83e30*/  LOP3.LUT P5, RZ, R23, 0x1, RZ, 0xc0, !PT ;  /* 0x0000000117ff7812 */ /* 0x000fe200078ac0ff */
[----:B------:R-:W2:Y:S04]  /*83e40*/  LDL.LU.64 R20, [R1+0xde8] ;  /* 0x000de80001147983 */ /* 0x000ea80000300a00 */
[----:B------:R-:W-:-:S02]  /*83e50*/  @P1 LOP3.LUT R26, R26, 0x2000000, RZ, 0xfc, !PT ;  /* 0x020000001a1a1812 */ /* 0x000fc400078efcff */
[C---:B------:R-:W-:Y:S01]  /*83e60*/  LOP3.LUT P1, RZ, R23.reuse, 0x80, RZ, 0xc0, !PT ;  /* 0x0000008017ff7812 */ /* 0x040fe2000782c0ff */
[----:B------:R-:W2:Y:S01]  /*83e70*/  LDL.LU.64 R14, [R1+0xde0] ;  /* 0x000de000010e7983 */ /* 0x000ea20000300a00 */
[----:B------:R-:W-:Y:S02]  /*83e80*/  LOP3.LUT P6, RZ, R23, 0x4, RZ, 0xc0, !PT ;  /* 0x0000000417ff7812 */ /* 0x000fe400078cc0ff */
[----:B------:R-:W-:Y:S01]  /*83e90*/  LOP3.LUT R26, R26, 0xfbffffff, RZ, 0xc0, !PT ;  /* 0xfbffffff1a1a7812 */ /* 0x000fe200078ec0ff */
[----:B------:R-:W2:Y:S01]  /*83ea0*/  LDL.LU.64 R12, [R1+0xdd8] ;  /* 0x000dd800010c7983 */ /* 0x000ea20000300a00 */
[----:B------:R-:W-:-:S05]  /*83eb0*/  PRMT R24, R17, 0x7770, RZ ;  /* 0x0000777011187816 */ /* 0x000fca00000000ff */
[----:B------:R0:W-:Y:S02]  /*83ec0*/  @P5 STG.E.U8 desc[UR46][R10.64], R24 ;  /* 0x000000180a005986 */ /* 0x0001e4000c10112e */
[----:B------:R-:W-:Y:S02]  /*83ed0*/  @P1 LOP3.LUT R26, R26, 0x4000000, RZ, 0xfc, !PT ;  /* 0x040000001a1a1812 */ /* 0x000fe400078efcff */
[----:B------:R-:W-:Y:S02]  /*83ee0*/  LOP3.LUT P1, RZ, R23, 0x20, RZ, 0xc0, !PT ;  /* 0x0000002017ff7812 */ /* 0x000fe4000782c0ff */
[C---:B0-----:R-:W-:Y:S01]  /*83ef0*/  PRMT R24, R17.reuse, 0x7771, RZ ;  /* 0x0000777111187816 */ /* 0x041fe200000000ff */
[----:B------:R-:W2:Y:S04]  /*83f00*/  LDL.LU.64 R10, [R1+0xdd0] ;  /* 0x000dd000010a7983 */ /* 0x000ea80000300a00 */
[----:B------:R0:W-:Y:S02]  /*83f10*/  @P6 STG.E.U8 desc[UR46][R8.64], R24 ;  /* 0x0000001808006986 */ /* 0x0001e4000c10112e */
[----:B0-----:R-:W-:-:S02]  /*83f20*/  PRMT R24, R17, 0x7772, RZ ;  /* 0x0000777211187816 */ /* 0x001fc400000000ff */
[----:B------:R-:W2:Y:S04]  /*83f30*/  LDL.LU.64 R8, [R1+0xdc8] ;  /* 0x000dc80001087983 */ /* 0x000ea80000300a00 */
[----:B------:R0:W-:Y:S01]  /*83f40*/  @P1 STG.E.U8 desc[UR46][R6.64], R24 ;  /* 0x0000001806001986 */ /* 0x0001e2000c10112e */
[C---:B------:R-:W-:Y:S02]  /*83f50*/  LOP3.LUT P1, RZ, R26.reuse, 0x4000000, RZ, 0xc0, !PT ;  /* 0x040000001aff7812 */ /* 0x040fe4000782c0ff */
[----:B0-----:R-:W-:Y:S01]  /*83f60*/  PRMT R24, R17, 0x7773, RZ ;  /* 0x0000777311187816 */ /* 0x001fe200000000ff */
[----:B------:R-:W2:Y:S10]  /*83f70*/  LDL.LU.64 R6, [R1+0xdc0] ;  /* 0x000dc00001067983 */ /* 0x000eb40000300a00 */
[----:B------:R0:W-:Y:S01]  /*83f80*/  @P1 STG.E.U8 desc[UR46][R4.64], R24 ;  /* 0x0000001804001986 */ /* 0x0001e2000c10112e */
[----:B------:R-:W-:-:S02]  /*83f90*/  LOP3.LUT P1, RZ, R26, 0x2000000, RZ, 0xc0, !PT ;  /* 0x020000001aff7812 */ /* 0x000fc4000782c0ff */
[----:B0-----:R-:W-:Y:S01]  /*83fa0*/  PRMT R24, R27, 0x7770, RZ ;  /* 0x000077701b187816 */ /* 0x001fe200000000ff */
[----:B------:R-:W2:Y:S10]  /*83fb0*/  LDL.LU.64 R4, [R1+0xdb8] ;  /* 0x000db80001047983 */ /* 0x000eb40000300a00 */
[----:B---3--:R0:W-:Y:S01]  /*83fc0*/  @P1 STG.E.U8 desc[UR46][R2.64], R24 ;  /* 0x0000001802001986 */ /* 0x0081e2000c10112e */
[----:B------:R-:W-:-:S03]  /*83fd0*/  LOP3.LUT P1, RZ, R26, 0x1000000, RZ, 0xc0, !PT ;  /* 0x010000001aff7812 */ /* 0x000fc6000782c0ff */
[----:B------:R-:W3:Y:S01]  /*83fe0*/  LDL.LU R17, [R1+0x124] ;  /* 0x0001240001117983 */ /* 0x000ee20000300800 */
[----:B0-----:R-:W-:-:S03]  /*83ff0*/  PRMT R24, R27, 0x7771, RZ ;  /* 0x000077711b187816 */ /* 0x001fc600000000ff */
[----:B------:R-:W3:Y:S06]  /*84000*/  LDL.LU.64 R2, [R1+0xdb0] ;  /* 0x000db00001027983 */ /* 0x000eec0000300a00 */
[----:B----4-:R0:W-:Y:S01]  /*84010*/  @P1 STG.E.U8 desc[UR46][R18.64], R24 ;  /* 0x0000001812001986 */ /* 0x0101e2000c10112e */
[C---:B------:R-:W-:Y:S02]  /*84020*/  LOP3.LUT P1, RZ, R26.reuse, 0x800000, RZ, 0xc0, !PT ;  /* 0x008000001aff7812 */ /* 0x040fe4000782c0ff */
[----:B0-----:R-:W-:Y:S01]  /*84030*/  PRMT R24, R27, 0x7772, RZ ;  /* 0x000077721b187816 */ /* 0x001fe200000000ff */
[----:B------:R-:W4:Y:S10]  /*84040*/  LDL.LU.64 R18, [R1+0x20b8] ;  /* 0x0020b80001127983 */ /* 0x000f340000300a00 */
[----:B--2---:R0:W-:Y:S04]  /*84050*/  @P1 STG.E.U8 desc[UR46][R28.64], R24 ;  /* 0x000000181c001986 */ /* 0x0041e8000c10112e */
[----:B0-----:R-:W2:Y:S01]  /*84060*/  LDL.LU.64 R28, [R1+0x20b0] ;  /* 0x0020b000011c7983 */ /* 0x001ea20000300a00 */
[----:B------:R-:W-:-:S02]  /*84070*/  LOP3.LUT P1, RZ, R26, 0x400000, RZ, 0xc0, !PT ;  /* 0x004000001aff7812 */ /* 0x000fc4000782c0ff */
[----:B------:R-:W-:-:S11]  /*84080*/  PRMT R24, R27, 0x7773, RZ ;  /* 0x000077731b187816 */ /* 0x000fd600000000ff */
[----:B--2---:R0:W-:Y:S04]  /*84090*/  @P1 STG.E.U8 desc[UR46][R28.64], R24 ;  /* 0x000000181c001986 */ /* 0x0041e8000c10112e */
[----:B0-----:R-:W2:Y:S01]  /*840a0*/  LDL.LU.64 R28, [R1+0x20a8] ;  /* 0x0020a800011c7983 */ /* 0x001ea20000300a00 */
[----:B------:R-:W-:Y:S02]  /*840b0*/  LOP3.LUT P1, RZ, R26, 0x200000, RZ, 0xc0, !PT ;  /* 0x002000001aff7812 */ /* 0x000fe4000782c0ff */
[----:B----4-:R-:W-:Y:S02]  /*840c0*/  PRMT R24, R18, 0x7770, RZ ;  /* 0x0000777012187816 */ /* 0x010fe400000000ff */
[C---:B------:R-:W-:Y:S02]  /*840d0*/  LOP3.LUT P2, RZ, R23.reuse, 0x800000, RZ, 0xc0, !PT ;  /* 0x0080000017ff7812 */ /* 0x040fe4000784c0ff */
[----:B------:R-:W-:-:S02]  /*840e0*/  LOP3.LUT P0, RZ, R23, 0x1000000, RZ, 0xc0, !PT ;  /* 0x0100000017ff7812 */ /* 0x000fc4000780c0ff */
[C---:B------:R-:W-:Y:S02]  /*840f0*/  LOP3.LUT P3, RZ, R23.reuse, 0x4000000, RZ, 0xc0, !PT ;  /* 0x0400000017ff7812 */ /* 0x040fe4000786c0ff */
[C---:B------:R-:W-:Y:S02]  /*84100*/  LOP3.LUT P4, RZ, R23.reuse, 0x10000000, RZ, 0xc0, !PT ;  /* 0x1000000017ff7812 */ /* 0x040fe4000788c0ff */
[C---:B------:R-:W-:Y:S02]  /*84110*/  LOP3.LUT P5, RZ, R23.reuse, 0x20000000, RZ, 0xc0, !PT ;  /* 0x2000000017ff7812 */ /* 0x040fe400078ac0ff */
[----:B------:R-:W-:Y:S01]  /*84120*/  LOP3.LUT P6, RZ, R23, 0x40000000, RZ, 0xc0, !PT ;  /* 0x4000000017ff7812 */ /* 0x000fe200078cc0ff */
[----:B--2---:R0:W-:Y:S01]  /*84130*/  @P1 STG.E.U8 desc[UR46][R28.64], R24 ;  /* 0x000000181c001986 */ /* 0x0041e2000c10112e */
[----:B------:R-:W-:Y:S02]  /*84140*/  LOP3.LUT P1, RZ, R26, 0x100000, RZ, 0xc0, !PT ;  /* 0x001000001aff7812 */ /* 0x000fe4000782c0ff */
        /* <DEDUP_REMOVED lines=10> */
[----:B------:R0:W-:Y:S01]  /*841f0*/  @P3 STG.E.U8 desc[UR46][R8.64], R24 ;  /* 0x0000001808003986 */ /* 0x0001e2000c10112e */
[----:B------:R-:W-:Y:S02]  /*84200*/  LOP3.LUT P3, RZ, R23, 0x80000000, RZ, 0xc0, !PT ;  /* 0x8000000017ff7812 */ /* 0x000fe4000786c0ff */
[----:B---3--:R-:W-:Y:S02]  /*84210*/  PRMT R23, R17, 0x7770, RZ ;  /* 0x0000777011177816 */ /* 0x008fe400000000ff */
[----:B0-----:R-:W-:-:S05]  /*84220*/  PRMT R24, R22, 0x7772, RZ ;  /* 0x0000777216187816 */ /* 0x001fca00000000ff */
[----:B------:R0:W-:Y:S02]  /*84230*/  @P4 STG.E.U8 desc[UR46][R6.64], R24 ;  /* 0x0000001806004986 */ /* 0x0001e4000c10112e */
[----:B0-----:R-:W-:Y:S02]  /*84240*/  PRMT R24, R22, 0x7773, RZ ;  /* 0x0000777316187816 */ /* 0x001fe400000000ff */
[----:B------:R-:W2:Y:S04]  /*84250*/  LDL.LU R22, [R1+0x20a0] ;  /* 0x0020a00001167983 */ /* 0x000ea80000300800 */
[----:B------:R-:W3:Y:S04]  /*84260*/  LDL.LU.64 R12, [R1+0xd98] ;  /* 0x000d9800010c7983 */ /* 0x000ee80000300a00 */
[----:B------:R-:W4:Y:S04]  /*84270*/  LDL.LU.64 R10, [R1+0xd90] ;  /* 0x000d9000010a7983 */ /* 0x000f280000300a00 */
[----:B------:R0:W-:Y:S04]  /*84280*/  @P5 STG.E.U8 desc[UR46][R4.64], R24 ;  /* 0x0000001804005986 */ /* 0x0001e8000c10112e */
[----:B------:R-:W4:Y:S04]  /*84290*/  LDL.LU.64 R8, [R1+0xd88] ;  /* 0x000d880001087983 */ /* 0x000f280000300a00 */
[----:B------:R1:W-:Y:S04]  /*842a0*/  @P6 STG.E.U8 desc[UR46][R2.64], R23 ;  /* 0x0000001702006986 */ /* 0x0003e8000c10112e */
[----:B------:R-:W4:Y:S01]  /*842b0*/  LDL.LU.64 R6, [R1+0xd80] ;  /* 0x000d800001067983 */ /* 0x000f220000300a00 */
[----:B0-----:R-:W-:-:S03]  /*842c0*/  IMAD.MOV.U32 R4, RZ, RZ, R19 ;  /* 0x000000ffff047224 */ /* 0x001fc600078e0013 */
[----:B-1----:R-:W3:Y:S04]  /*842d0*/  LDL.LU.64 R2, [R1+0xda8] ;  /* 0x000da80001027983 */ /* 0x002ee80000300a00 */
[----:B------:R-:W4:Y:S01]  /*842e0*/  LDL.LU.64 R18, [R1+0xda0] ;  /* 0x000da00001127983 */ /* 0x000f220000300a00 */
[----:B------:R-:W-:Y:S02]  /*842f0*/  PRMT R23, R17, 0x7771, RZ ;  /* 0x0000777111177816 */ /* 0x000fe400000000ff */
[----:B--2---:R-:W-:-:S03]  /*84300*/  LOP3.LUT P4, RZ, R22, 0x1, RZ, 0xc0, !PT ;  /* 0x0000000116ff7812 */ /* 0x004fc6000788c0ff */
[----:B---3--:R0:W-:Y:S02]  /*84310*/  @P3 STG.E.U8 desc[UR46][R2.64], R23 ;  /* 0x0000001702003986 */ /* 0x0081e4000c10112e */
[----:B0-----:R-:W-:Y:S02]  /*84320*/  PRMT R23, R17, 0x7772, RZ ;  /* 0x0000777211177816 */ /* 0x001fe400000000ff */
[----:B------:R-:W2:Y:S04]  /*84330*/  LDL.LU.64 R2, [R1+0xd78] ;  /* 0x000d780001027983 */ /* 0x000ea80000300a00 */
[----:B------:R-:W3:Y:S04]  /*84340*/  LDL.LU R27, [R1+0x12c] ;  /* 0x00012c00011b7983 */ /* 0x000ee80000300800 */
[----:B----4-:R0:W-:Y:S04]  /*84350*/  @P4 STG.E.U8 desc[UR46][R18.64], R23 ;  /* 0x0000001712004986 */ /* 0x0101e8000c10112e */
        /* <DEDUP_REMOVED lines=21> */
[----:B------:R-:W-:Y:S01]  /*844b0*/  LOP3.LUT P1, RZ, R22, 0x20, RZ, 0xc0, !PT ;  /* 0x0000002016ff7812 */ /* 0x000fe2000782c0ff */
[----:B------:R-:W4:Y:S01]  /*844c0*/  LDL.LU.64 R24, [R1+0xd60] ;  /* 0x000d600001187983 */ /* 0x000f220000300a00 */
[----:B------:R-:W-:Y:S02]  /*844d0*/  LOP3.LUT R26, R26, 0xfffdffff, RZ, 0xc0, !PT ;  /* 0xfffdffff1a1a7812 */ /* 0x000fe400078ec0ff */
[----:B------:R-:W-:Y:S01]  /*844e0*/  LOP3.LUT P5, RZ, R22, 0x2, RZ, 0xc0, !PT ;  /* 0x0000000216ff7812 */ /* 0x000fe200078ac0ff */
[----:B------:R-:W4:Y:S08]  /*844f0*/  LDL.LU.64 R28, [R1+0xd58] ;  /* 0x000d5800011c7983 */ /* 0x000f300000300a00 */
[----:B------:R-:W-:-:S02]  /*84500*/  @P1 LOP3.LUT R26, R26, 0x20000, RZ, 0xfc, !PT ;  /* 0x000200001a1a1812 */ /* 0x000fc400078efcff */
[C---:B------:R-:W-:Y:S02]  /*84510*/  LOP3.LUT P1, RZ, R22.reuse, 0x10, RZ, 0xc0, !PT ;  /* 0x0000001016ff7812 */ /* 0x040fe4000782c0ff */
[----:B------:R-:W-:Y:S02]  /*84520*/  LOP3.LUT P6, RZ, R22, 0x4, RZ, 0xc0, !PT ;  /* 0x0000000416ff7812 */ /* 0x000fe400078cc0ff */
[----:B------:R-:W-:Y:S02]  /*84530*/  LOP3.LUT R26, R26, 0xfffbffff, RZ, 0xc0, !PT ;  /* 0xfffbffff1a1a7812 */ /* 0x000fe400078ec0ff */
[----:B------:R-:W-:Y:S02]  /*84540*/  PRMT R23, R17, 0x7773, RZ ;  /* 0x0000777311177816 */ /* 0x000fe400000000ff */
[----:B------:R-:W4:Y:S05]  /*84550*/  LDL.LU R17, [R1+0x110] ;  /* 0x0001100001117983 */ /* 0x000f2a0000300800 */
[----:B------:R-:W-:Y:S01]  /*84560*/  @P1 LOP3.LUT R26, R26, 0x40000, RZ, 0xfc, !PT ;  /* 0x000400001a1a1812 */ /* 0x000fe200078efcff */
[----:B------:R0:W-:Y:S01]  /*84570*/  @P5 STG.E.U8 desc[UR46][R12.64], R23 ;  /* 0x000000170c005986 */ /* 0x0001e2000c10112e */
[----:B------:R-:W-:-:S03]  /*84580*/  LOP3.LUT P1, RZ, R22, 0x8, RZ, 0xc0, !PT ;  /* 0x0000000816ff7812 */ /* 0x000fc6000782c0ff */
[----:B------:R-:W4:Y:S04]  /*84590*/  LDL.LU.64 R20, [R1+0xd50] ;  /* 0x000d500001147983 */ /* 0x000f280000300a00 */
[----:B------:R-:W4:Y:S01]  /*845a0*/  LDL.LU.64 R14, [R1+0xd48] ;  /* 0x000d4800010e7983 */ /* 0x000f220000300a00 */
[----:B0-----:R-:W-:-:S03]  /*845b0*/  PRMT R23, R4, 0x7770, RZ ;  /* 0x0000777004177816 */ /* 0x001fc600000000ff */
[----:B------:R-:W4:Y:S04]  /*845c0*/  LDL.LU.64 R12, [R1+0xd40] ;  /* 0x000d4000010c7983 */ /* 0x000f280000300a00 */
[----:B------:R0:W-:Y:S02]  /*845d0*/  @P6 STG.E.U8 desc[UR46][R10.64], R23 ;  /* 0x000000170a006986 */ /* 0x0001e4000c10112e */
[----:B0-----:R-:W-:Y:S02]  /*845e0*/  PRMT R23, R4, 0x7771, RZ ;  /* 0x0000777104177816 */ /* 0x001fe400000000ff */
[----:B------:R-:W4:Y:S04]  /*845f0*/  LDL.LU.64 R10, [R1+0xd38] ;  /* 0x000d3800010a7983 */ /* 0x000f280000300a00 */
[----:B------:R0:W-:Y:S01]  /*84600*/  @P1 STG.E.U8 desc[UR46][R8.64], R23 ;  /* 0x0000001708001986 */ /* 0x0001e2000c10112e */
[----:B------:R-:W-:-:S02]  /*84610*/  LOP3.LUT P1, RZ, R26, 0x40000, RZ, 0xc0, !PT ;  /* 0x000400001aff7812 */ /* 0x000fc4000782c0ff */
[----:B0-----:R-:W-:Y:S01]  /*84620*/  PRMT R23, R4, 0x7772, RZ ;  /* 0x0000777204177816 */ /* 0x001fe200000000ff */
[----:B------:R-:W4:Y:S10]  /*84630*/  LDL.LU.64 R8, [R1+0xd30] ;  /* 0x000d300001087983 */ /* 0x000f340000300a00 */
[----:B------:R0:W-:Y:S01]  /*84640*/  @P1 STG.E.U8 desc[UR46][R6.64], R23 ;  /* 0x0000001706001986 */ /* 0x0001e2000c10112e */
[----:B------:R-:W-:Y:S01]  /*84650*/  LOP3.LUT P1, RZ, R26, 0x20000, RZ, 0xc0, !PT ;  /* 0x000200001aff7812 */ /* 0x000fe2000782c0ff */
[----:B0-----:R-:W-:-:S02]  /*84660*/  IMAD.MOV.U32 R23, RZ, RZ, R4 ;  /* 0x000000ffff177224 */ /* 0x001fc400078e0004 */
[----:B------:R-:W4:Y:S03]  /*84670*/  LDL.LU.64 R6, [R1+0xd28] ;  /* 0x000d280001067983 */ /* 0x000f260000300a00 */
[----:B------:R-:W-:Y:S01]  /*84680*/  PRMT R23, R23, 0x7773, RZ ;  /* 0x0000777317177816 */ /* 0x000fe200000000ff */
[----:B------:R-:W4:Y:S06]  /*84690*/  LDL.LU.64 R4, [R1+0xd20] ;  /* 0x000d200001047983 */ /* 0x000f2c0000300a00 */
[----:B--2---:R3:W-:Y:S01]  /*846a0*/  @P1 STG.E.U8 desc[UR46][R2.64], R23 ;  /* 0x0000001702001986 */ /* 0x0047e2000c10112e */
[----:B------:R-:W-:-:S02]  /*846b0*/  LOP3.LUT P1, RZ, R26, 0x10000, RZ, 0xc0, !PT ;  /* 0x000100001aff7812 */ /* 0x000fc4000782c0ff */
[----:B---3--:R-:W-:Y:S01]  /*846c0*/  PRMT R23, R27, 0x7770, RZ ;  /* 0x000077701b177816 */ /* 0x008fe200000000ff */
[----:B------:R-:W2:Y:S10]  /*846d0*/  LDL.LU.64 R2, [R1+0xd18] ;  /* 0x000d180001027983 */ /* 0x000eb40000300a00 */
[----:B----4-:R0:W-:Y:S04]  /*846e0*/  @P1 STG.E.U8 desc[UR46][R18.64], R23 ;  /* 0x0000001712001986 */ /* 0x0101e8000c10112e */
[----:B0-----:R-:W3:Y:S01]  /*846f0*/  LDL.LU.64 R18, [R1+0x2098] ;  /* 0x0020980001127983 */ /* 0x001ee20000300a00 */
[----:B------:R-:W-:-:S02]  /*84700*/  LOP3.LUT P1, RZ, R26, 0x8000, RZ, 0xc0, !PT ;  /* 0x000080001aff7812 */ /* 0x000fc4000782c0ff */
[----:B------:R-:W-:Y:S02]  /*84710*/  PRMT R23, R27, 0x7771, RZ ;  /* 0x000077711b177816 */ /* 0x000fe400000000ff */
[C---:B------:R-:W-:Y:S02]  /*84720*/  LOP3.LUT P2, RZ, R22.reuse, 0x1000, RZ, 0xc0, !PT ;  /* 0x0000100016ff7812 */ /* 0x040fe4000784c0ff */
[----:B------:R-:W-:-:S07]  /*84730*/  LOP3.LUT P0, RZ, R22, 0x2000, RZ, 0xc0, !PT ;  /* 0x0000200016ff7812 */ /* 0x000fce000780c0ff */
[----:B---3--:R0:W-:Y:S04]  /*84740*/  @P1 STG.E.U8 desc[UR46][R18.64], R23 ;  /* 0x0000001712001986 */ /* 0x0081e8000c10112e */
[----:B0-----:R-:W3:Y:S01]  /*84750*/  LDL.LU.64 R18, [R1+0x2090] ;  /* 0x0020900001127983 */ /* 0x001ee20000300a00 */
[----:B------:R-:W-:Y:S02]  /*84760*/  LOP3.LUT P1, RZ, R26, 0x4000, RZ, 0xc0, !PT ;  /* 0x000040001aff7812 */ /* 0x000fe4000782c0ff */
[----:B------:R-:W-:-:S11]  /*84770*/  PRMT R23, R27, 0x7772, RZ ;  /* 0x000077721b177816 */ /* 0x000fd600000000ff */
        /* <DEDUP_REMOVED lines=13> */
[----:B------:R-:W-:Y:S02]  /*84850*/  LOP3.LUT P4, RZ, R22, 0x8000, RZ, 0xc0, !PT ;  /* 0x0000800016ff7812 */ /* 0x000fe4000788c0ff */
[----:B0-----:R-:W-:-:S05]  /*84860*/  PRMT R23, R17, 0x7773, RZ ;  /* 0x0000777311177816 */ /* 0x001fca00000000ff */
[----:B------:R3:W-:Y:S01]  /*84870*/  @P0 STG.E.U8 desc[UR46][R10.64], R23 ;  /* 0x000000170a000986 */ /* 0x0007e2000c10112e */
        /* <DEDUP_REMOVED lines=10> */
[----:B--2---:R0:W-:Y:S04]  /*84920*/  @P6 STG.E.U8 desc[UR46][R2.64], R23 ;  /* 0x0000001702006986 */ /* 0x0041e8000c10112e */
[----:B------:R-:W2:Y:S04]  /*84930*/  LDL.LU.64 R4, [R1+0xd10] ;  /* 0x000d100001047983 */ /* 0x000ea80000300a00 */
        /* <DEDUP_REMOVED lines=43> */
[C---:B------:R-:W-:Y:S01]  /*84bf0*/  LOP3.LUT P5, RZ, R22.reuse, 0x100000, RZ, 0xc0, !PT ;  /* 0x0010000016ff7812 */ /* 0x040fe200078ac0ff */
[----:B------:R-:W3:Y:S01]  /*84c00*/  LDL.LU R10, [R1+0x104] ;  /* 0x00010400010a7983 */ /* 0x000ee20000300800 */
        /* <DEDUP_REMOVED lines=20> */
[----:B--2---:R0:W-:Y:S01]  /*84d50*/  @P1 STG.E.U8 desc[UR46][R4.64], R23 ;  /* 0x0000001704001986 */ /* 0x0041e2000c10112e */
[C---:B------:R-:W-:Y:S02]  /*84d60*/  LOP3.LUT P1, RZ, R26.reuse, 0x200, RZ, 0xc0, !PT ;  /* 0x000002001aff7812 */ /* 0x040fe4000782c0ff */
[----:B0-----:R-:W-:Y:S01]  /*84d70*/  PRMT R23, R27, 0x7772, RZ ;  /* 0x000077721b177816 */ /* 0x001fe200000000ff */
[----:B------:R-:W2:Y:S10]  /*84d80*/  LDL.LU.64 R4, [R1+0xc88] ;  /* 0x000c880001047983 */ /* 0x000eb40000300a00 */
[----:B----4-:R0:W-:Y:S01]  /*84d90*/  @P1 STG.E.U8 desc[UR46][R2.64], R23 ;  /* 0x0000001702001986 */ /* 0x0101e2000c10112e */
[----:B------:R-:W-:-:S02]  /*84da0*/  LOP3.LUT P1, RZ, R26, 0x100, RZ, 0xc0, !PT ;  /* 0x000001001aff7812 */ /* 0x000fc4000782c0ff */
[----:B0-----:R-:W-:Y:S01]  /*84db0*/  PRMT R23, R27, 0x7773, RZ ;  /* 0x000077731b177816 */ /* 0x001fe200000000ff */
[----:B------:R-:W4:Y:S10]  /*84dc0*/  LDL.LU.64 R2, [R1+0xc80] ;  /* 0x000c800001027983 */ /* 0x000f340000300a00 */
        /* <DEDUP_REMOVED lines=12> */
[----:B------:R-:W-:Y:S02]  /*84e90*/  LOP3.LUT P2, RZ, R22, 0x80000000, RZ, 0xc0, !PT ;  /* 0x8000000016ff7812 */ /* 0x000fe4000784c0ff */
        /* <DEDUP_REMOVED lines=23> */
[----:B0-----:R-:W-:-:S05]  /*85010*/  PRMT R23, R17, 0x7772, RZ ;  /* 0x0000777211177816 */ /* 0x001fca00000000ff */
[----:B----4-:R0:W-:Y:S04]  /*85020*/  @P6 STG.E.U8 desc[UR46][R2.64], R23 ;  /* 0x0000001702006986 */ /* 0x0101e8000c10112e */
[----:B0-----:R-:W2:Y:S01]  /*85030*/  LDL.LU.64 R2, [R1+0xc78] ;  /* 0x000c780001027983 */ /* 0x001ea20000300a00 */
[----:B------:R-:W-:-:S03]  /*85040*/  LOP3.LUT P3, RZ, R18, 0x20, RZ, 0xc0, !PT ;  /* 0x0000002012ff7812 */ /* 0x000fc6000786c0ff */
[----:B------:R-:W4:Y:S01]  /*85050*/  LDL.LU.64 R28, [R1+0xc70] ;  /* 0x000c7000011c7983 */ /* 0x000f220000300a00 */
[----:B------:R-:W-:-:S03]  /*85060*/  PRMT R23, R17, 0x7773, RZ ;  /* 0x0000777311177816 */ /* 0x000fc600000000ff */
[----:B------:R-:W4:Y:S04]  /*85070*/  LDL.LU.64 R14, [R1+0xc68] ;  /* 0x000c6800010e7983 */ /* 0x000f280000300a00 */
[----:B------:R-:W4:Y:S04]  /*85080*/  LDL.LU.64 R10, [R1+0xc60] ;  /* 0x000c6000010a7983 */ /* 0x000f280000300a00 */
[----:B------:R-:W4:Y:S04]  /*85090*/  LDL.LU R8, [R1+0x10c] ;  /* 0x00010c0001087983 */ /* 0x000f280000300800 */
[----:B------:R-:W4:Y:S04]  /*850a0*/  LDL.LU.64 R6, [R1+0xc58] ;  /* 0x000c580001067983 */ /* 0x000f280000300a00 */
[----:B------:R-:W4:Y:S04]  /*850b0*/  LDL.LU.64 R4, [R1+0xc50] ;  /* 0x000c500001047983 */ /* 0x000f280000300a00 */
[----:B------:R-:W4:Y:S04]  /*850c0*/  LDL.LU R12, [R1+0xf0] ;  /* 0x0000f000010c7983 */ /* 0x000f280000300800 */
[----:B------:R-:W-:Y:S04]  /*850d0*/  STL.64 [R1+0x2050], R18 ;  /* 0x0020501201007387 */ /* 0x000fe80000100a00 */
[----:B--2---:R0:W-:Y:S04]  /*850e0*/  @P3 STG.E.U8 desc[UR46][R2.64], R23 ;  /* 0x0000001702003986 */ /* 0x0041e8000c10112e */
[----:B0-----:R-:W2:Y:S04]  /*850f0*/  LDL.LU.64 R2, [R1+0xc48] ;  /* 0x000c480001027983 */ /* 0x001ea80000300a00 */
[----:B------:R-:W3:Y:S04]  /*85100*/  LDL.LU R17, [R1+0xf4] ;  /* 0x0000f40001117983 */ /* 0x000ee80000300800 */
        /* <DEDUP_REMOVED lines=22> */
[----:B------:R-:W-:Y:S02]  /*85270*/  LOP3.LUT P1, RZ, R18, 0x800, RZ, 0xc0, !PT ;  /* 0x0000080012ff7812 */ /* 0x000fe4000782c0ff */
[----:B------:R-:W-:Y:S02]  /*85280*/  LOP3.LUT R26, R26, 0xfffffffd, RZ, 0xc0, !PT ;  /* 0xfffffffd1a1a7812 */ /* 0x000fe400078ec0ff */
[C---:B------:R-:W-:Y:S02]  /*85290*/  LOP3.LUT P4, RZ, R18.reuse, 0x40, RZ, 0xc0, !PT ;  /* 0x0000004012ff7812 */ /* 0x040fe4000788c0ff */
[----:B------:R-:W-:Y:S02]  /*852a0*/  LOP3.LUT P5, RZ, R18, 0x80, RZ, 0xc0, !PT ;  /* 0x0000008012ff7812 */ /* 0x000fe400078ac0ff */
[----:B----4-:R-:W-:-:S05]  /*852b0*/  PRMT R23, R8, 0x7770, RZ ;  /* 0x0000777008177816 */ /* 0x010fca00000000ff */
[----:B------:R-:W-:Y:S02]  /*852c0*/  @P1 LOP3.LUT R26, R26, 0x2, RZ, 0xfc, !PT ;  /* 0x000000021a1a1812 */ /* 0x000fe400078efcff */
[C---:B------:R-:W-:Y:S02]  /*852d0*/  LOP3.LUT P1, RZ, R18.reuse, 0x400, RZ, 0xc0, !PT ;  /* 0x0000040012ff7812 */ /* 0x040fe4000782c0ff */
[----:B------:R-:W-:Y:S01]  /*852e0*/  LOP3.LUT P6, RZ, R18, 0x100, RZ, 0xc0, !PT ;  /* 0x0000010012ff7812 */ /* 0x000fe200078cc0ff */
[----:B------:R0:W-:Y:S01]  /*852f0*/  @P4 STG.E.U8 desc[UR46][R28.64], R23 ;  /* 0x000000171c004986 */ /* 0x0001e2000c10112e */
[----:B------:R-:W-:Y:S02]  /*85300*/  LOP3.LUT R26, R26, 0xfffffffb, RZ, 0xc0, !PT ;  /* 0xfffffffb1a1a7812 */ /* 0x000fe400078ec0ff */
[----:B0-----:R-:W-:-:S07]  /*85310*/  PRMT R23, R8, 0x7771, RZ ;  /* 0x0000777108177816 */ /* 0x001fce00000000ff */
[----:B------:R-:W-:Y:S02]  /*85320*/  @P1 LOP3.LUT R26, R26, 0x4, RZ, 0xfc, !PT ;  /* 0x000000041a1a1812 */ /* 0x000fe400078efcff */
[----:B------:R-:W-:Y:S01]  /*85330*/  LOP3.LUT P1, RZ, R18, 0x200, RZ, 0xc0, !PT ;  /* 0x0000020012ff7812 */ /* 0x000fe2000782c0ff */
[----:B------:R0:W-:Y:S04]  /*85340*/  @P5 STG.E.U8 desc[UR46][R14.64], R23 ;  /* 0x000000170e005986 */ /* 0x0001e8000c10112e */
[----:B------:R-:W4:Y:S04]  /*85350*/  LDL.LU.64 R18, [R1+0xc30] ;  /* 0x000c300001127983 */ /* 0x000f280000300a00 */
[----:B------:R-:W4:Y:S01]  /*85360*/  LDL.LU.64 R24, [R1+0xc20] ;  /* 0x000c200001187983 */ /* 0x000f220000300a00 */
[----:B0-----:R-:W-:-:S03]  /*85370*/  PRMT R23, R8, 0x7772, RZ ;  /* 0x0000777208177816 */ /* 0x001fc600000000ff */
[----:B------:R-:W4:Y:S04]  /*85380*/  LDL.LU.64 R28, [R1+0xc18] ;  /* 0x000c1800011c7983 */ /* 0x000f280000300a00 */
[----:B------:R0:W-:Y:S04]  /*85390*/  @P6 STG.E.U8 desc[UR46][R10.64], R23 ;  /* 0x000000170a006986 */ /* 0x0001e8000c10112e */
[----:B------:R-:W4:Y:S01]  /*853a0*/  LDL.LU.64 R14, [R1+0xc10] ;  /* 0x000c1000010e7983 */ /* 0x000f220000300a00 */
[----:B0-----:R-:W-:-:S03]  /*853b0*/  PRMT R23, R8, 0x7773, RZ ;  /* 0x0000777308177816 */ /* 0x001fc600000000ff */
[----:B------:R-:W4:Y:S04]  /*853c0*/  LDL.LU.64 R10, [R1+0xc08] ;  /* 0x000c0800010a7983 */ /* 0x000f280000300a00 */
[----:B------:R0:W-:Y:S01]  /*853d0*/  @P1 STG.E.U8 desc[UR46][R6.64], R23 ;  /* 0x0000001706001986 */ /* 0x0001e2000c10112e */
[----:B------:R-:W-:-:S03]  /*853e0*/  LOP3.LUT P1, RZ, R26, 0x4, RZ, 0xc0, !PT ;  /* 0x000000041aff7812 */ /* 0x000fc6000782c0ff */
[----:B------:R-:W4:Y:S04]  /*853f0*/  LDL.LU.64 R8, [R1+0xc00] ;  /* 0x000c000001087983 */ /* 0x000f280000300a00 */
[----:B------:R-:W4:Y:S01]  /*85400*/  LDL.LU R13, [R1+0xfc] ;  /* 0x0000fc00010d7983 */ /* 0x000f220000300800 */
[----:B0-----:R-:W-:-:S03]  /*85410*/  PRMT R23, R12, 0x7770, RZ ;  /* 0x000077700c177816 */ /* 0x001fc600000000ff */
[----:B------:R-:W4:Y:S04]  /*85420*/  LDL.LU.64 R6, [R1+0xbf8] ;  /* 0x000bf80001067983 */ /* 0x000f280000300a00 */
[----:B------:R0:W-:Y:S01]  /*85430*/  @P1 STG.E.U8 desc[UR46][R4.64], R23 ;  /* 0x0000001704001986 */ /* 0x0001e2000c10112e */
[----:B------:R-:W-:Y:S02]  /*85440*/  LOP3.LUT P1, RZ, R26, 0x2, RZ, 0xc0, !PT ;  /* 0x000000021aff7812 */ /* 0x000fe4000782c0ff */
[----:B0-----:R-:W-:Y:S01]  /*85450*/  PRMT R23, R12, 0x7771, RZ ;  /* 0x000077710c177816 */ /* 0x001fe200000000ff */
[----:B------:R-:W4:Y:S10]  /*85460*/  LDL.LU.64 R4, [R1+0xbf0] ;  /* 0x000bf00001047983 */ /* 0x000f340000300a00 */
[----:B--2---:R0:W-:Y:S01]  /*85470*/  @P1 STG.E.U8 desc[UR46][R2.64], R23 ;  /* 0x0000001702001986 */ /* 0x0041e2000c10112e */
[----:B------:R-:W-:-:S02]  /*85480*/  LOP3.LUT P1, RZ, R26, 0x1, RZ, 0xc0, !PT ;  /* 0x000000011aff7812 */ /* 0x000fc4000782c0ff */
[----:B0-----:R-:W-:Y:S01]  /*85490*/  PRMT R23, R12, 0x7772, RZ ;  /* 0x000077720c177816 */ /* 0x001fe200000000ff */
[----:B------:R-:W2:Y:S04]  /*854a0*/  LDL.LU.64 R2, [R1+0xbe8] ;  /* 0x000be80001027983 */ /* 0x000ea80000300a00 */
        /* <DEDUP_REMOVED lines=8> */
[----:B---3--:R-:W-:-:S11]  /*85530*/  PRMT R23, R17, 0x7770, RZ ;  /* 0x0000777011177816 */ /* 0x008fd600000000ff */
[----:B----4-:R0:W-:Y:S04]  /*85540*/  @P1 STG.E.U8 desc[UR46][R18.64], R23 ;  /* 0x0000001712001986 */ /* 0x0101e8000c10112e */
[----:B0-----:R-:W3:Y:S01]  /*85550*/  LDL.LU.64 R18, [R1+0x2050] ;  /* 0x0020500001127983 */ /* 0x001ee20000300a00 */
[----:B------:R-:W-:Y:S02]  /*85560*/  LOP3.LUT P1, RZ, R22, 0x20000000, RZ, 0xc0, !PT ;  /* 0x2000000016ff7812 */ /* 0x000fe4000782c0ff */
[----:B------:R-:W-:-:S11]  /*85570*/  PRMT R23, R17, 0x7771, RZ ;  /* 0x0000777111177816 */ /* 0x000fd600000000ff */
[----:B--2---:R0:W-:Y:S01]  /*85580*/  @P1 STG.E.U8 desc[UR46][R26.64], R23 ;  /* 0x000000171a001986 */ /* 0x0041e2000c10112e */
[----:B------:R-:W-:Y:S02]  /*85590*/  LOP3.LUT P1, RZ, R22, 0x10000000, RZ, 0xc0, !PT ;  /* 0x1000000016ff7812 */ /* 0x000fe4000782c0ff */
[----:B0-----:R-:W-:-:S11]  /*855a0*/  PRMT R23, R17, 0x7772, RZ ;  /* 0x0000777211177816 */ /* 0x001fd600000000ff */
[----:B------:R0:W-:Y:S01]  /*855b0*/  @P1 STG.E.U8 desc[UR46][R24.64], R23 ;  /* 0x0000001718001986 */ /* 0x0001e2000c10112e */
[----:B------:R-:W-:Y:S02]  /*855c0*/  LOP3.LUT P1, RZ, R22, 0x8000000, RZ, 0xc0, !PT ;  /* 0x0800000016ff7812 */ /* 0x000fe4000782c0ff */
[C---:B------:R-:W-:Y:S02]  /*855d0*/  LOP3.LUT P2, RZ, R21.reuse, 0x100000, RZ, 0xc0, !PT ;  /* 0x0010000015ff7812 */ /* 0x040fe4000784c0ff */
[----:B------:R-:W-:Y:S02]  /*855e0*/  LOP3.LUT P0, RZ, R21, 0x80000, RZ, 0xc0, !PT ;  /* 0x0008000015ff7812 */ /* 0x000fe4000780c0ff */
[----:B0-----:R-:W-:-:S07]  /*855f0*/  PRMT R23, R17, 0x7773, RZ ;  /* 0x0000777311177816 */ /* 0x001fce00000000ff */
[----:B------:R3:W-:Y:S01]  /*85600*/  @P1 STG.E.U8 desc[UR46][R28.64], R23 ;  /* 0x000000171c001986 */ /* 0x0007e2000c10112e */
[C---:B------:R-:W-:Y:S02]  /*85610*/  LOP3.LUT P3, RZ, R21.reuse, 0x40000, RZ, 0xc0, !PT ;  /* 0x0004000015ff7812 */ /* 0x040fe4000786c0ff */
[C---:B------:R-:W-:Y:S02]  /*85620*/  LOP3.LUT P4, RZ, R21.reuse, 0x20000, RZ, 0xc0, !PT ;  /* 0x0002000015ff7812 */ /* 0x040fe4000788c0ff */
[C---:B------:R-:W-:Y:S02]  /*85630*/  LOP3.LUT P5, RZ, R21.reuse, 0x10000, RZ, 0xc0, !PT ;  /* 0x0001000015ff7812 */ /* 0x040fe400078ac0ff */
[C---:B------:R-:W-:Y:S02]  /*85640*/  LOP3.LUT P6, RZ, R21.reuse, 0x8000, RZ, 0xc0, !PT ;  /* 0x0000800015ff7812 */ /* 0x040fe400078cc0ff */
[----:B------:R-:W-:Y:S02]  /*85650*/  LOP3.LUT P1, RZ, R21, 0x4, RZ, 0xc0, !PT ;  /* 0x0000000415ff7812 */ /* 0x000fe4000782c0ff */
[----:B------:R-:W-:-:S02]  /*85660*/  LOP3.LUT R22, R22, 0xfff7ffff, RZ, 0xc0, !PT ;  /* 0xfff7ffff16167812 */ /* 0x000fc400078ec0ff */
[----:B---3--:R-:W-:-:S05]  /*85670*/  PRMT R23, R19, 0x7770, RZ ;  /* 0x0000777013177816 */ /* 0x008fca00000000ff */
[----:B------:R0:W-:Y:S02]  /*85680*/  @P2 STG.E.U8 desc[UR46][R14.64], R23 ;  /* 0x000000170e002986 */ /* 0x0001e4000c10112e */
[----:B0-----:R-:W-:-:S05]  /*85690*/  PRMT R23, R19, 0x7771, RZ ;  /* 0x0000777113177816 */ /* 0x001fca00000000ff */
[----:B------:R0:W-:Y:S02]  /*856a0*/  @P0 STG.E.U8 desc[UR46][R10.64], R23 ;  /* 0x000000170a000986 */ /* 0x0001e4000c10112e */
[----:B0-----:R-:W-:-:S05]  /*856b0*/  PRMT R23, R19, 0x7772, RZ ;  /* 0x0000777213177816 */ /* 0x001fca00000000ff */
[----:B------:R0:W-:Y:S02]  /*856c0*/  @P3 STG.E.U8 desc[UR46][R8.64], R23 ;  /* 0x0000001708003986 */ /* 0x0001e4000c10112e */
[----:B0-----:R-:W-:Y:S02]  /*856d0*/  PRMT R23, R19, 0x7773, RZ ;  /* 0x0000777313177816 */ /* 0x001fe400000000ff */
[----:B------:R-:W2:Y:S04]  /*856e0*/  LDL.LU R19, [R1+0x2048] ;  /* 0x0020480001137983 */ /* 0x000ea80000300800 */
[----:B------:R0:W-:Y:S02]  /*856f0*/  @P4 STG.E.U8 desc[UR46][R6.64], R23 ;  /* 0x0000001706004986 */ /* 0x0001e4000c10112e */
[----:B0-----:R-:W-:-:S05]  /*85700*/  PRMT R23, R13, 0x7770, RZ ;  /* 0x000077700d177816 */ /* 0x001fca00000000ff */
[----:B------:R0:W-:Y:S02]  /*85710*/  @P5 STG.E.U8 desc[UR46][R4.64], R23 ;  /* 0x0000001704005986 */ /* 0x0001e4000c10112e */
[----:B0-----:R-:W-:Y:S02]  /*85720*/  PRMT R23, R13, 0x7771, RZ ;  /* 0x000077710d177816 */ /* 0x001fe400000000ff */
[----:B------:R-:W3:Y:S04]  /*85730*/  LDL.LU.64 R4, [R1+0xbe0] ;  /* 0x000be00001047983 */ /* 0x000ee80000300a00 */
[----:B------:R0:W-:Y:S04]  /*85740*/  @P6 STG.E.U8 desc[UR46][R2.64], R23 ;  /* 0x0000001702006986 */ /* 0x0001e8000c10112e */
[----:B0-----:R-:W4:Y:S04]  /*85750*/  LDL.LU.64 R2, [R1+0xbd8] ;  /* 0x000bd80001027983 */ /* 0x001f280000300a00 */
[----:B------:R-:W2:Y:S04]  /*85760*/  LDL.LU.64 R6, [R1+0xbd0] ;  /* 0x000bd00001067983 */ /* 0x000ea80000300a00 */
[----:B------:R-:W2:Y:S04]  /*85770*/  LDL.LU.64 R10, [R1+0xbc8] ;  /* 0x000bc800010a7983 */ /* 0x000ea80000300a00 */
[----:B------:R-:W2:Y:S04]  /*85780*/  LDL.LU.64 R8, [R1+0xbc0] ;  /* 0x000bc00001087983 */ /* 0x000ea80000300a00 */
[----:B------:R-:W2:Y:S01]  /*85790*/  LDL.LU R17, [R1+0xe0] ;  /* 0x0000e00001117983 */ /* 0x000ea20000300800 */
        /* <DEDUP_REMOVED lines=16> */
[C---:B------:R-:W-:Y:S02]  /*858a0*/  LOP3.LUT P1, RZ, R21.reuse, 0x100, RZ, 0xc0, !PT ;  /* 0x0000010015ff7812 */ /* 0x040fe4000782c0ff */
[----:B------:R-:W-:Y:S02]  /*858b0*/  LOP3.LUT R22, R22, 0xfdffffff, RZ, 0xc0, !PT ;  /* 0xfdffffff16167812 */ /* 0x000fe400078ec0ff */
[----:B------:R-:W-:-:S09]  /*858c0*/  LOP3.LUT P3, RZ, R21, 0x4000, RZ, 0xc0, !PT ;  /* 0x0000400015ff7812 */ /* 0x000fd2000786c0ff */
[----:B------:R-:W-:Y:S02]  /*858d0*/  @P1 LOP3.LUT R22, R22, 0x2000000, RZ, 0xfc, !PT ;  /* 0x0200000016161812 */ /* 0x000fe400078efcff */
[C---:B------:R-:W-:Y:S02]  /*858e0*/  LOP3.LUT P1, RZ, R21.reuse, 0x200, RZ, 0xc0, !PT ;  /* 0x0000020015ff7812 */ /* 0x040fe4000782c0ff */
[C---:B------:R-:W-:Y:S02]  /*858f0*/  LOP3.LUT P4, RZ, R21.reuse, 0x2000, RZ, 0xc0, !PT ;  /* 0x0000200015ff7812 */ /* 0x040fe4000788c0ff */
[----:B------:R-:W-:Y:S02]  /*85900*/  LOP3.LUT R22, R22, 0xfbffffff, RZ, 0xc0, !PT ;  /* 0xfbffffff16167812 */ /* 0x000fe400078ec0ff */
[C---:B------:R-:W-:Y:S02]  /*85910*/  LOP3.LUT P5, RZ, R21.reuse, 0x1000, RZ, 0xc0, !PT ;  /* 0x0000100015ff7812 */ /* 0x040fe400078ac0ff */
[----:B------:R-:W-:-:S02]  /*85920*/  LOP3.LUT P6, RZ, R21, 0x800, RZ, 0xc0, !PT ;  /* 0x0000080015ff7812 */ /* 0x000fc400078cc0ff */
[----:B------:R-:W-:Y:S02]  /*85930*/  PRMT R23, R13, 0x7772, RZ ;  /* 0x000077720d177816 */ /* 0x000fe400000000ff */
[C---:B------:R-:W-:Y:S02]  /*85940*/  LOP3.LUT P2, RZ, R21.reuse, 0x2, RZ, 0xc0, !PT ;  /* 0x0000000215ff7812 */ /* 0x040fe4000784c0ff */
[----:B------:R-:W-:Y:S02]  /*85950*/  @P1 LOP3.LUT R22, R22, 0x4000000, RZ, 0xfc, !PT ;  /* 0x0400000016161812 */ /* 0x000fe400078efcff */
[C---:B------:R-:W-:Y:S02]  /*85960*/  LOP3.LUT P1, RZ, R21.reuse, 0x400, RZ, 0xc0, !PT ;  /* 0x0000040015ff7812 */ /* 0x040fe4000782c0ff */
[----:B------:R-:W-:Y:S02]  /*85970*/  LOP3.LUT P0, RZ, R21, 0x1, RZ, 0xc0, !PT ;  /* 0x0000000115ff7812 */ /* 0x000fe4000780c0ff */
[----:B------:R-:W-:Y:S01]  /*85980*/  PRMT R21, R13, 0x7773, RZ ;  /* 0x000077730d157816 */ /* 0x000fe200000000ff */
[----:B---3--:R0:W-:Y:S04]  /*85990*/  @P3 STG.E.U8 desc[UR46][R4.64], R23 ;  /* 0x0000001704003986 */ /* 0x0081e8000c10112e */
[----:B0-----:R-:W3:Y:S04]  /*859a0*/  LDL.LU.64 R4, [R1+0xbb8] ;  /* 0x000bb80001047983 */ /* 0x001ee80000300a00 */
[----:B----4-:R0:W-:Y:S04]  /*859b0*/  @P4 STG.E.U8 desc[UR46][R2.64], R21 ;  /* 0x0000001502004986 */ /* 0x0101e8000c10112e */
[----:B------:R-:W4:Y:S04]  /*859c0*/  LDL.LU R23, [R1+0xe4] ;  /* 0x0000e40001177983 */ /* 0x000f280000300800 */
[----:B0-----:R-:W4:Y:S01]  /*859d0*/  LDL.LU.64 R2, [R1+0xbb0] ;  /* 0x000bb00001027983 */ /* 0x001f220000300a00 */
[----:B--2---:R-:W-:-:S05]  /*859e0*/  PRMT R21, R17, 0x7770, RZ ;  /* 0x0000777011157816 */ /* 0x004fca00000000ff */
[----:B------:R0:W-:Y:S04]  /*859f0*/  @P5 STG.E.U8 desc[UR46][R6.64], R21 ;  /* 0x0000001506005986 */ /* 0x0001e8000c10112e */
[----:B0-----:R-:W2:Y:S04]  /*85a00*/  LDL.LU R6, [R1+0xe8] ;  /* 0x0000e80001067983 */ /* 0x001ea80000300800 */
[----:B------:R-:W3:Y:S04]  /*85a10*/  LDL.LU.64 R26, [R1+0xb90] ;  /* 0x000b9000011a7983 */ /* 0x000ee80000300a00 */
[----:B---3--:R0:W-:Y:S04]  /*85a20*/  STL.64 [R1+0x2030], R26 ;  /* 0x0020301a01007387 */ /* 0x0081e80000100a00 */
[----:B0-----:R-:W3:Y:S04]  /*85a30*/  LDL.LU.64 R26, [R1+0xb98] ;  /* 0x000b9800011a7983 */ /* 0x001ee80000300a00 */
[----:B---3--:R0:W-:Y:S04]  /*85a40*/  STL.64 [R1+0x2038], R26 ;  /* 0x0020381a01007387 */ /* 0x0081e80000100a00 */
[----:B0-----:R-:W3:Y:S01]  /*85a50*/  LDL.LU.64 R26, [R1+0xba0] ;  /* 0x000ba000011a7983 */ /* 0x001ee20000300a00 */
[----:B------:R-:W-:-:S05]  /*85a60*/  PRMT R21, R17, 0x7771, RZ ;  /* 0x0000777111157816 */ /* 0x000fca00000000ff */
[----:B------:R0:W-:Y:S02]  /*85a70*/  @P6 STG.E.U8 desc[UR46][R10.64], R21 ;  /* 0x000000150a006986 */ /* 0x0001e4000c10112e */
[----:B0-----:R-:W-:-:S05]  /*85a80*/  PRMT R21, R17, 0x7772, RZ ;  /* 0x0000777211157816 */ /* 0x001fca00000000ff */
[----:B------:R-:W-:Y:S01]  /*85a90*/  @P1 STG.E.U8 desc[UR46][R8.64], R21 ;  /* 0x0000001508001986 */ /* 0x000fe2000c10112e */
[----:B------:R-:W-:-:S03]  /*85aa0*/  LOP3.LUT P1, RZ, R22, 0x4000000, RZ, 0xc0, !PT ;  /* 0x0400000016ff7812 */ /* 0x000fc6000782c0ff */
[----:B---3--:R0:W-:Y:S04]  /*85ab0*/  STL.64 [R1+0x2040], R26 ;  /* 0x0020401a01007387 */ /* 0x0081e80000100a00 */
[----:B0-----:R-:W3:Y:S01]  /*85ac0*/  LDL.LU.64 R26, [R1+0xba8] ;  /* 0x000ba800011a7983 */ /* 0x001ee20000300a00 */
[----:B------:R-:W-:-:S03]  /*85ad0*/  PRMT R21, R17, 0x7773, RZ ;  /* 0x0000777311157816 */ /* 0x000fc600000000ff */
[----:B------:R-:W2:Y:S04]  /*85ae0*/  LDL.LU.64 R24, [R1+0xb88] ;  /* 0x000b880001187983 */ /* 0x000ea80000300a00 */
[----:B------:R4:W-:Y:S01]  /*85af0*/  @P1 STG.E.U8 desc[UR46][R4.64], R21 ;  /* 0x0000001504001986 */ /* 0x0009e2000c10112e */
[----:B------:R-:W-:-:S03]  /*85b00*/  LOP3.LUT P1, RZ, R22, 0x2000000, RZ, 0xc0, !PT ;  /* 0x0200000016ff7812 */ /* 0x000fc6000782c0ff */
[----:B------:R-:W2:Y:S04]  /*85b10*/  LDL.LU R7, [R1+0xec] ;  /* 0x0000ec0001077983 */ /* 0x000ea80000300800 */
[----:B------:R-:W2:Y:S01]  /*85b20*/  LDL.LU.64 R28, [R1+0xb80] ;  /* 0x000b8000011c7983 */ /* 0x000ea20000300a00 */
[----:B----4-:R-:W-:-:S03]  /*85b30*/  PRMT R21, R23, 0x7770, RZ ;  /* 0x0000777017157816 */ /* 0x010fc600000000ff */
[----:B------:R-:W4:Y:S04]  /*85b40*/  LDL.LU.64 R14, [R1+0xb78] ;  /* 0x000b7800010e7983 */ /* 0x000f280000300a00 */
[----:B------:R0:W-:Y:S01]  /*85b50*/  @P1 STG.E.U8 desc[UR46][R2.64], R21 ;  /* 0x0000001502001986 */ /* 0x0001e2000c10112e */
[----:B------:R-:W-:-:S03]  /*85b60*/  LOP3.LUT P1, RZ, R22, 0x1000000, RZ, 0xc0, !PT ;  /* 0x0100000016ff7812 */ /* 0x000fc6000782c0ff */
[----:B------:R-:W4:Y:S04]  /*85b70*/  LDL.LU.64 R12, [R1+0xb70] ;  /* 0x000b7000010c7983 */ /* 0x000f280000300a00 */
[----:B------:R-:W4:Y:S01]  /*85b80*/  LDL.LU.64 R10, [R1+0xb68] ;  /* 0x000b6800010a7983 */ /* 0x000f220000300a00 */
[----:B0-----:R-:W-:-:S03]  /*85b90*/  PRMT R21, R23, 0x7771, RZ ;  /* 0x0000777117157816 */ /* 0x001fc600000000ff */
[----:B------:R-:W4:Y:S04]  /*85ba0*/  LDL.LU.64 R8, [R1+0xb60] ;  /* 0x000b600001087983 */ /* 0x000f280000300a00 */
[----:B------:R-:W4:Y:S04]  /*85bb0*/  LDL.LU.64 R4, [R1+0xb58] ;  /* 0x000b580001047983 */ /* 0x000f280000300a00 */
[----:B------:R-:W4:Y:S04]  /*85bc0*/  LDL.LU R17, [R1+0xd0] ;  /* 0x0000d00001117983 */ /* 0x000f280000300800 */
[----:B------:R-:W4:Y:S04]  /*85bd0*/  LDL.LU.64 R2, [R1+0xb50] ;  /* 0x000b500001027983 */ /* 0x000f280000300a00 */
        /* <DEDUP_REMOVED lines=11> */
[----:B--2---:R-:W-:Y:S02]  /*85c90*/  PRMT R21, R6, 0x7770, RZ ;  /* 0x0000777006157816 */ /* 0x004fe400000000ff */
        /* <DEDUP_REMOVED lines=9> */
[----:B0-----:R-:W-:-:S11]  /*85d30*/  PRMT R21, R6, 0x7772, RZ ;  /* 0x0000777206157816 */ /* 0x001fd600000000ff */
[----:B------:R0:W-:Y:S02]  /*85d40*/  @P1 STG.E.U8 desc[UR46][R28.64], R21 ;  /* 0x000000151c001986 */ /* 0x0001e4000c10112e */
[----:B0-----:R-:W-:-:S05]  /*85d50*/  PRMT R21, R6, 0x7773, RZ ;  /* 0x0000777306157816 */ /* 0x001fca00000000ff */
[----:B----4-:R0:W-:Y:S02]  /*85d60*/  @P2 STG.E.U8 desc[UR46][R14.64], R21 ;  /* 0x000000150e002986 */ /* 0x0101e4000c10112e */
        /* <DEDUP_REMOVED lines=25> */
[----:B------:R-:W4:Y:S04]  /*85f00*/  LDL.LU.64 R24, [R1+0xaf8] ;  /* 0x000af80001187983 */ /* 0x000f280000300a00 */
[----:B----4-:R0:W-:Y:S04]  /*85f10*/  STL.64 [R1+0x2018], R24 ;  /* 0x0020181801007387 */ /* 0x0101e80000100a00 */
        /* <DEDUP_REMOVED lines=23> */
[C---:B------:R-:W-:Y:S02]  /*86090*/  LOP3.LUT P1, RZ, R19.reuse, 0x200000, RZ, 0xc0, !PT ;  /* 0x0020000013ff7812 */ /* 0x040fe4000782c0ff */
[----:B------:R-:W-:Y:S02]  /*860a0*/  LOP3.LUT R22, R22, 0xfffdffff, RZ, 0xc0, !PT ;  /* 0xfffdffff16167812 */ /* 0x000fe400078ec0ff */
[----:B------:R-:W-:-:S09]  /*860b0*/  LOP3.LUT P5, RZ, R19, 0x2000000, RZ, 0xc0, !PT ;  /* 0x0200000013ff7812 */ /* 0x000fd200078ac0ff */
[----:B------:R-:W-:Y:S02]  /*860c0*/  @P1 LOP3.LUT R22, R22, 0x20000, RZ, 0xfc, !PT ;  /* 0x0002000016161812 */ /* 0x000fe400078efcff */
        /* <DEDUP_REMOVED lines=26> */
[----:B0-----:R-:W-:Y:S01]  /*86270*/  PRMT R21, R27, 0x7770, RZ ;  /* 0x000077701b157816 */ /* 0x001fe200000000ff */
[----:B------:R-:W3:Y:S10]  /*86280*/  LDL.LU.64 R2, [R1+0xab8] ;  /* 0x000ab80001027983 */ /* 0x000ef40000300a00 */
        /* <DEDUP_REMOVED lines=36> */
[----:B------:R-:W2:Y:S04]  /*864d0*/  LDL.LU R20, [R1+0x2010] ;  /* 0x0020100001147983 */ /* 0x000ea80000300800 */
[----:B---3--:R0:W-:Y:S04]  /*864e0*/  @P6 STG.E.U8 desc[UR46][R2.64], R21 ;  /* 0x0000001502006986 */ /* 0x0081e8000c10112e */
[----:B------:R-:W3:Y:S04]  /*864f0*/  LDL.LU.64 R4, [R1+0xab0] ;  /* 0x000ab00001047983 */ /* 0x000ee80000300a00 */
[----:B0-----:R-:W4:Y:S04]  /*86500*/  LDL.LU.64 R2, [R1+0xaa8] ;  /* 0x000aa80001027983 */ /* 0x001f280000300a00 */
[----:B------:R-:W4:Y:S04]  /*86510*/  LDL.LU.64 R12, [R1+0xaa0] ;  /* 0x000aa000010c7983 */ /* 0x000f280000300a00 */
[----:B------:R-:W3:Y:S01]  /*86520*/  LDL.LU R17, [R1+0xc4] ;  /* 0x0000c40001117983 */ /* 0x000ee20000300800 */
[----:B------:R-:W-:-:S02]  /*86530*/  LOP3.LUT R22, R22, 0xfffffff7, RZ, 0xc0, !PT ;  /* 0xfffffff716167812 */ /* 0x000fc400078ec0ff */
[C---:B------:R-:W-:Y:S01]  /*86540*/  LOP3.LUT P3, RZ, R19.reuse, 0x100, RZ, 0xc0, !PT ;  /* 0x0000010013ff7812 */ /* 0x040fe2000786c0ff */
[----:B------:R-:W4:Y:S01]  /*86550*/  LDL.LU.64 R8, [R1+0xa98] ;  /* 0x000a980001087983 */ /* 0x000f220000300a00 */
[----:B------:R-:W-:-:S03]  /*86560*/  LOP3.LUT P4, RZ, R19, 0x80, RZ, 0xc0, !PT ;  /* 0x0000008013ff7812 */ /* 0x000fc6000788c0ff */
[----:B------:R-:W4:Y:S04]  /*86570*/  LDL.LU.64 R6, [R1+0xa90] ;  /* 0x000a900001067983 */ /* 0x000f280000300a00 */
[----:B------:R-:W4:Y:S01]  /*86580*/  LDL.LU R23, [R1+0xc8] ;  /* 0x0000c80001177983 */ /* 0x000f220000300800 */
[----:B------:R-:W-:-:S03]  /*86590*/  LOP3.LUT P5, RZ, R19, 0x40, RZ, 0xc0, !PT ;  /* 0x0000004013ff7812 */ /* 0x000fc600078ac0ff */
[----:B------:R-:W-:Y:S01]  /*865a0*/  STL.64 [R1+0x1ff8], R18 ;  /* 0x001ff81201007387 */ /* 0x000fe20000100a00 */
[----:B------:R-:W-:Y:S02]  /*865b0*/  LOP3.LUT P6, RZ, R19, 0x20, RZ, 0xc0, !PT ;  /* 0x0000002013ff7812 */ /* 0x000fe400078cc0ff */
[----:B--2---:R-:W-:-:S13]  /*865c0*/  LOP3.LUT P1, RZ, R20, 0x10000000, RZ, 0xc0, !PT ;  /* 0x1000000014ff7812 */ /* 0x004fda000782c0ff */
        /* <DEDUP_REMOVED lines=17> */
[----:B------:R-:W-:Y:S02]  /*866e0*/  LOP3.LUT R22, R22, 0xfffffdff, RZ, 0xc0, !PT ;  /* 0xfffffdff16167812 */ /* 0x000fe400078ec0ff */
[----:B---3--:R-:W-:-:S09]  /*866f0*/  PRMT R21, R17, 0x7770, RZ ;  /* 0x0000777011157816 */ /* 0x008fd200000000ff */
[----:B------:R-:W-:Y:S02]  /*86700*/  @P1 LOP3.LUT R22, R22, 0x200, RZ, 0xfc, !PT ;  /* 0x0000020016161812 */ /* 0x000fe400078efcff */
[----:B------:R-:W-:Y:S01]  /*86710*/  LOP3.LUT P1, RZ, R19, 0x8, RZ, 0xc0, !PT ;  /* 0x0000000813ff7812 */ /* 0x000fe2000782c0ff */
[----:B------:R0:W-:Y:S01]  /*86720*/  @P3 STG.E.U8 desc[UR46][R4.64], R21 ;  /* 0x0000001504003986 */ /* 0x0001e2000c10112e */
[----:B------:R-:W-:Y:S02]  /*86730*/  LOP3.LUT R22, R22, 0xfffffbff, RZ, 0xc0, !PT ;  /* 0xfffffbff16167812 */ /* 0x000fe400078ec0ff */
[----:B0-----:R-:W-:Y:S01]  /*86740*/  PRMT R21, R17, 0x7771, RZ ;  /* 0x0000777111157816 */ /* 0x001fe200000000ff */
[----:B------:R-:W2:Y:S08]  /*86750*/  LDL.LU.64 R4, [R1+0xa88] ;  /* 0x000a880001047983 */ /* 0x000eb00000300a00 */
[----:B------:R-:W-:Y:S01]  /*86760*/  @P1 LOP3.LUT R22, R22, 0x400, RZ, 0xfc, !PT ;  /* 0x0000040016161812 */ /* 0x000fe200078efcff */
[----:B----4-:R0:W-:Y:S01]  /*86770*/  @P4 STG.E.U8 desc[UR46][R2.64], R21 ;  /* 0x0000001502004986 */ /* 0x0101e2000c10112e */
[----:B------:R-:W-:-:S03]  /*86780*/  LOP3.LUT P1, RZ, R19, 0x10, RZ, 0xc0, !PT ;  /* 0x0000001013ff7812 */ /* 0x000fc6000782c0ff */
[----:B0-----:R-:W3:Y:S04]  /*86790*/  LDL.LU.64 R2, [R1+0xa80] ;  /* 0x000a800001027983 */ /* 0x001ee80000300a00 */
[----:B------:R-:W4:Y:S04]  /*867a0*/  LDL.LU R11, [R1+0xcc] ;  /* 0x0000cc00010b7983 */ /* 0x000f280000300800 */
[----:B------:R-:W2:Y:S04]  /*867b0*/  LDL.LU.64 R18, [R1+0xa68] ;  /* 0x000a680001127983 */ /* 0x000ea80000300a00 */
[----:B--2---:R0:W-:Y:S04]  /*867c0*/  STL.64 [R1+0x2000], R18 ;  /* 0x0020001201007387 */ /* 0x0041e80000100a00 */
[----:B0-----:R-:W2:Y:S01]  /*867d0*/  LDL.LU.64 R18, [R1+0xa70] ;  /* 0x000a700001127983 */ /* 0x001ea20000300a00 */
[----:B------:R-:W-:-:S05]  /*867e0*/  PRMT R21, R17, 0x7772, RZ ;  /* 0x0000777211157816 */ /* 0x000fca00000000ff */
[----:B------:R0:W-:Y:S02]  /*867f0*/  @P5 STG.E.U8 desc[UR46][R12.64], R21 ;  /* 0x000000150c005986 */ /* 0x0001e4000c10112e */
[----:B0-----:R-:W-:-:S05]  /*86800*/  PRMT R21, R17, 0x7773, RZ ;  /* 0x0000777311157816 */ /* 0x001fca00000000ff */
[----:B------:R0:W-:Y:S02]  /*86810*/  @P6 STG.E.U8 desc[UR46][R8.64], R21 ;  /* 0x0000001508006986 */ /* 0x0001e4000c10112e */
[----:B0-----:R-:W-:-:S05]  /*86820*/  PRMT R21, R23, 0x7770, RZ ;  /* 0x0000777017157816 */ /* 0x001fca00000000ff */
[----:B------:R-:W-:Y:S04]  /*86830*/  @P1 STG.E.U8 desc[UR46][R6.64], R21 ;  /* 0x0000001506001986 */ /* 0x000fe8000c10112e */
[----:B--2---:R0:W-:Y:S04]  /*86840*/  STL.64 [R1+0x2008], R18 ;  /* 0x0020081201007387 */ /* 0x0041e80000100a00 */
[----:B0-----:R-:W2:Y:S01]  /*86850*/  LDL.LU.64 R18, [R1+0xa78] ;  /* 0x000a780001127983 */ /* 0x001ea20000300a00 */
[C---:B------:R-:W-:Y:S02]  /*86860*/  LOP3.LUT P1, RZ, R22.reuse, 0x400, RZ, 0xc0, !PT ;  /* 0x0000040016ff7812 */ /* 0x040fe4000782c0ff */
[----:B------:R-:W-:Y:S01]  /*86870*/  PRMT R21, R23, 0x7771, RZ ;  /* 0x0000777117157816 */ /* 0x000fe200000000ff */
[----:B------:R-:W4:Y:S04]  /*86880*/  LDL.LU.64 R26, [R1+0xa60] ;  /* 0x000a6000011a7983 */ /* 0x000f280000300a00 */
[----:B------:R-:W4:Y:S04]  /*86890*/  LDL.LU.64 R24, [R1+0xa58] ;  /* 0x000a580001187983 */ /* 0x000f280000300a00 */
[----:B------:R-:W4:Y:S04]  /*868a0*/  LDL.LU R10, [R1+0xb0] ;  /* 0x0000b000010a7983 */ /* 0x000f280000300800 */
[----:B------:R0:W-:Y:S01]  /*868b0*/  @P1 STG.E.U8 desc[UR46][R4.64], R21 ;  /* 0x0000001504001986 */ /* 0x0001e2000c10112e */
[----:B------:R-:W-:-:S03]  /*868c0*/  LOP3.LUT P1, RZ, R22, 0x200, RZ, 0xc0, !PT ;  /* 0x0000020016ff7812 */ /* 0x000fc6000782c0ff */
[----:B------:R-:W4:Y:S04]  /*868d0*/  LDL.LU.64 R28, [R1+0xa50] ;  /* 0x000a5000011c7983 */ /* 0x000f280000300a00 */
[----:B------:R-:W4:Y:S01]  /*868e0*/  LDL.LU.64 R14, [R1+0xa48] ;  /* 0x000a4800010e7983 */ /* 0x000f220000300a00 */
[----:B0-----:R-:W-:-:S03]  /*868f0*/  PRMT R21, R23, 0x7772, RZ ;  /* 0x0000777217157816 */ /* 0x001fc600000000ff */
[----:B------:R-:W4:Y:S04]  /*86900*/  LDL.LU.64 R12, [R1+0xa40] ;  /* 0x000a4000010c7983 */ /* 0x000f280000300a00 */
[----:B---3--:R0:W-:Y:S01]  /*86910*/  @P1 STG.E.U8 desc[UR46][R2.64], R21 ;  /* 0x0000001502001986 */ /* 0x0081e2000c10112e */
[----:B------:R-:W-:-:S03]  /*86920*/  LOP3.LUT P1, RZ, R22, 0x100, RZ, 0xc0, !PT ;  /* 0x0000010016ff7812 */ /* 0x000fc6000782c0ff */
[----:B------:R-:W3:Y:S04]  /*86930*/  LDL.LU.64 R8, [R1+0xa38] ;  /* 0x000a380001087983 */ /* 0x000ee80000300a00 */
[----:B------:R-:W3:Y:S01]  /*86940*/  LDL.LU R17, [R1+0xb4] ;  /* 0x0000b40001117983 */ /* 0x000ee20000300800 */
[----:B0-----:R-:W-:-:S03]  /*86950*/  PRMT R21, R23, 0x7773, RZ ;  /* 0x0000777317157816 */ /* 0x001fc600000000ff */
[----:B------:R-:W3:Y:S04]  /*86960*/  LDL.LU.64 R6, [R1+0xa30] ;  /* 0x000a300001067983 */ /* 0x000ee80000300a00 */
[----:B------:R-:W3:Y:S04]  /*86970*/  LDL.LU.64 R4, [R1+0xa28] ;  /* 0x000a280001047983 */ /* 0x000ee80000300a00 */
[----:B------:R-:W3:Y:S04]  /*86980*/  LDL.LU.64 R2, [R1+0xa20] ;  /* 0x000a200001027983 */ /* 0x000ee80000300a00 */
[----:B--2---:R0:W-:Y:S04]  /*86990*/  @P1 STG.E.U8 desc[UR46][R18.64], R21 ;  /* 0x0000001512001986 */ /* 0x0041e8000c10112e */
[----:B0-----:R-:W2:Y:S01]  /*869a0*/  LDL.LU.64 R18, [R1+0x2008] ;  /* 0x0020080001127983 */ /* 0x001ea20000300a00 */
[----:B------:R-:W-:-:S02]  /*869b0*/  LOP3.LUT P1, RZ, R22, 0x80, RZ, 0xc0, !PT ;  /* 0x0000008016ff7812 */ /* 0x000fc4000782c0ff */
[----:B----4-:R-:W-:-:S11]  /*869c0*/  PRMT R21, R11, 0x7770, RZ ;  /* 0x000077700b157816 */ /* 0x010fd600000000ff */
[----:B--2---:R0:W-:Y:S04]  /*869d0*/  @P1 STG.E.U8 desc[UR46][R18.64], R21 ;  /* 0x0000001512001986 */ /* 0x0041e8000c10112e */
[----:B0-----:R-:W2:Y:S01]  /*869e0*/  LDL.LU.64 R18, [R1+0x2000] ;  /* 0x0020000001127983 */ /* 0x001ea20000300a00 */
        /* <DEDUP_REMOVED lines=8> */
[----:B--2---:R0:W-:Y:S01]  /*86a70*/  @P1 STG.E.U8 desc[UR46][R18.64], R21 ;  /* 0x0000001512001986 */ /* 0x0041e2000c10112e */
[C---:B------:R-:W-:Y:S02]  /*86a80*/  LOP3.LUT P1, RZ, R22.reuse, 0x20, RZ, 0xc0, !PT ;  /* 0x0000002016ff7812 */ /* 0x040fe4000782c0ff */
[----:B0-----:R-:W-:Y:S01]  /*86a90*/  PRMT R21, R11, 0x7772, RZ ;  /* 0x000077720b157816 */ /* 0x001fe200000000ff */
[----:B------:R-:W2:Y:S10]  /*86aa0*/  LDL.LU.64 R18, [R1+0x1ff8] ;  /* 0x001ff80001127983 */ /* 0x000eb40000300a00 */
        /* <DEDUP_REMOVED lines=17> */
[----:B0-----:R-:W-:-:S05]  /*86bc0*/  PRMT R21, R17, 0x7772, RZ ;  /* 0x0000777211157816 */ /* 0x001fca00000000ff */
[----:B------:R0:W-:Y:S04]  /*86bd0*/  @P6 STG.E.U8 desc[UR46][R2.64], R21 ;  /* 0x0000001502006986 */ /* 0x0001e8000c10112e */
[----:B0-----:R-:W3:Y:S01]  /*86be0*/  LDL.LU.64 R2, [R1+0xa18] ;  /* 0x000a180001027983 */ /* 0x001ee20000300a00 */
[----:B------:R-:W-:-:S03]  /*86bf0*/  LOP3.LUT P1, RZ, R20, 0x200, RZ, 0xc0, !PT ;  /* 0x0000020014ff7812 */ /* 0x000fc6000782c0ff */
[----:B------:R-:W4:Y:S04]  /*86c00*/  LDL.LU.64 R28, [R1+0xa10] ;  /* 0x000a1000011c7983 */ /* 0x000f280000300a00 */
[----:B------:R-:W4:Y:S04]  /*86c10*/  LDL.LU.64 R14, [R1+0xa08] ;  /* 0x000a0800010e7983 */ /* 0x000f280000300a00 */
[----:B------:R-:W4:Y:S04]  /*86c20*/  LDL.LU.64 R10, [R1+0xa00] ;  /* 0x000a0000010a7983 */ /* 0x000f280000300a00 */
[----:B------:R-:W4:Y:S04]  /*86c30*/  LDL.LU R8, [R1+0xb8] ;  /* 0x0000b80001087983 */ /* 0x000f280000300800 */
[----:B------:R-:W4:Y:S04]  /*86c40*/  LDL.LU.64 R6, [R1+0x9f8] ;  /* 0x0009f80001067983 */ /* 0x000f280000300a00 */
[----:B------:R-:W4:Y:S04]  /*86c50*/  LDL.LU.64 R4, [R1+0x9f0] ;  /* 0x0009f00001047983 */ /* 0x000f280000300a00 */
[----:B------:R-:W4:Y:S01]  /*86c60*/  LDL.LU R12, [R1+0xbc] ;  /* 0x0000bc00010c7983 */ /* 0x000f220000300800 */
[----:B------:R-:W-:-:S02]  /*86c70*/  LOP3.LUT P3, RZ, R20, 0x200000, RZ, 0xc0, !PT ;  /* 0x0020000014ff7812 */ /* 0x000fc4000786c0ff */
[----:B------:R-:W-:Y:S02]  /*86c80*/  PRMT R21, R17, 0x7773, RZ ;  /* 0x0000777311157816 */ /* 0x000fe400000000ff */
[----:B--2---:R-:W-:-:S04]  /*86c90*/  LOP3.LUT R19, R19, 0xf7ffffff, RZ, 0xc0, !PT ;  /* 0xf7ffffff13137812 */ /* 0x004fc800078ec0ff */
        /* <DEDUP_REMOVED lines=12> */
[----:B------:R-:W-:-:S05]  /*86d60*/  @P1 LOP3.LUT R19, R19, 0x80000000, RZ, 0xfc, !PT ;  /* 0x8000000013131812 */ /* 0x000fca00078efcff */
[----:B------:R-:W-:Y:S04]  /*86d70*/  STL.64 [R1+0x1ff0], R18 ;  /* 0x001ff01201007387 */ /* 0x000fe80000100a00 */
[----:B---3--:R0:W-:Y:S04]  /*86d80*/  @P3 STG.E.U8 desc[UR46][R2.64], R21 ;  /* 0x0000001502003986 */ /* 0x0081e8000c10112e */
[----:B0-----:R-:W2:Y:S04]  /*86d90*/  LDL.LU.64 R2, [R1+0x9e8] ;  /* 0x0009e80001027983 */ /* 0x001ea80000300a00 */
[----:B------:R-:W3:Y:S04]  /*86da0*/  LDL.LU.64 R18, [R1+0x9e0] ;  /* 0x0009e00001127983 */ /* 0x000ee80000300a00 */
[----:B------:R-:W3:Y:S01]  /*86db0*/  LDL.LU R17, [R1+0xa0] ;  /* 0x0000a00001117983 */ /* 0x000ee20000300800 */
[----:B------:R-:W-:-:S02]  /*86dc0*/  LOP3.LUT P1, RZ, R20, 0x4000, RZ, 0xc0, !PT ;  /* 0x0000400014ff7812 */ /* 0x000fc4000782c0ff */
[----:B------:R-:W-:-:S11]  /*86dd0*/  LOP3.LUT R22, R22, 0xfffffffe, RZ, 0xc0, !PT ;  /* 0xfffffffe16167812 */ /* 0x000fd600078ec0ff */
[----:B------:R-:W-:Y:S02]  /*86de0*/  @P1 LOP3.LUT R22, R22, 0x1, RZ, 0xfc, !PT ;  /* 0x0000000116161812 */ /* 0x000fe400078efcff */
        /* <DEDUP_REMOVED lines=13> */
[----:B------:R0:W-:Y:S02]  /*86ec0*/  @P5 STG.E.U8 desc[UR46][R14.64], R21 ;  /* 0x000000150e005986 */ /* 0x0001e4000c10112e */
[----:B0-----:R-:W-:-:S05]  /*86ed0*/  PRMT R21, R8, 0x7772, RZ ;  /* 0x0000777208157816 */ /* 0x001fca00000000ff */
[----:B------:R0:W-:Y:S02]  /*86ee0*/  @P6 STG.E.U8 desc[UR46][R10.64], R21 ;  /* 0x000000150a006986 */ /* 0x0001e4000c10112e */
[----:B0-----:R-:W-:-:S05]  /*86ef0*/  PRMT R21, R8, 0x7773, RZ ;  /* 0x0000777308157816 */ /* 0x001fca00000000ff */
[----:B------:R0:W-:Y:S01]  /*86f00*/  @P1 STG.E.U8 desc[UR46][R6.64], R21 ;  /* 0x0000001506001986 */ /* 0x0001e2000c10112e */
[----:B------:R-:W-:Y:S02]  /*86f10*/  LOP3.LUT P1, RZ, R22, 0x4, RZ, 0xc0, !PT ;  /* 0x0000000416ff7812 */ /* 0x000fe4000782c0ff */
[----:B0-----:R-:W-:-:S11]  /*86f20*/  PRMT R21, R12, 0x7770, RZ ;  /* 0x000077700c157816 */ /* 0x001fd600000000ff */
[----:B------:R0:W-:Y:S01]  /*86f30*/  @P1 STG.E.U8 desc[UR46][R4.64], R21 ;  /* 0x0000001504001986 */ /* 0x0001e2000c10112e */
[----:B------:R-:W-:Y:S02]  /*86f40*/  LOP3.LUT P1, RZ, R22, 0x2, RZ, 0xc0, !PT ;  /* 0x0000000216ff7812 */ /* 0x000fe4000782c0ff */
[----:B0-----:R-:W-:-:S11]  /*86f50*/  PRMT R21, R12, 0x7771, RZ ;  /* 0x000077710c157816 */ /* 0x001fd600000000ff */
[----:B--2---:R0:W-:Y:S01]  /*86f60*/  @P1 STG.E.U8 desc[UR46][R2.64], R21 ;  /* 0x0000001502001986 */ /* 0x0041e2000c10112e */
[----:B------:R-:W-:-:S03]  /*86f70*/  LOP3.LUT P1, RZ, R22, 0x1, RZ, 0xc0, !PT ;  /* 0x0000000116ff7812 */ /* 0x000fc6000782c0ff */
[----:B---3--:R1:W-:Y:S01]  /*86f80*/  STL.64 [R1+0x1fe8], R16 ;  /* 0x001fe81001007387 */ /* 0x0083e20000100a00 */
[----:B0-----:R-:W-:-:S03]  /*86f90*/  PRMT R21, R12, 0x7772, RZ ;  /* 0x000077720c157816 */ /* 0x001fc600000000ff */
[----:B-1----:R-:W2:Y:S04]  /*86fa0*/  LDL.LU.64 R16, [R1+0x9d8] ;  /* 0x0009d80001107983 */ /* 0x002ea80000300a00 */
[----:B------:R-:W3:Y:S04]  /*86fb0*/  LDL.LU.64 R26, [R1+0x9c8] ;  /* 0x0009c800011a7983 */ /* 0x000ee80000300a00 */
[----:B------:R-:W4:Y:S04]  /*86fc0*/  LDL.LU.64 R24, [R1+0x9c0] ;  /* 0x0009c00001187983 */ /* 0x000f280000300a00 */
[----:B------:R-:W4:Y:S04]  /*86fd0*/  LDL.LU.64 R28, [R1+0x9b8] ;  /* 0x0009b800011c7983 */ /* 0x000f280000300a00 */
[----:B------:R-:W4:Y:S04]  /*86fe0*/  LDL.LU.64 R14, [R1+0x9b0] ;  /* 0x0009b000010e7983 */ /* 0x000f280000300a00 */
[----:B------:R-:W4:Y:S04]  /*86ff0*/  LDL.LU.64 R10, [R1+0x9a8] ;  /* 0x0009a800010a7983 */ /* 0x000f280000300a00 */
[----:B------:R-:W4:Y:S04]  /*87000*/  LDL.LU.64 R8, [R1+0x9a0] ;  /* 0x0009a00001087983 */ /* 0x000f280000300a00 */
[----:B------:R-:W4:Y:S04]  /*87010*/  LDL.LU R13, [R1+0xa8] ;  /* 0x0000a800010d7983 */ /* 0x000f280000300800 */
[----:B------:R-:W4:Y:S04]  /*87020*/  LDL.LU.64 R6, [R1+0x998] ;  /* 0x0009980001067983 */ /* 0x000f280000300a00 */
[----:B------:R-:W4:Y:S04]  /*87030*/  LDL.LU.64 R4, [R1+0x990] ;  /* 0x0009900001047983 */ /* 0x000f280000300a00 */
[----:B------:R-:W4:Y:S04]  /*87040*/  LDL.LU.64 R2, [R1+0x988] ;  /* 0x0009880001027983 */ /* 0x000f280000300a00 */
[----:B------:R-:W3:Y:S04]  /*87050*/  LDL.LU.64 R22, [R1+0x9d0] ;  /* 0x0009d00001167983 */ /* 0x000ee80000300a00 */
[----:B------:R0:W-:Y:S04]  /*87060*/  @P1 STG.E.U8 desc[UR46][R18.64], R21 ;  /* 0x0000001512001986 */ /* 0x0001e8000c10112e */
[----:B0-----:R-:W2:Y:S01]  /*87070*/  LDL.LU.64 R18, [R1+0x1ff0] ;  /* 0x001ff00001127983 */ /* 0x001ea20000300a00 */
[----:B------:R-:W-:-:S02]  /*87080*/  PRMT R21, R12, 0x7773, RZ ;  /* 0x000077730c157816 */ /* 0x000fc400000000ff */
[----:B--2---:R-:W-:-:S13]  /*87090*/  LOP3.LUT P1, RZ, R19, 0x80000000, RZ, 0xc0, !PT ;  /* 0x8000000013ff7812 */ /* 0x004fda000782c0ff */
[----:B------:R0:W-:Y:S04]  /*870a0*/  @P1 STG.E.U8 desc[UR46][R16.64], R21 ;  /* 0x0000001510001986 */ /* 0x0001e8000c10112e */
[----:B0-----:R-:W2:Y:S01]  /*870b0*/  LDL.LU.64 R16, [R1+0x1fe8] ;  /* 0x001fe80001107983 */ /* 0x001ea20000300a00 */
[----:B------:R-:W-:Y:S02]  /*870c0*/  LOP3.LUT P1, RZ, R19, 0x40000000, RZ, 0xc0, !PT ;  /* 0x4000000013ff7812 */ /* 0x000fe4000782c0ff */
[C---:B------:R-:W-:Y:S02]  /*870d0*/  LOP3.LUT P2, RZ, R20.reuse, 0x100, RZ, 0xc0, !PT ;  /* 0x0000010014ff7812 */ /* 0x040fe4000784c0ff */
[C---:B------:R-:W-:Y:S02]  /*870e0*/  LOP3.LUT P0, RZ, R20.reuse, 0x80, RZ, 0xc0, !PT ;  /* 0x0000008014ff7812 */ /* 0x040fe4000780c0ff */
[----:B------:R-:W-:-:S02]  /*870f0*/  LOP3.LUT P3, RZ, R20, 0x40, RZ, 0xc0, !PT ;  /* 0x0000004014ff7812 */ /* 0x000fc4000786c0ff */
[C---:B------:R-:W-:Y:S02]  /*87100*/  LOP3.LUT P4, RZ, R20.reuse, 0x20, RZ, 0xc0, !PT ;  /* 0x0000002014ff7812 */ /* 0x040fe4000788c0ff */
[C---:B------:R-:W-:Y:S02]  /*87110*/  LOP3.LUT P5, RZ, R20.reuse, 0x10, RZ, 0xc0, !PT ;  /* 0x0000001014ff7812 */ /* 0x040fe400078ac0ff */
[----:B------:R-:W-:Y:S02]  /*87120*/  LOP3.LUT P6, RZ, R20, 0x8, RZ, 0xc0, !PT ;  /* 0x0000000814ff7812 */ /* 0x000fe400078cc0ff */
[----:B--2---:R-:W-:-:S05]  /*87130*/  PRMT R21, R17, 0x7770, RZ ;  /* 0x0000777011157816 */ /* 0x004fca00000000ff */
[----:B---3--:R0:W-:Y:S01]  /*87140*/  @P1 STG.E.U8 desc[UR46][R22.64], R21 ;  /* 0x0000001516001986 */ /* 0x0081e2000c10112e */
[----:B------:R-:W-:Y:S02]  /*87150*/  LOP3.LUT P1, RZ, R19, 0x20000000, RZ, 0xc0, !PT ;  /* 0x2000000013ff7812 */ /* 0x000fe4000782c0ff */
[----:B0-----:R-:W-:-:S11]  /*87160*/  PRMT R21, R17, 0x7771, RZ ;  /* 0x0000777111157816 */ /* 0x001fd600000000ff */
[----:B------:R0:W-:Y:S01]  /*87170*/  @P1 STG.E.U8 desc[UR46][R26.64], R21 ;  /* 0x000000151a001986 */ /* 0x0001e2000c10112e */
[----:B------:R-:W-:Y:S02]  /*87180*/  LOP3.LUT P1, RZ, R19, 0x10000000, RZ, 0xc0, !PT ;  /* 0x1000000013ff7812 */ /* 0x000fe4000782c0ff */
[----:B0-----:R-:W-:-:S11]  /*87190*/  PRMT R21, R17, 0x7772, RZ ;  /* 0x0000777211157816 */ /* 0x001fd600000000ff */
[----:B----4-:R0:W-:Y:S01]  /*871a0*/  @P1 STG.E.U8 desc[UR46][R24.64], R21 ;  /* 0x0000001518001986 */ /* 0x0101e2000c10112e */
        /* <DEDUP_REMOVED lines=12> */
[----:B------:R-:W3:Y:S01]  /*87270*/  LDL.LU.64 R14, [R1+0x980] ;  /* 0x00098000010e7983 */ /* 0x000ee20000300a00 */
[----:B0-----:R-:W-:-:S05]  /*87280*/  PRMT R21, R13, 0x7770, RZ ;  /* 0x000077700d157816 */ /* 0x001fca00000000ff */
[----:B------:R0:W-:Y:S02]  /*87290*/  @P5 STG.E.U8 desc[UR46][R4.64], R21 ;  /* 0x0000001504005986 */ /* 0x0001e4000c10112e */
[----:B0-----:R-:W-:Y:S02]  /*872a0*/  PRMT R21, R13, 0x7771, RZ ;  /* 0x000077710d157816 */ /* 0x001fe400000000ff */
[----:B------:R-:W4:Y:S04]  /*872b0*/  LDL.LU.64 R4, [R1+0x978] ;  /* 0x0009780001047983 */ /* 0x000f280000300a00 */
[----:B------:R0:W-:Y:S04]  /*872c0*/  @P6 STG.E.U8 desc[UR46][R2.64], R21 ;  /* 0x0000001502006986 */ /* 0x0001e8000c10112e */
[----:B0-----:R-:W2:Y:S04]  /*872d0*/  LDL.LU.64 R2, [R1+0x970] ;  /* 0x0009700001027983 */ /* 0x001ea80000300a00 */
[----:B------:R-:W2:Y:S04]  /*872e0*/  LDL.LU.64 R10, [R1+0x968] ;  /* 0x00096800010a7983 */ /* 0x000ea80000300a00 */
[----:B------:R-:W2:Y:S04]  /*872f0*/  LDL.LU.64 R8, [R1+0x960] ;  /* 0x0009600001087983 */ /* 0x000ea80000300a00 */
[----:B------:R-:W2:Y:S01]  /*87300*/  LDL.LU R17, [R1+0xac] ;  /* 0x0000ac0001117983 */ /* 0x000ea20000300800 */
[----:B------:R-:W-:-:S02]  /*87310*/  LOP3.LUT P3, RZ, R20, 0x4, RZ, 0xc0, !PT ;  /* 0x0000000414ff7812 */ /* 0x000fc4000786c0ff */
[C---:B------:R-:W-:Y:S01]  /*87320*/  LOP3.LUT P4, RZ, R20.reuse, 0x2, RZ, 0xc0, !PT ;  /* 0x0000000214ff7812 */ /* 0x040fe2000788c0ff */
[----:B------:R-:W2:Y:S01]  /*87330*/  LDL.LU.64 R6, [R1+0x958] ;  /* 0x0009580001067983 */ /* 0x000ea20000300a00 */
[----:B------:R-:W-:Y:S02]  /*87340*/  LOP3.LUT P5, RZ, R20, 0x1, RZ, 0xc0, !PT ;  /* 0x0000000114ff7812 */ /* 0x000fe400078ac0ff */
[C---:B------:R-:W-:Y:S01]  /*87350*/  PRMT R20, R13.reuse, 0x7772, RZ ;  /* 0x000077720d147816 */ /* 0x040fe200000000ff */
[----:B------:R-:W2:Y:S06]  /*87360*/  LDL.LU R28, [R1+0x90] ;  /* 0x00009000011c7983 */ /* 0x000eac0000300800 */
[----:B---3--:R0:W-:Y:S02]  /*87370*/  @P3 STG.E.U8 desc[UR46][R14.64], R20 ;  /* 0x000000140e003986 */ /* 0x0081e4000c10112e */
[----:B0-----:R-:W-:-:S05]  /*87380*/  PRMT R20, R13, 0x7773, RZ ;  /* 0x000077730d147816 */ /* 0x001fca00000000ff */
[----:B----4-:R0:W-:Y:S04]  /*87390*/  @P4 STG.E.U8 desc[UR46][R4.64], R20 ;  /* 0x0000001404004986 */ /* 0x0101e8000c10112e */
[----:B0-----:R-:W3:Y:S04]  /*873a0*/  LDL.LU.64 R4, [R1+0x950] ;  /* 0x0009500001047983 */ /* 0x001ee80000300a00 */
[----:B------:R-:W4:Y:S01]  /*873b0*/  LDL.LU R29, [R1+0x94] ;  /* 0x00009400011d7983 */ /* 0x000f220000300800 */
[----:B--2---:R-:W-:-:S05]  /*873c0*/  PRMT R20, R17, 0x7770, RZ ;  /* 0x0000777011147816 */ /* 0x004fca00000000ff */
[----:B------:R0:W-:Y:S04]  /*873d0*/  @P5 STG.E.U8 desc[UR46][R2.64], R20 ;  /* 0x0000001402005986 */ /* 0x0001e8000c10112e */
[----:B0-----:R-:W2:Y:S04]  /*873e0*/  LDL.LU.64 R2, [R1+0x938] ;  /* 0x0009380001027983 */ /* 0x001ea80000300a00 */
        /* <DEDUP_REMOVED lines=19> */
[----:B--2---:R0:W-:Y:S04]  /*87520*/  STL.64 [R1+0x1fd8], R2 ;  /* 0x001fd80201007387 */ /* 0x0041e80000100a00 */
[----:B0-----:R-:W2:Y:S06]  /*87530*/  LDL.LU.64 R2, [R1+0x948] ;  /* 0x0009480001027983 */ /* 0x001eac0000300a00 */
        /* <DEDUP_REMOVED lines=15> */
[----:B------:R-:W-:Y:S01]  /*87630*/  LOP3.LUT P1, RZ, R0, 0x40000000, RZ, 0xc0, !PT ;  /* 0x4000000000ff7812 */ /* 0x000fe2000782c0ff */
[----:B0-----:R-:W4:Y:S01]  /*87640*/  LDL.LU.64 R10, [R1+0x908] ;  /* 0x00090800010a7983 */ /* 0x001f220000300a00 */
[----:B------:R-:W-:-:S11]  /*87650*/  PRMT R20, R17, 0x7772, RZ ;  /* 0x0000777211147816 */ /* 0x000fd600000000ff */
[----:B------:R0:W-:Y:S01]  /*87660*/  @P1 STG.E.U8 desc[UR46][R8.64], R20 ;  /* 0x0000001408001986 */ /* 0x0001e2000c10112e */
[----:B------:R-:W-:Y:S02]  /*87670*/  LOP3.LUT P1, RZ, R19, 0x4000000, RZ, 0xc0, !PT ;  /* 0x0400000013ff7812 */ /* 0x000fe4000782c0ff */
[----:B0-----:R-:W-:Y:S01]  /*87680*/  PRMT R20, R17, 0x7773, RZ ;  /* 0x0000777311147816 */ /* 0x001fe200000000ff */
[----:B------:R-:W4:Y:S10]  /*87690*/  LDL.LU.64 R8, [R1+0x900] ;  /* 0x0009000001087983 */ /* 0x000f340000300a00 */
[----:B------:R0:W-:Y:S01]  /*876a0*/  @P1 STG.E.U8 desc[UR46][R6.64], R20 ;  /* 0x0000001406001986 */ /* 0x0001e2000c10112e */
[----:B------:R-:W-:-:S02]  /*876b0*/  LOP3.LUT P1, RZ, R19, 0x2000000, RZ, 0xc0, !PT ;  /* 0x0200000013ff7812 */ /* 0x000fc4000782c0ff */
[----:B0-----:R-:W-:Y:S01]  /*876c0*/  PRMT R20, R28, 0x7770, RZ ;  /* 0x000077701c147816 */ /* 0x001fe200000000ff */
[----:B------:R-:W4:Y:S10]  /*876d0*/  LDL.LU.64 R6, [R1+0x8f8] ;  /* 0x0008f80001067983 */ /* 0x000f340000300a00 */
[----:B---3--:R0:W-:Y:S01]  /*876e0*/  @P1 STG.E.U8 desc[UR46][R4.64], R20 ;  /* 0x0000001404001986 */ /* 0x0081e2000c10112e */
[----:B------:R-:W-:-:S03]  /*876f0*/  LOP3.LUT P1, RZ, R19, 0x1000000, RZ, 0xc0, !PT ;  /* 0x0100000013ff7812 */ /* 0x000fc6000782c0ff */
[----:B------:R-:W3:Y:S01]  /*87700*/  LDL.LU R17, [R1+0x9c] ;  /* 0x00009c0001117983 */ /* 0x000ee20000300800 */
[----:B0-----:R-:W-:-:S03]  /*87710*/  PRMT R20, R28, 0x7771, RZ ;  /* 0x000077711c147816 */ /* 0x001fc600000000ff */
[----:B------:R-:W3:Y:S06]  /*87720*/  LDL.LU.64 R4, [R1+0x8f0] ;  /* 0x0008f00001047983 */ /* 0x000eec0000300a00 */
[----:B--2---:R0:W-:Y:S04]  /*87730*/  @P1 STG.E.U8 desc[UR46][R2.64], R20 ;  /* 0x0000001402001986 */ /* 0x0041e8000c10112e */
[----:B0-----:R-:W2:Y:S01]  /*87740*/  LDL.LU.64 R2, [R1+0x1fd8] ;  /* 0x001fd80001027983 */ /* 0x001ea20000300a00 */
[----:B------:R-:W-:-:S02]  /*87750*/  LOP3.LUT P1, RZ, R19, 0x800000, RZ, 0xc0, !PT ;  /* 0x0080000013ff7812 */ /* 0x000fc4000782c0ff */
[----:B------:R-:W-:-:S11]  /*87760*/  PRMT R20, R28, 0x7772, RZ ;  /* 0x000077721c147816 */ /* 0x000fd600000000ff */
[----:B--2---:R0:W-:Y:S04]  /*87770*/  @P1 STG.E.U8 desc[UR46][R2.64], R20 ;  /* 0x0000001402001986 */ /* 0x0041e8000c10112e */
[----:B0-----:R-:W2:Y:S01]  /*87780*/  LDL.LU.64 R2, [R1+0x1fd0] ;  /* 0x001fd00001027983 */ /* 0x001ea20000300a00 */
[----:B------:R-:W-:Y:S02]  /*87790*/  LOP3.LUT P1, RZ, R19, 0x400000, RZ, 0xc0, !PT ;  /* 0x0040000013ff7812 */ /* 0x000fe4000782c0ff */
[----:B------:R-:W-:Y:S02]  /*877a0*/  PRMT R20, R28, 0x7773, RZ ;  /* 0x000077731c147816 */ /* 0x000fe400000000ff */
[C---:B------:R-:W-:Y:S02]  /*877b0*/  LOP3.LUT P2, RZ, R0.reuse, 0x20000, RZ, 0xc0, !PT ;  /* 0x0002000000ff7812 */ /* 0x040fe4000784c0ff */
[----:B------:R-:W-:-:S07]  /*877c0*/  LOP3.LUT P0, RZ, R0, 0x8000, RZ, 0xc0, !PT ;  /* 0x0000800000ff7812 */ /* 0x000fce000780c0ff */
[----:B--2---:R0:W-:Y:S04]  /*877d0*/  @P1 STG.E.U8 desc[UR46][R2.64], R20 ;  /* 0x0000001402001986 */ /* 0x0041e8000c10112e */
[----:B0-----:R-:W2:Y:S01]  /*877e0*/  LDL.LU.64 R2, [R1+0x1fc8] ;  /* 0x001fc80001027983 */ /* 0x001ea20000300a00 */
        /* <DEDUP_REMOVED lines=24> */
[----:B---3--:R-:W-:-:S02]  /*87970*/  PRMT R20, R17, 0x7770, RZ ;  /* 0x0000777011147816 */ /* 0x008fc400000000ff */
[----:B------:R-:W3:Y:S04]  /*87980*/  LDL.LU.64 R6, [R1+0x8e8] ;  /* 0x0008e80001067983 */ /* 0x000ee80000300a00 */
[----:B------:R0:W-:Y:S04]  /*87990*/  @P6 STG.E.U8 desc[UR46][R4.64], R20 ;  /* 0x0000001404006986 */ /* 0x0001e8000c10112e */
[----:B0-----:R-:W4:Y:S01]  /*879a0*/  LDL.LU.64 R4, [R1+0x8e0] ;  /* 0x0008e00001047983 */ /* 0x001f220000300a00 */
[C---:B------:R-:W-:Y:S02]  /*879b0*/  LOP3.LUT P3, RZ, R0.reuse, 0x20, RZ, 0xc0, !PT ;  /* 0x0000002000ff7812 */ /* 0x040fe4000786c0ff */
[----:B------:R-:W-:Y:S01]  /*879c0*/  LOP3.LUT P4, RZ, R0, 0x10, RZ, 0xc0, !PT ;  /* 0x0000001000ff7812 */ /* 0x000fe2000788c0ff */
[----:B------:R-:W2:Y:S01]  /*879d0*/  LDL.LU.64 R12, [R1+0x8d8] ;  /* 0x0008d800010c7983 */ /* 0x000ea20000300a00 */
[----:B------:R-:W-:-:S03]  /*879e0*/  PRMT R20, R17, 0x7771, RZ ;  /* 0x0000777111147816 */ /* 0x000fc600000000ff */
[----:B------:R-:W2:Y:S04]  /*879f0*/  LDL.LU.64 R10, [R1+0x8d0] ;  /* 0x0008d000010a7983 */ /* 0x000ea80000300a00 */
[----:B------:R-:W2:Y:S04]  /*87a00*/  LDL.LU.64 R8, [R1+0x8c8] ;  /* 0x0008c80001087983 */ /* 0x000ea80000300a00 */
[----:B------:R-:W2:Y:S04]  /*87a10*/  LDL.LU R22, [R1+0x80] ;  /* 0x0000800001167983 */ /* 0x000ea80000300800 */
[----:B---3--:R0:W-:Y:S02]  /*87a20*/  @P3 STG.E.U8 desc[UR46][R6.64], R20 ;  /* 0x0000001406003986 */ /* 0x0081e4000c10112e */
[----:B0-----:R-:W-:-:S02]  /*87a30*/  PRMT R20, R17, 0x7772, RZ ;  /* 0x0000777211147816 */ /* 0x001fc400000000ff */
[----:B------:R-:W3:Y:S04]  /*87a40*/  LDL.LU.64 R6, [R1+0x8c0] ;  /* 0x0008c00001067983 */ /* 0x000ee80000300a00 */
[----:B------:R-:W3:Y:S04]  /*87a50*/  LDL.LU R23, [R1+0x84] ;  /* 0x0000840001177983 */ /* 0x000ee80000300800 */
[----:B----4-:R0:W-:Y:S04]  /*87a60*/  @P4 STG.E.U8 desc[UR46][R4.64], R20 ;  /* 0x0000001404004986 */ /* 0x0101e8000c10112e */
[----:B0-----:R-:W4:Y:S04]  /*87a70*/  LDL.LU.64 R4, [R1+0x8b8] ;  /* 0x0008b80001047983 */ /* 0x001f280000300a00 */
[----:B------:R-:W2:Y:S04]  /*87a80*/  LDL.LU.64 R26, [R1+0x898] ;  /* 0x00089800011a7983 */ /* 0x000ea80000300a00 */
[----:B--2---:R0:W-:Y:S04]  /*87a90*/  STL.64 [R1+0x1fa8], R26 ;  /* 0x001fa81a01007387 */ /* 0x0041e80000100a00 */
        /* <DEDUP_REMOVED lines=23> */
[----:B------:R-:W-:Y:S02]  /*87c10*/  LOP3.LUT P1, RZ, R2, 0x8000000, RZ, 0xc0, !PT ;  /* 0x0800000002ff7812 */ /* 0x000fe4000782c0ff */
[----:B------:R-:W-:Y:S02]  /*87c20*/  LOP3.LUT R19, R19, 0xfffdffff, RZ, 0xc0, !PT ;  /* 0xfffdffff13137812 */ /* 0x000fe400078ec0ff */
[----:B------:R-:W-:-:S09]  /*87c30*/  LOP3.LUT P5, RZ, R0, 0x4, RZ, 0xc0, !PT ;  /* 0x0000000400ff7812 */ /* 0x000fd200078ac0ff */
[----:B------:R-:W-:Y:S02]  /*87c40*/  @P1 LOP3.LUT R19, R19, 0x20000, RZ, 0xfc, !PT ;  /* 0x0002000013131812 */ /* 0x000fe400078efcff */
[----:B------:R-:W-:Y:S02]  /*87c50*/  LOP3.LUT P1, RZ, R2, 0x20000000, RZ, 0xc0, !PT ;  /* 0x2000000002ff7812 */ /* 0x000fe4000782c0ff */
[----:B------:R-:W-:Y:S02]  /*87c60*/  LOP3.LUT P6, RZ, R0, 0x2, RZ, 0xc0, !PT ;  /* 0x0000000200ff7812 */ /* 0x000fe400078cc0ff */
[----:B------:R-:W-:Y:S02]  /*87c70*/  LOP3.LUT R19, R19, 0xfffbffff, RZ, 0xc0, !PT ;  /* 0xfffbffff13137812 */ /* 0x000fe400078ec0ff */
[----:B------:R-:W-:Y:S02]  /*87c80*/  PRMT R20, R17, 0x7773, RZ ;  /* 0x0000777311147816 */ /* 0x000fe400000000ff */
[----:B------:R-:W2:Y:S05]  /*87c90*/  LDL.LU R17, [R1+0x88] ;  /* 0x0000880001117983 */ /* 0x000eaa0000300800 */
[----:B------:R-:W-:Y:S01]  /*87ca0*/  @P1 LOP3.LUT R19, R19, 0x40000, RZ, 0xfc, !PT ;  /* 0x0004000013131812 */ /* 0x000fe200078efcff */
[----:B------:R0:W-:Y:S01]  /*87cb0*/  @P5 STG.E.U8 desc[UR46][R12.64], R20 ;  /* 0x000000140c005986 */ /* 0x0001e2000c10112e */
[----:B------:R-:W-:-:S03]  /*87cc0*/  LOP3.LUT P1, RZ, R2, 0x80000000, RZ, 0xc0, !PT ;  /* 0x8000000002ff7812 */ /* 0x000fc6000782c0ff */
[----:B------:R-:W2:Y:S04]  /*87cd0*/  LDL.LU.64 R24, [R1+0x890] ;  /* 0x0008900001187983 */ /* 0x000ea80000300a00 */
[----:B------:R-:W2:Y:S01]  /*87ce0*/  LDL.LU.64 R28, [R1+0x888] ;  /* 0x00088800011c7983 */ /* 0x000ea20000300a00 */
[----:B0-----:R-:W-:-:S03]  /*87cf0*/  PRMT R20, R22, 0x7770, RZ ;  /* 0x0000777016147816 */ /* 0x001fc600000000ff */
[----:B------:R-:W2:Y:S04]  /*87d00*/  LDL.LU.64 R14, [R1+0x880] ;  /* 0x00088000010e7983 */ /* 0x000ea80000300a00 */
[----:B------:R0:W-:Y:S04]  /*87d10*/  @P6 STG.E.U8 desc[UR46][R10.64], R20 ;  /* 0x000000140a006986 */ /* 0x0001e8000c10112e */
[----:B------:R-:W2:Y:S01]  /*87d20*/  LDL.LU.64 R12, [R1+0x878] ;  /* 0x00087800010c7983 */ /* 0x000ea20000300a00 */
[----:B0-----:R-:W-:-:S03]  /*87d30*/  PRMT R20, R22, 0x7771, RZ ;  /* 0x0000777116147816 */ /* 0x001fc600000000ff */
[----:B------:R-:W2:Y:S04]  /*87d40*/  LDL.LU.64 R10, [R1+0x870] ;  /* 0x00087000010a7983 */ /* 0x000ea80000300a00 */
[----:B------:R0:W-:Y:S01]  /*87d50*/  @P1 STG.E.U8 desc[UR46][R8.64], R20 ;  /* 0x0000001408001986 */ /* 0x0001e2000c10112e */
[C---:B------:R-:W-:Y:S02]  /*87d60*/  LOP3.LUT P1, RZ, R19.reuse, 0x40000, RZ, 0xc0, !PT ;  /* 0x0004000013ff7812 */ /* 0x040fe4000782c0ff */
[----:B0-----:R-:W-:Y:S01]  /*87d70*/  PRMT R20, R22, 0x7772, RZ ;  /* 0x0000777216147816 */ /* 0x001fe200000000ff */
[----:B------:R-:W2:Y:S10]  /*87d80*/  LDL.LU.64 R8, [R1+0x868] ;  /* 0x0008680001087983 */ /* 0x000eb40000300a00 */
[----:B---3--:R0:W-:Y:S01]  /*87d90*/  @P1 STG.E.U8 desc[UR46][R6.64], R20 ;  /* 0x0000001406001986 */ /* 0x0081e2000c10112e */
[----:B------:R-:W-:-:S02]  /*87da0*/  LOP3.LUT P1, RZ, R19, 0x20000, RZ, 0xc0, !PT ;  /* 0x0002000013ff7812 */ /* 0x000fc4000782c0ff */
[----:B0-----:R-:W-:Y:S01]  /*87db0*/  PRMT R20, R22, 0x7773, RZ ;  /* 0x0000777316147816 */ /* 0x001fe200000000ff */
[----:B------:R-:W3:Y:S10]  /*87dc0*/  LDL.LU.64 R6, [R1+0x860] ;  /* 0x0008600001067983 */ /* 0x000ef40000300a00 */
[----:B----4-:R0:W-:Y:S01]  /*87dd0*/  @P1 STG.E.U8 desc[UR46][R4.64], R20 ;  /* 0x0000001404001986 */ /* 0x0101e2000c10112e */
[----:B------:R-:W-:-:S02]  /*87de0*/  LOP3.LUT P1, RZ, R19, 0x10000, RZ, 0xc0, !PT ;  /* 0x0001000013ff7812 */ /* 0x000fc4000782c0ff */
        /* <DEDUP_REMOVED lines=9> */
[----:B------:R-:W-:-:S11]  /*87e80*/  PRMT R20, R23, 0x7772, RZ ;  /* 0x0000777217147816 */ /* 0x000fd600000000ff */
        /* <DEDUP_REMOVED lines=26> */
[----:B---3--:R0:W-:Y:S02]  /*88030*/  @P5 STG.E.U8 desc[UR46][R6.64], R20 ;  /* 0x0000001406005986 */ /* 0x0081e4000c10112e */
[----:B0-----:R-:W-:Y:S02]  /*88040*/  PRMT R20, R3, 0x7773, RZ ;  /* 0x0000777303147816 */ /* 0x001fe400000000ff */
[----:B------:R-:W2:Y:S04]  /*88050*/  LDL.LU R3, [R1+0x1fa0] ;  /* 0x001fa00001037983 */ /* 0x000ea80000300800 */
[----:B----4-:R0:W-:Y:S04]  /*88060*/  @P6 STG.E.U8 desc[UR46][R4.64], R20 ;  /* 0x0000001404006986 */ /* 0x0101e8000c10112e */
[----:B------:R-:W3:Y:S04]  /*88070*/  LDL.LU.64 R6, [R1+0x850] ;  /* 0x0008500001067983 */ /* 0x000ee80000300a00 */
[----:B------:R-:W4:Y:S01]  /*88080*/  LDL.LU.64 R28, [R1+0x848] ;  /* 0x00084800011c7983 */ /* 0x000f220000300a00 */
[----:B0-----:R-:W-:-:S03]  /*88090*/  IMAD.MOV.U32 R4, RZ, RZ, R16 ;  /* 0x000000ffff047224 */ /* 0x001fc600078e0010 */
[----:B------:R-:W4:Y:S04]  /*880a0*/  LDL.LU.64 R16, [R1+0x840] ;  /* 0x0008400001107983 */ /* 0x000f280000300a00 */
[----:B------:R-:W3:Y:S01]  /*880b0*/  LDL.LU R15, [R1+0x70] ;  /* 0x00007000010f7983 */ /* 0x000ee20000300800 */
[C---:B------:R-:W-:Y:S02]  /*880c0*/  LOP3.LUT P3, RZ, R2.reuse, 0x8, RZ, 0xc0, !PT ;  /* 0x0000000802ff7812 */ /* 0x040fe4000786c0ff */
[----:B------:R-:W-:Y:S01]  /*880d0*/  LOP3.LUT P4, RZ, R2, 0x2, RZ, 0xc0, !PT ;  /* 0x0000000202ff7812 */ /* 0x000fe2000788c0ff */
[----:B------:R-:W4:Y:S04]  /*880e0*/  LDL.LU.64 R12, [R1+0x838] ;  /* 0x00083800010c7983 */ /* 0x000f280000300a00 */
[----:B------:R-:W4:Y:S04]  /*880f0*/  LDL.LU.64 R10, [R1+0x830] ;  /* 0x00083000010a7983 */ /* 0x000f280000300a00 */
[----:B------:R-:W4:Y:S04]  /*88100*/  LDL.LU.64 R8, [R1+0x828] ;  /* 0x0008280001087983 */ /* 0x000f280000300a00 */
[----:B------:R-:W4:Y:S01]  /*88110*/  LDL.LU R21, [R1+0x74] ;  /* 0x0000740001157983 */ /* 0x000f220000300800 */
[----:B--2---:R-:W-:-:S02]  /*88120*/  LOP3.LUT P5, RZ, R3, 0x80000000, RZ, 0xc0, !PT ;  /* 0x8000000003ff7812 */ /* 0x004fc400078ac0ff */
[----:B---3--:R-:W-:-:S05]  /*88130*/  PRMT R20, R15, 0x7770, RZ ;  /* 0x000077700f147816 */ /* 0x008fca00000000ff */
[----:B------:R0:W-:Y:S02]  /*88140*/  @P3 STG.E.U8 desc[UR46][R6.64], R20 ;  /* 0x0000001406003986 */ /* 0x0001e4000c10112e */
[C---:B0-----:R-:W-:Y:S02]  /*88150*/  PRMT R20, R15.reuse, 0x7771, RZ ;  /* 0x000077710f147816 */ /* 0x041fe400000000ff */
[----:B------:R-:W2:Y:S04]  /*88160*/  LDL.LU.64 R6, [R1+0x820] ;  /* 0x0008200001067983 */ /* 0x000ea80000300a00 */
[----:B----4-:R0:W-:Y:S04]  /*88170*/  @P4 STG.E.U8 desc[UR46][R28.64], R20 ;  /* 0x000000141c004986 */ /* 0x0101e8000c10112e */
[----:B------:R-:W3:Y:S01]  /*88180*/  LDL.LU R5, [R1+0x78] ;  /* 0x0000780001057983 */ /* 0x000ee20000300800 */
[----:B0-----:R-:W-:-:S05]  /*88190*/  PRMT R20, R15, 0x7772, RZ ;  /* 0x000077720f147816 */ /* 0x001fca00000000ff */
[----:B------:R0:W-:Y:S04]  /*881a0*/  @P5 STG.E.U8 desc[UR46][R16.64], R20 ;  /* 0x0000001410005986 */ /* 0x0001e8000c10112e */
        /* <DEDUP_REMOVED lines=24> */
[----:B------:R-:W3:Y:S01]  /*88330*/  LDL.LU.64 R22, [R1+0x800] ;  /* 0x0008000001167983 */ /* 0x000ee20000300a00 */
[----:B------:R-:W-:Y:S02]  /*88340*/  LOP3.LUT R19, R19, 0xfffffdff, RZ, 0xc0, !PT ;  /* 0xfffffdff13137812 */ /* 0x000fe400078ec0ff */
[----:B------:R-:W-:Y:S01]  /*88350*/  LOP3.LUT P6, RZ, R3, 0x20000000, RZ, 0xc0, !PT ;  /* 0x2000000003ff7812 */ /* 0x000fe200078cc0ff */
[----:B------:R-:W3:Y:S01]  /*88360*/  LDL.LU.64 R26, [R1+0x7f8] ;  /* 0x0007f800011a7983 */ /* 0x000ee20000300a00 */
[----:B------:R-:W-:-:S03]  /*88370*/  PRMT R20, R15, 0x7773, RZ ;  /* 0x000077730f147816 */ /* 0x000fc600000000ff */
[----:B------:R-:W3:Y:S04]  /*88380*/  LDL.LU.64 R24, [R1+0x7f0] ;  /* 0x0007f00001187983 */ /* 0x000ee80000300a00 */
[----:B------:R-:W-:Y:S01]  /*88390*/  @P1 LOP3.LUT R19, R19, 0x200, RZ, 0xfc, !PT ;  /* 0x0000020013131812 */ /* 0x000fe200078efcff */
[----:B------:R-:W3:Y:S01]  /*883a0*/  LDL.LU.64 R28, [R1+0x7e8] ;  /* 0x0007e800011c7983 */ /* 0x000ee20000300a00 */
[----:B------:R-:W-:Y:S02]  /*883b0*/  LOP3.LUT P1, RZ, R3, 0x2000000, RZ, 0xc0, !PT ;  /* 0x0200000003ff7812 */ /* 0x000fe4000782c0ff */
[----:B------:R-:W-:Y:S01]  /*883c0*/  LOP3.LUT R19, R19, 0xfffffbff, RZ, 0xc0, !PT ;  /* 0xfffffbff13137812 */ /* 0x000fe200078ec0ff */
[----:B------:R0:W-:Y:S04]  /*883d0*/  @P6 STG.E.U8 desc[UR46][R12.64], R20 ;  /* 0x000000140c006986 */ /* 0x0001e8000c10112e */
[----:B------:R-:W3:Y:S06]  /*883e0*/  LDL.LU.64 R14, [R1+0x7e0] ;  /* 0x0007e000010e7983 */ /* 0x000eec0000300a00 */
[----:B------:R-:W-:-:S02]  /*883f0*/  @P1 LOP3.LUT R19, R19, 0x400, RZ, 0xfc, !PT ;  /* 0x0000040013131812 */ /* 0x000fc400078efcff */
[----:B------:R-:W-:Y:S01]  /*88400*/  LOP3.LUT P1, RZ, R3, 0x10000000, RZ, 0xc0, !PT ;  /* 0x1000000003ff7812 */ /* 0x000fe2000782c0ff */
[----:B0-----:R-:W3:Y:S01]  /*88410*/  LDL.LU.64 R12, [R1+0x7d8] ;  /* 0x0007d800010c7983 */ /* 0x001ee20000300a00 */
[----:B------:R-:W-:-:S11]  /*88420*/  PRMT R20, R21, 0x7770, RZ ;  /* 0x0000777015147816 */ /* 0x000fd600000000ff */
[----:B------:R0:W-:Y:S01]  /*88430*/  @P1 STG.E.U8 desc[UR46][R10.64], R20 ;  /* 0x000000140a001986 */ /* 0x0001e2000c10112e */
[----:B------:R-:W-:Y:S02]  /*88440*/  LOP3.LUT P1, RZ, R19, 0x400, RZ, 0xc0, !PT ;  /* 0x0000040013ff7812 */ /* 0x000fe4000782c0ff */
[----:B0-----:R-:W-:Y:S01]  /*88450*/  PRMT R20, R21, 0x7771, RZ ;  /* 0x0000777115147816 */ /* 0x001fe200000000ff */
[----:B------:R-:W3:Y:S10]  /*88460*/  LDL.LU.64 R10, [R1+0x7d0] ;  /* 0x0007d000010a7983 */ /* 0x000ef40000300a00 */
[----:B------:R0:W-:Y:S01]  /*88470*/  @P1 STG.E.U8 desc[UR46][R8.64], R20 ;  /* 0x0000001408001986 */ /* 0x0001e2000c10112e */
[----:B------:R-:W-:-:S02]  /*88480*/  LOP3.LUT P1, RZ, R19, 0x200, RZ, 0xc0, !PT ;  /* 0x0000020013ff7812 */ /* 0x000fc4000782c0ff */
[----:B0-----:R-:W-:Y:S01]  /*88490*/  PRMT R20, R21, 0x7772, RZ ;  /* 0x0000777215147816 */ /* 0x001fe200000000ff */
[----:B------:R-:W3:Y:S10]  /*884a0*/  LDL.LU.64 R8, [R1+0x7c8] ;  /* 0x0007c80001087983 */ /* 0x000ef40000300a00 */
[----:B--2---:R0:W-:Y:S01]  /*884b0*/  @P1 STG.E.U8 desc[UR46][R6.64], R20 ;  /* 0x0000001406001986 */ /* 0x0041e2000c10112e */
[----:B------:R-:W-:-:S02]  /*884c0*/  LOP3.LUT P1, RZ, R19, 0x100, RZ, 0xc0, !PT ;  /* 0x0000010013ff7812 */ /* 0x000fc4000782c0ff */
[----:B0-----:R-:W-:Y:S01]  /*884d0*/  PRMT R20, R21, 0x7773, RZ ;  /* 0x0000777315147816 */ /* 0x001fe200000000ff */
[----:B------:R-:W2:Y:S10]  /*884e0*/  LDL.LU.64 R6, [R1+0x7c0] ;  /* 0x0007c00001067983 */ /* 0x000eb40000300a00 */
[----:B----4-:R0:W-:Y:S04]  /*884f0*/  @P1 STG.E.U8 desc[UR46][R16.64], R20 ;  /* 0x0000001410001986 */ /* 0x0101e8000c10112e */
[----:B0-----:R-:W4:Y:S01]  /*88500*/  LDL.LU.64 R16, [R1+0x1f98] ;  /* 0x001f980001107983 */ /* 0x001f220000300a00 */
[----:B------:R-:W-:-:S02]  /*88510*/  LOP3.LUT P1, RZ, R19, 0x80, RZ, 0xc0, !PT ;  /* 0x0000008013ff7812 */ /* 0x000fc4000782c0ff */
[----:B---3--:R-:W-:-:S11]  /*88520*/  PRMT R20, R5, 0x7770, RZ ;  /* 0x0000777005147816 */ /* 0x008fd600000000ff */
[----:B----4-:R0:W-:Y:S04]  /*88530*/  @P1 STG.E.U8 desc[UR46][R16.64], R20 ;  /* 0x0000001410001986 */ /* 0x0101e8000c10112e */
[----:B0-----:R-:W3:Y:S01]  /*88540*/  LDL.LU.64 R16, [R1+0x1f90] ;  /* 0x001f900001107983 */ /* 0x001ee20000300a00 */
[----:B------:R-:W-:Y:S02]  /*88550*/  LOP3.LUT P1, RZ, R19, 0x40, RZ, 0xc0, !PT ;  /* 0x0000004013ff7812 */ /* 0x000fe4000782c0ff */
[----:B------:R-:W-:-:S11]  /*88560*/  PRMT R20, R5, 0x7771, RZ ;  /* 0x0000777105147816 */ /* 0x000fd600000000ff */
        /* <DEDUP_REMOVED lines=9> */
[C---:B------:R-:W-:Y:S02]  /*88600*/  LOP3.LUT P2, RZ, R3.reuse, 0x800, RZ, 0xc0, !PT ;  /* 0x0000080003ff7812 */ /* 0x040fe4000784c0ff */
[C---:B------:R-:W-:Y:S02]  /*88610*/  LOP3.LUT P0, RZ, R3.reuse, 0x200, RZ, 0xc0, !PT ;  /* 0x0000020003ff7812 */ /* 0x040fe4000780c0ff */
[C---:B------:R-:W-:Y:S02]  /*88620*/  LOP3.LUT P3, RZ, R3.reuse, 0x80, RZ, 0xc0, !PT ;  /* 0x0000008003ff7812 */ /* 0x040fe4000786c0ff */
[C---:B------:R-:W-:Y:S02]  /*88630*/  LOP3.LUT P4, RZ, R3.reuse, 0x40, RZ, 0xc0, !PT ;  /* 0x0000004003ff7812 */ /* 0x040fe4000788c0ff */
[----:B------:R-:W-:-:S02]  /*88640*/  LOP3.LUT P5, RZ, R3, 0x8, RZ, 0xc0, !PT ;  /* 0x0000000803ff7812 */ /* 0x000fc400078ac0ff */
        /* <DEDUP_REMOVED lines=9> */
[----:B------:R0:W-:Y:S02]  /*886e0*/  @P3 STG.E.U8 desc[UR46][R12.64], R20 ;  /* 0x000000140c003986 */ /* 0x0001e4000c10112e */
[----:B0-----:R-:W-:-:S05]  /*886f0*/  PRMT R20, R17, 0x7770, RZ ;  /* 0x0000777011147816 */ /* 0x001fca00000000ff */
[----:B------:R0:W-:Y:S02]  /*88700*/  @P4 STG.E.U8 desc[UR46][R10.64], R20 ;  /* 0x000000140a004986 */ /* 0x0001e4000c10112e */
[----:B0-----:R-:W-:-:S05]  /*88710*/  PRMT R20, R17, 0x7771, RZ ;  /* 0x0000777111147816 */ /* 0x001fca00000000ff */
[----:B------:R0:W-:Y:S04]  /*88720*/  @P5 STG.E.U8 desc[UR46][R8.64], R20 ;  /* 0x0000001408005986 */ /* 0x0001e8000c10112e */
[----:B------:R-:W-:Y:S04]  /*88730*/  STL.64 [R1+0x1f60], R2 ;  /* 0x001f600201007387 */ /* 0x000fe80000100a00 */
[----:B------:R-:W4:Y:S01]  /*88740*/  LDL.LU.64 R24, [R1+0x7b8] ;  /* 0x0007b80001187983 */ /* 0x000f220000300a00 */
[----:B0-----:R-:W-:-:S05]  /*88750*/  PRMT R20, R17, 0x7772, RZ ;  /* 0x0000777211147816 */ /* 0x001fca00000000ff */
[----:B--2---:R0:W-:Y:S04]  /*88760*/  @P6 STG.E.U8 desc[UR46][R6.64], R20 ;  /* 0x0000001406006986 */ /* 0x0041e8000c10112e */
[----:B0-----:R-:W2:Y:S04]  /*88770*/  LDL.LU.64 R6, [R1+0x7b0] ;  /* 0x0007b00001067983 */ /* 0x001ea80000300a00 */
[----:B------:R-:W2:Y:S04]  /*88780*/  LDL.LU.64 R28, [R1+0x7a8] ;  /* 0x0007a800011c7983 */ /* 0x000ea80000300a00 */
[----:B------:R-:W2:Y:S04]  /*88790*/  LDL.LU.64 R14, [R1+0x7a0] ;  /* 0x0007a000010e7983 */ /* 0x000ea80000300a00 */
[----:B------:R-:W2:Y:S01]  /*887a0*/  LDL.LU R5, [R1+0x64] ;  /* 0x0000640001057983 */ /* 0x000ea20000300800 */
[----:B------:R-:W-:-:S02]  /*887b0*/  LOP3.LUT P3, RZ, R3, 0x1, RZ, 0xc0, !PT ;  /* 0x0000000103ff7812 */ /* 0x000fc4000786c0ff */
[----:B------:R-:W-:Y:S01]  /*887c0*/  PRMT R20, R17, 0x7773, RZ ;  /* 0x0000777311147816 */ /* 0x000fe200000000ff */
[----:B------:R-:W2:Y:S04]  /*887d0*/  LDL.LU.64 R12, [R1+0x798] ;  /* 0x00079800010c7983 */ /* 0x000ea80000300a00 */
[----:B------:R-:W2:Y:S04]  /*887e0*/  LDL.LU.64 R10, [R1+0x790] ;  /* 0x00079000010a7983 */ /* 0x000ea80000300a00 */
[----:B------:R-:W2:Y:S04]  /*887f0*/  LDL.LU R8, [R1+0x68] ;  /* 0x0000680001087983 */ /* 0x000ea80000300800 */
[----:B------:R-:W2:Y:S01]  /*88800*/  LDL.LU R17, [R1+0x1f80] ;  /* 0x001f800001117983 */ /* 0x000ea20000300800 */
[----:B---3--:R-:W-:-:S03]  /*88810*/  LOP3.LUT P6, RZ, R16, 0x80000000, RZ, 0xc0, !PT ;  /* 0x8000000010ff7812 */ /* 0x008fc600078cc0ff */
[----:B----4-:R2:W-:Y:S02]  /*88820*/  @P3 STG.E.U8 desc[UR46][R24.64], R20 ;  /* 0x0000001418003986 */ /* 0x0105e4000c10112e */
[----:B--2---:R-:W-:-:S08]  /*88830*/  PRMT R20, R5, 0x7770, RZ ;  /* 0x0000777005147816 */ /* 0x004fd000000000ff */
[----:B------:R0:W-:Y:S04]  /*88840*/  @P6 STG.E.U8 desc[UR46][R6.64], R20 ;  /* 0x0000001406006986 */ /* 0x0001e8000c10112e */
[----:B0-----:R-:W2:Y:S04]  /*88850*/  LDL.LU.64 R6, [R1+0x788] ;  /* 0x0007880001067983 */ /* 0x001ea80000300a00 */
[----:B------:R-:W3:Y:S04]  /*88860*/  LDL.LU R23, [R1+0x6c] ;  /* 0x00006c0001177983 */ /* 0x000ee80000300800 */
[----:B---3--:R0:W-:Y:S04]  /*88870*/  STL [R1+0x1f70], R23 ;  /* 0x001f701701007387 */ /* 0x0081e80000100800 */
        /* <DEDUP_REMOVED lines=16> */
[----:B------:R-:W-:Y:S01]  /*88980*/  LOP3.LUT P1, RZ, R16, 0x80000, RZ, 0xc0, !PT ;  /* 0x0008000010ff7812 */ /* 0x000fe2000782c0ff */
[----:B---3--:R0:W-:Y:S04]  /*88990*/  STL.64 [R1+0x1f78], R22 ;  /* 0x001f781601007387 */ /* 0x0081e80000100a00 */
[----:B0-----:R-:W3:Y:S04]  /*889a0*/  LDL.LU.64 R22, [R1+0x780] ;  /* 0x0007800001167983 */ /* 0x001ee80000300a00 */
[----:B------:R-:W4:Y:S01]  /*889b0*/  LDL.LU.64 R2, [R1+0x760] ;  /* 0x0007600001027983 */ /* 0x000f220000300a00 */
[----:B------:R-:W-:-:S04]  /*889c0*/  LOP3.LUT R19, R19, 0xfffffffe, RZ, 0xc0, !PT ;  /* 0xfffffffe13137812 */ /* 0x000fc800078ec0ff */
[----:B------:R-:W-:Y:S02]  /*889d0*/  @P1 LOP3.LUT R19, R19, 0x1, RZ, 0xfc, !PT ;  /* 0x0000000113131812 */ /* 0x000fe400078efcff */
[C---:B------:R-:W-:Y:S02]  /*889e0*/  LOP3.LUT P1, RZ, R16.reuse, 0x200000, RZ, 0xc0, !PT ;  /* 0x0020000010ff7812 */ /* 0x040fe4000782c0ff */
        /* <DEDUP_REMOVED lines=19> */
[----:B--2---:R-:W-:Y:S01]  /*88b20*/  @P1 STG.E.U8 desc[UR46][R6.64], R20 ;  /* 0x0000001406001986 */ /* 0x004fe2000c10112e */
[----:B------:R-:W-:Y:S02]  /*88b30*/  LOP3.LUT P1, RZ, R19, 0x1, RZ, 0xc0, !PT ;  /* 0x0000000113ff7812 */ /* 0x000fe4000782c0ff */
[----:B------:R-:W-:Y:S01]  /*88b40*/  PRMT R19, R8, 0x7772, RZ ;  /* 0x0000777208137816 */ /* 0x000fe200000000ff */
[----:B----4-:R0:W-:Y:S04]  /*88b50*/  STL.64 [R1+0x1f68], R2 ;  /* 0x001f680201007387 */ /* 0x0101e80000100a00 */
[----:B0-----:R-:W2:Y:S04]  /*88b60*/  LDL.LU.64 R2, [R1+0x770] ;  /* 0x0007700001027983 */ /* 0x001ea80000300a00 */
[----:B------:R-:W4:Y:S04]  /*88b70*/  LDL.LU R9, [R1+0x50] ;  /* 0x0000500001097983 */ /* 0x000f280000300800 */
        /* <DEDUP_REMOVED lines=9> */
[----:B---3--:R0:W-:Y:S04]  /*88c10*/  @P1 STG.E.U8 desc[UR46][R22.64], R19 ;  /* 0x0000001316001986 */ /* 0x0081e8000c10112e */
[----:B0-----:R-:W3:Y:S01]  /*88c20*/  LDL.LU.64 R22, [R1+0x1f78] ;  /* 0x001f780001167983 */ /* 0x001ee20000300a00 */
[----:B------:R-:W-:-:S02]  /*88c30*/  LOP3.LUT P1, RZ, R18, 0x80000000, RZ, 0xc0, !PT ;  /* 0x8000000012ff7812 */ /* 0x000fc4000782c0ff */
[----:B------:R-:W-:Y:S02]  /*88c40*/  PRMT R19, R8, 0x7773, RZ ;  /* 0x0000777308137816 */ /* 0x000fe400000000ff */
[----:B------:R-:W4:Y:S09]  /*88c50*/  LDL.LU R8, [R1+0x1f74] ;  /* 0x001f740001087983 */ /* 0x000f320000300800 */
[----:B---3--:R0:W-:Y:S04]  /*88c60*/  @P1 STG.E.U8 desc[UR46][R22.64], R19 ;  /* 0x0000001316001986 */ /* 0x0081e8000c10112e */
[----:B0-----:R-:W3:Y:S01]  /*88c70*/  LDL.LU R23, [R1+0x1f70] ;  /* 0x001f700001177983 */ /* 0x001ee20000300800 */
[----:B------:R-:W-:-:S02]  /*88c80*/  LOP3.LUT P1, RZ, R18, 0x40000000, RZ, 0xc0, !PT ;  /* 0x4000000012ff7812 */ /* 0x000fc4000782c0ff */
[----:B---3--:R-:W-:-:S11]  /*88c90*/  PRMT R19, R23, 0x7770, RZ ;  /* 0x0000777017137816 */ /* 0x008fd600000000ff */
[----:B--2---:R0:W-:Y:S04]  /*88ca0*/  @P1 STG.E.U8 desc[UR46][R2.64], R19 ;  /* 0x0000001302001986 */ /* 0x0041e8000c10112e */
[----:B0-----:R-:W2:Y:S01]  /*88cb0*/  LDL.LU.64 R2, [R1+0x1f68] ;  /* 0x001f680001027983 */ /* 0x001ea20000300a00 */
[----:B------:R-:W-:Y:S02]  /*88cc0*/  LOP3.LUT P1, RZ, R18, 0x20000000, RZ, 0xc0, !PT ;  /* 0x2000000012ff7812 */ /* 0x000fe4000782c0ff */
[----:B------:R-:W-:-:S11]  /*88cd0*/  PRMT R19, R23, 0x7771, RZ ;  /* 0x0000777117137816 */ /* 0x000fd600000000ff */
[----:B----4-:R0:W-:Y:S01]  /*88ce0*/  @P1 STG.E.U8 desc[UR46][R20.64], R19 ;  /* 0x0000001314001986 */ /* 0x0101e2000c10112e */
[----:B------:R-:W-:Y:S02]  /*88cf0*/  LOP3.LUT P1, RZ, R18, 0x10000000, RZ, 0xc0, !PT ;  /* 0x1000000012ff7812 */ /* 0x000fe4000782c0ff */
[----:B0-----:R-:W-:Y:S02]  /*88d00*/  PRMT R19, R23, 0x7772, RZ ;  /* 0x0000777217137816 */ /* 0x001fe400000000ff */
[C---:B------:R-:W-:Y:S02]  /*88d10*/  LOP3.LUT P2, RZ, R16.reuse, 0x200, RZ, 0xc0, !PT ;  /* 0x0000020010ff7812 */ /* 0x040fe4000784c0ff */
[C---:B------:R-:W-:Y:S02]  /*88d20*/  LOP3.LUT P0, RZ, R16.reuse, 0x80, RZ, 0xc0, !PT ;  /* 0x0000008010ff7812 */ /* 0x040fe4000780c0ff */
[----:B------:R-:W-:-:S05]  /*88d30*/  LOP3.LUT P3, RZ, R16, 0x20, RZ, 0xc0, !PT ;  /* 0x0000002010ff7812 */ /* 0x000fca000786c0ff */
[----:B--2---:R0:W-:Y:S01]  /*88d40*/  @P1 STG.E.U8 desc[UR46][R2.64], R19 ;  /* 0x0000001302001986 */ /* 0x0041e2000c10112e */
        /* <DEDUP_REMOVED lines=8> */
[----:B------:R0:W-:Y:S04]  /*88dd0*/  @P3 STG.E.U8 desc[UR46][R14.64], R19 ;  /* 0x000000130e003986 */ /* 0x0001e8000c10112e */
[----:B0-----:R-:W2:Y:S04]  /*88de0*/  LDL.LU.64 R14, [R1+0x720] ;  /* 0x00072000010e7983 */ /* 0x001ea80000300a00 */
[----:B------:R-:W3:Y:S01]  /*88df0*/  LDL.LU.64 R28, [R1+0x718] ;  /* 0x00071800011c7983 */ /* 0x000ee20000300a00 */
[C---:B------:R-:W-:Y:S02]  /*88e00*/  LOP3.LUT P6, RZ, R16.reuse, 0x8, RZ, 0xc0, !PT ;  /* 0x0000000810ff7812 */ /* 0x040fe400078cc0ff */
[----:B------:R-:W-:Y:S01]  /*88e10*/  PRMT R19, R9, 0x7773, RZ ;  /* 0x0000777309137816 */ /* 0x000fe200000000ff */
[----:B------:R-:W4:Y:S04]  /*88e20*/  LDL.LU.64 R26, [R1+0x710] ;  /* 0x00071000011a7983 */ /* 0x000f280000300a00 */
[----:B------:R-:W4:Y:S06]  /*88e30*/  LDL.LU.64 R24, [R1+0x708] ;  /* 0x0007080001187983 */ /* 0x000f2c0000300a00 */
[----:B------:R0:W-:Y:S01]  /*88e40*/  @P6 STG.E.U8 desc[UR46][R12.64], R19 ;  /* 0x000000130c006986 */ /* 0x0001e2000c10112e */
[----:B------:R-:W-:-:S03]  /*88e50*/  LOP3.LUT P5, RZ, R16, 0x2, RZ, 0xc0, !PT ;  /* 0x0000000210ff7812 */ /* 0x000fc600078ac0ff */
[----:B0-----:R-:W4:Y:S04]  /*88e60*/  LDL.LU.64 R12, [R1+0x700] ;  /* 0x00070000010c7983 */ /* 0x001f280000300a00 */
[----:B------:R-:W4:Y:S01]  /*88e70*/  LDL.LU R9, [R1+0x58] ;  /* 0x0000580001097983 */ /* 0x000f220000300800 */
[----:B------:R-:W-:Y:S02]  /*88e80*/  PRMT R19, R5, 0x7770, RZ ;  /* 0x0000777005137816 */ /* 0x000fe400000000ff */
[----:B------:R-:W-:-:S03]  /*88e90*/  LOP3.LUT P4, RZ, R17, 0x80000000, RZ, 0xc0, !PT ;  /* 0x8000000011ff7812 */ /* 0x000fc6000788c0ff */
[----:B------:R0:W-:Y:S04]  /*88ea0*/  @P5 STG.E.U8 desc[UR46][R10.64], R19 ;  /* 0x000000130a005986 */ /* 0x0001e8000c10112e */
[----:B0-----:R-:W4:Y:S01]  /*88eb0*/  LDL.LU.64 R10, [R1+0x6f8] ;  /* 0x0006f800010a7983 */ /* 0x001f220000300a00 */
[----:B------:R-:W-:Y:S02]  /*88ec0*/  PRMT R19, R5, 0x7771, RZ ;  /* 0x0000777105137816 */ /* 0x000fe400000000ff */
[----:B------:R-:W-:-:S03]  /*88ed0*/  LOP3.LUT P6, RZ, R17, 0x20000000, RZ, 0xc0, !PT ;  /* 0x2000000011ff7812 */ /* 0x000fc600078cc0ff */
[----:B------:R0:W-:Y:S04]  /*88ee0*/  @P4 STG.E.U8 desc[UR46][R6.64], R19 ;  /* 0x0000001306004986 */ /* 0x0001e8000c10112e */
[----:B0-----:R-:W4:Y:S01]  /*88ef0*/  LDL.LU.64 R6, [R1+0x6f0] ;  /* 0x0006f00001067983 */ /* 0x001f220000300a00 */
[----:B------:R-:W-:Y:S02]  /*88f00*/  PRMT R19, R5, 0x7772, RZ ;  /* 0x0000777205137816 */ /* 0x000fe400000000ff */
[C---:B------:R-:W-:Y:S02]  /*88f10*/  LOP3.LUT P5, RZ, R17.reuse, 0x8000000, RZ, 0xc0, !PT ;  /* 0x0800000011ff7812 */ /* 0x040fe400078ac0ff */
[----:B------:R-:W-:Y:S02]  /*88f20*/  LOP3.LUT P3, RZ, R17, 0x80, RZ, 0xc0, !PT ;  /* 0x0000008011ff7812 */ /* 0x000fe4000786c0ff */
[----:B------:R-:W-:-:S11]  /*88f30*/  LOP3.LUT R18, R18, 0xffefffff, RZ, 0xc0, !PT ;  /* 0xffefffff12127812 */ /* 0x000fd600078ec0ff */
[----:B------:R-:W-:Y:S02]  /*88f40*/  @P3 LOP3.LUT R18, R18, 0x100000, RZ, 0xfc, !PT ;  /* 0x0010000012123812 */ /* 0x000fe400078efcff */
[----:B------:R-:W-:Y:S02]  /*88f50*/  LOP3.LUT P3, RZ, R17, 0x200, RZ, 0xc0, !PT ;  /* 0x0000020011ff7812 */ /* 0x000fe4000786c0ff */
[----:B------:R-:W-:-:S11]  /*88f60*/  LOP3.LUT R18, R18, 0xffdfffff, RZ, 0xc0, !PT ;  /* 0xffdfffff12127812 */ /* 0x000fd600078ec0ff */
[----:B------:R-:W-:Y:S02]  /*88f70*/  @P3 LOP3.LUT R18, R18, 0x200000, RZ, 0xfc, !PT ;  /* 0x0020000012123812 */ /* 0x000fe400078efcff */
[----:B------:R-:W-:Y:S01]  /*88f80*/  LOP3.LUT P3, RZ, R17, 0x800, RZ, 0xc0, !PT ;  /* 0x0000080011ff7812 */ /* 0x000fe2000786c0ff */
[----:B--2---:R0:W-:Y:S04]  /*88f90*/  @P6 STG.E.U8 desc[UR46][R14.64], R19 ;  /* 0x000000130e006986 */ /* 0x0041e8000c10112e */
[----:B0-----:R-:W2:Y:S01]  /*88fa0*/  LDL.LU.64 R14, [R1+0x6e8] ;  /* 0x0006e800010e7983 */ /* 0x001ea20000300a00 */
[----:B------:R-:W-:-:S05]  /*88fb0*/  PRMT R19, R5, 0x7773, RZ ;  /* 0x0000777305137816 */ /* 0x000fca00000000ff */
[----:B---3--:R0:W-:Y:S04]  /*88fc0*/  @P5 STG.E.U8 desc[UR46][R28.64], R19 ;  /* 0x000000131c005986 */ /* 0x0081e8000c10112e */
[----:B0-----:R-:W3:Y:S04]  /*88fd0*/  LDL.LU.64 R28, [R1+0x6e0] ;  /* 0x0006e000011c7983 */ /* 0x001ee80000300a00 */
[----:B------:R-:W3:Y:S01]  /*88fe0*/  LDL.LU.64 R22, [R1+0x6d8] ;  /* 0x0006d80001167983 */ /* 0x000ee20000300a00 */
[----:B------:R-:W-:Y:S02]  /*88ff0*/  LOP3.LUT R18, R18, 0xffbfffff, RZ, 0xc0, !PT ;  /* 0xffbfffff12127812 */ /* 0x000fe400078ec0ff */
[----:B------:R-:W-:Y:S01]  /*89000*/  LOP3.LUT P0, RZ, R17, 0x4000000, RZ, 0xc0, !PT ;  /* 0x0400000011ff7812 */ /* 0x000fe2000780c0ff */
[----:B------:R-:W3:Y:S01]  /*89010*/  LDL.LU R5, [R1+0x40] ;  /* 0x0000400001057983 */ /* 0x000ee20000300800 */
[----:B------:R-:W-:-:S02]  /*89020*/  @P3 LOP3.LUT R18, R18, 0x400000, RZ, 0xfc, !PT ;  /* 0x0040000012123812 */ /* 0x000fc400078efcff */
[----:B------:R-:W-:Y:S01]  /*89030*/  LOP3.LUT P3, RZ, R17, 0x2000, RZ, 0xc0, !PT ;  /* 0x0000200011ff7812 */ /* 0x000fe2000786c0ff */
[----:B------:R-:W3:Y:S01]  /*89040*/  LDL.LU.64 R2, [R1+0x6d0] ;  /* 0x0006d00001027983 */ /* 0x000ee20000300a00 */
[----:B------:R-:W-:-:S11]  /*89050*/  LOP3.LUT R18, R18, 0xff7fffff, RZ, 0xc0, !PT ;  /* 0xff7fffff12127812 */ /* 0x000fd600078ec0ff */
[----:B------:R-:W-:Y:S02]  /*89060*/  @P3 LOP3.LUT R18, R18, 0x800000, RZ, 0xfc, !PT ;  /* 0x0080000012123812 */ /* 0x000fe400078efcff */
[----:B------:R-:W-:Y:S02]  /*89070*/  LOP3.LUT P3, RZ, R17, 0x8000, RZ, 0xc0, !PT ;  /* 0x0000800011ff7812 */ /* 0x000fe4000786c0ff */
[----:B------:R-:W-:-:S11]  /*89080*/  LOP3.LUT R18, R18, 0xfeffffff, RZ, 0xc0, !PT ;  /* 0xfeffffff12127812 */ /* 0x000fd600078ec0ff */
[----:B------:R-:W-:Y:S02]  /*89090*/  @P3 LOP3.LUT R18, R18, 0x1000000, RZ, 0xfc, !PT ;  /* 0x0100000012123812 */ /* 0x000fe400078efcff */
[C---:B------:R-:W-:Y:S02]  /*890a0*/  LOP3.LUT P3, RZ, R17.reuse, 0x20000, RZ, 0xc0, !PT ;  /* 0x0002000011ff7812 */ /* 0x040fe4000786c0ff */
[----:B------:R-:W-:Y:S02]  /*890b0*/  LOP3.LUT R18, R18, 0xfdffffff, RZ, 0xc0, !PT ;  /* 0xfdffffff12127812 */ /* 0x000fe400078ec0ff */
[----:B------:R-:W-:Y:S02]  /*890c0*/  LOP3.LUT P2, RZ, R17, 0x800000, RZ, 0xc0, !PT ;  /* 0x0080000011ff7812 */ /* 0x000fe4000784c0ff */
[----:B----4-:R-:W-:-:S07]  /*890d0*/  PRMT R19, R9, 0x7770, RZ ;  /* 0x0000777009137816 */ /* 0x010fce00000000ff */
[----:B------:R-:W-:Y:S02]  /*890e0*/  @P3 LOP3.LUT R18, R18, 0x2000000, RZ, 0xfc, !PT ;  /* 0x0200000012123812 */ /* 0x000fe400078efcff */
[C---:B------:R-:W-:Y:S01]  /*890f0*/  LOP3.LUT P3, RZ, R17.reuse, 0x80000, RZ, 0xc0, !PT ;  /* 0x0008000011ff7812 */ /* 0x040fe2000786c0ff */
[----:B------:R0:W-:Y:S01]  /*89100*/  @P0 STG.E.U8 desc[UR46][R26.64], R19 ;  /* 0x000000131a000986 */ /* 0x0001e2000c10112e */
[----:B------:R-:W-:Y:S02]  /*89110*/  LOP3.LUT P4, RZ, R17, 0x400000, RZ, 0xc0, !PT ;  /* 0x0040000011ff7812 */ /* 0x000fe4000788c0ff */
[----:B------:R-:W-:Y:S02]  /*89120*/  LOP3.LUT R18, R18, 0xfbffffff, RZ, 0xc0, !PT ;  /* 0xfbffffff12127812 */ /* 0x000fe400078ec0ff */
[----:B0-----:R-:W-:Y:S01]  /*89130*/  PRMT R19, R9, 0x7771, RZ ;  /* 0x0000777109137816 */ /* 0x001fe200000000ff */
[----:B------:R-:W4:Y:S06]  /*89140*/  LDL.LU.64 R26, [R1+0x6c8] ;  /* 0x0006c800011a7983 */ /* 0x000f2c0000300a00 */
[----:B------:R-:W-:-:S02]  /*89150*/  @P3 LOP3.LUT R18, R18, 0x4000000, RZ, 0xfc, !PT ;  /* 0x0400000012123812 */ /* 0x000fc400078efcff */
[----:B------:R-:W-:Y:S01]  /*89160*/  LOP3.LUT P3, RZ, R17, 0x100000, RZ, 0xc0, !PT ;  /* 0x0010000011ff7812 */ /* 0x000fe2000786c0ff */
[----:B------:R0:W-:Y:S02]  /*89170*/  @P2 STG.E.U8 desc[UR46][R24.64], R19 ;  /* 0x0000001318002986 */ /* 0x0001e4000c10112e */
[----:B0-----:R-:W-:-:S05]  /*89180*/  PRMT R19, R9, 0x7772, RZ ;  /* 0x0000777209137816 */ /* 0x001fca00000000ff */
[----:B------:R0:W-:Y:S02]  /*89190*/  @P4 STG.E.U8 desc[UR46][R12.64], R19 ;  /* 0x000000130c004986 */ /* 0x0001e4000c10112e */
[----:B0-----:R-:W-:Y:S02]  /*891a0*/  PRMT R19, R9, 0x7773, RZ ;  /* 0x0000777309137816 */ /* 0x001fe400000000ff */
[----:B------:R-:W4:Y:S04]  /*891b0*/  LDL.LU.64 R12, [R1+0x6c0] ;  /* 0x0006c000010c7983 */ /* 0x000f280000300a00 */
[----:B------:R0:W-:Y:S01]  /*891c0*/  @P3 STG.E.U8 desc[UR46][R10.64], R19 ;  /* 0x000000130a003986 */ /* 0x0001e2000c10112e */
[----:B------:R-:W-:-:S03]  /*891d0*/  LOP3.LUT P3, RZ, R18, 0x4000000, RZ, 0xc0, !PT ;  /* 0x0400000012ff7812 */ /* 0x000fc6000786c0ff */
[----:B------:R-:W4:Y:S01]  /*891e0*/  LDL.LU.64 R24, [R1+0x6b8] ;  /* 0x0006b80001187983 */ /* 0x000f220000300a00 */
[----:B0-----:R-:W-:-:S03]  /*891f0*/  PRMT R19, R4, 0x7770, RZ ;  /* 0x0000777004137816 */ /* 0x001fc600000000ff */
[----:B------:R-:W4:Y:S06]  /*89200*/  LDL.LU R10, [R1+0x44] ;  /* 0x00004400010a7983 */ /* 0x000f2c0000300800 */
[----:B------:R0:W-:Y:S01]  /*89210*/  @P3 STG.E.U8 desc[UR46][R6.64], R19 ;  /* 0x0000001306003986 */ /* 0x0001e2000c10112e */
[----:B------:R-:W-:Y:S02]  /*89220*/  LOP3.LUT P3, RZ, R18, 0x2000000, RZ, 0xc0, !PT ;  /* 0x0200000012ff7812 */ /* 0x000fe4000786c0ff */
[----:B0-----:R-:W-:Y:S01]  /*89230*/  PRMT R19, R4, 0x7771, RZ ;  /* 0x0000777104137816 */ /* 0x001fe200000000ff */
[----:B------:R-:W4:Y:S10]  /*89240*/  LDL.LU.64 R6, [R1+0x6b0] ;  /* 0x0006b00001067983 */ /* 0x000f340000300a00 */
[----:B--2---:R0:W-:Y:S01]  /*89250*/  @P3 STG.E.U8 desc[UR46][R14.64], R19 ;  /* 0x000000130e003986 */ /* 0x0041e2000c10112e */
[----:B------:R-:W-:-:S03]  /*89260*/  LOP3.LUT P3, RZ, R18, 0x1000000, RZ, 0xc0, !PT ;  /* 0x0100000012ff7812 */ /* 0x000fc6000786c0ff */
[----:B0-----:R-:W2:Y:S01]  /*89270*/  LDL.LU.64 R14, [R1+0x6a8] ;  /* 0x0006a800010e7983 */ /* 0x001ea20000300a00 */
[----:B------:R-:W-:-:S03]  /*89280*/  PRMT R19, R4, 0x7772, RZ ;  /* 0x0000777204137816 */ /* 0x000fc600000000ff */
[----:B------:R-:W2:Y:S06]  /*89290*/  LDL R11, [R1+0xf90] ;  /* 0x000f9000010b7983 */ /* 0x000eac0000100800 */
[----:B---3--:R0:W-:Y:S04]  /*892a0*/  @P3 STG.E.U8 desc[UR46][R28.64], R19 ;  /* 0x000000131c003986 */ /* 0x0081e8000c10112e */
[----:B0-----:R-:W3:Y:S01]  /*892b0*/  LDL.LU.64 R28, [R1+0x6a0] ;  /* 0x0006a000011c7983 */ /* 0x001ee20000300a00 */
[----:B------:R-:W-:-:S03]  /*892c0*/  LOP3.LUT P3, RZ, R18, 0x800000, RZ, 0xc0, !PT ;  /* 0x0080000012ff7812 */ /* 0x000fc6000786c0ff */
[----:B------:R-:W3:Y:S01]  /*892d0*/  LDL.LU.64 R20, [R1+0x698] ;  /* 0x0006980001147983 */ /* 0x000ee20000300a00 */
[----:B------:R-:W-:-:S03]  /*892e0*/  IMAD.MOV.U32 R19, RZ, RZ, R4 ;  /* 0x000000ffff137224 */ /* 0x000fc600078e0004 */
[----:B------:R-:W3:Y:S02]  /*892f0*/  LDL.LU R9, [R1+0x48] ;  /* 0x0000480001097983 */ /* 0x000ee40000300800 */
[----:B------:R-:W-:Y:S02]  /*89300*/  PRMT R19, R19, 0x7773, RZ ;  /* 0x0000777313137816 */ /* 0x000fe400000000ff */
[----:B------:R-:W3:Y:S04]  /*89310*/  LDL R4, [R1+0xf94] ;  /* 0x000f940001047983 */ /* 0x000ee80000100800 */
[----:B------:R0:W-:Y:S04]  /*89320*/  @P3 STG.E.U8 desc[UR46][R22.64], R19 ;  /* 0x0000001316003986 */ /* 0x0001e8000c10112e */
[----:B0-----:R-:W3:Y:S01]  /*89330*/  LDL.LU.64 R22, [R1+0x690] ;  /* 0x0006900001167983 */ /* 0x001ee20000300a00 */
[----:B------:R-:W-:-:S02]  /*89340*/  LOP3.LUT P3, RZ, R18, 0x400000, RZ, 0xc0, !PT ;  /* 0x0040000012ff7812 */ /* 0x000fc4000786c0ff */
[----:B------:R-:W-:-:S11]  /*89350*/  PRMT R19, R5, 0x7770, RZ ;  /* 0x0000777005137816 */ /* 0x000fd600000000ff */
[----:B------:R0:W-:Y:S01]  /*89360*/  @P3 STG.E.U8 desc[UR46][R2.64], R19 ;  /* 0x0000001302003986 */ /* 0x0001e2000c10112e */
[C---:B------:R-:W-:Y:S02]  /*89370*/  LOP3.LUT P3, RZ, R18.reuse, 0x200000, RZ, 0xc0, !PT ;  /* 0x0020000012ff7812 */ /* 0x040fe4000786c0ff */
[----:B0-----:R-:W-:Y:S01]  /*89380*/  PRMT R19, R5, 0x7771, RZ ;  /* 0x0000777105137816 */ /* 0x001fe200000000ff */
[----:B------:R-:W3:Y:S10]  /*89390*/  LDL.LU.64 R2, [R1+0x1f60] ;  /* 0x001f600001027983 */ /* 0x000ef40000300a00 */
[----:B----4-:R0:W-:Y:S01]  /*893a0*/  @P3 STG.E.U8 desc[UR46][R26.64], R19 ;  /* 0x000000131a003986 */ /* 0x0101e2000c10112e */
[----:B------:R-:W-:-:S02]  /*893b0*/  LOP3.LUT P3, RZ, R18, 0x100000, RZ, 0xc0, !PT ;  /* 0x0010000012ff7812 */ /* 0x000fc4000786c0ff */
[----:B------:R-:W-:Y:S01]  /*893c0*/  LOP3.LUT P6, RZ, R17, 0x40, RZ, 0xc0, !PT ;  /* 0x0000004011ff7812 */ /* 0x000fe200078cc0ff */
[----:B0-----:R-:W4:Y:S01]  /*893d0*/  LDL.LU.64 R26, [R1+0x688] ;  /* 0x00068800011a7983 */ /* 0x001f220000300a00 */
[----:B------:R-:W-:Y:S02]  /*893e0*/  PRMT R19, R5, 0x7772, RZ ;  /* 0x0000777205137816 */ /* 0x000fe400000000ff */
[----:B------:R-:W-:-:S07]  /*893f0*/  LOP3.LUT P5, RZ, R17, 0x20, RZ, 0xc0, !PT ;  /* 0x0000002011ff7812 */ /* 0x000fce00078ac0ff */
[----:B------:R0:W-:Y:S02]  /*89400*/  @P3 STG.E.U8 desc[UR46][R12.64], R19 ;  /* 0x000000130c003986 */ /* 0x0001e4000c10112e */
[----:B0-----:R-:W-:Y:S02]  /*89410*/  PRMT R19, R5, 0x7773, RZ ;  /* 0x0000777305137816 */ /* 0x001fe400000000ff */
[----:B------:R-:W4:Y:S04]  /*89420*/  LDL.LU.64 R12, [R1+0x1f58] ;  /* 0x001f5800010c7983 */ /* 0x000f280000300a00 */
[----:B------:R0:W-:Y:S01]  /*89430*/  @P6 STG.E.U8 desc[UR46][R24.64], R19 ;  /* 0x0000001318006986 */ /* 0x0001e2000c10112e */
[----:B------:R-:W-:-:S03]  /*89440*/  LOP3.LUT P1, RZ, R17, 0x8, RZ, 0xc0, !PT ;  /* 0x0000000811ff7812 */ /* 0x000fc6000782c0ff */
[----:B0-----:R-:W4:Y:S01]  /*89450*/  LDL.LU.64 R24, [R1+0x680] ;  /* 0x0006800001187983 */ /* 0x001f220000300a00 */
[----:B------:R-:W-:Y:S02]  /*89460*/  PRMT R19, R10, 0x7770, RZ ;  /* 0x000077700a137816 */ /* 0x000fe400000000ff */
[----:B------:R-:W-:-:S03]  /*89470*/  LOP3.LUT P0, RZ, R17, 0x4, RZ, 0xc0, !PT ;  /* 0x0000000411ff7812 */ /* 0x000fc6000780c0ff */
[----:B------:R0:W-:Y:S04]  /*89480*/  @P5 STG.E.U8 desc[UR46][R6.64], R19 ;  /* 0x0000001306005986 */ /* 0x0001e8000c10112e */
[----:B0-----:R-:W4:Y:S01]  /*89490*/  LDL.LU.64 R6, [R1+0x678] ;  /* 0x0006780001067983 */ /* 0x001f220000300a00 */
[----:B------:R-:W-:-:S03]  /*894a0*/  PRMT R19, R10, 0x7771, RZ ;  /* 0x000077710a137816 */ /* 0x000fc600000000ff */
[----:B------:R-:W4:Y:S01]  /*894b0*/  LDL.LU R5, [R1+0x4c] ;  /* 0x00004c0001057983 */ /* 0x000f220000300800 */
[C---:B------:R-:W-:Y:S02]  /*894c0*/  LOP3.LUT P2, RZ, R17.reuse, 0x2, RZ, 0xc0, !PT ;  /* 0x0000000211ff7812 */ /* 0x040fe4000784c0ff */
[----:B------:R-:W-:Y:S01]  /*894d0*/  LOP3.LUT P4, RZ, R17, 0x1, RZ, 0xc0, !PT ;  /* 0x0000000111ff7812 */ /* 0x000fe2000788c0ff */
[----:B--2---:R0:W-:Y:S02]  /*894e0*/  @P1 STG.E.U8 desc[UR46][R14.64], R19 ;  /* 0x000000130e001986 */ /* 0x0041e4000c10112e */
[C---:B0-----:R-:W-:Y:S02]  /*894f0*/  PRMT R19, R10.reuse, 0x7772, RZ ;  /* 0x000077720a137816 */ /* 0x041fe400000000ff */
[----:B------:R-:W2:Y:S04]  /*89500*/  LDL.LU.64 R14, [R1+0x1f50] ;  /* 0x001f5000010e7983 */ /* 0x000ea80000300a00 */
[----:B---3--:R0:W-:Y:S04]  /*89510*/  @P0 STG.E.U8 desc[UR46][R28.64], R19 ;  /* 0x000000131c000986 */ /* 0x0081e8000c10112e */
[----:B0-----:R-:W3:Y:S01]  /*89520*/  LDL.LU.64 R28, [R1+0x670] ;  /* 0x00067000011c7983 */ /* 0x001ee20000300a00 */
[----:B------:R-:W-:-:S02]  /*89530*/  PRMT R19, R10, 0x7773, RZ ;  /* 0x000077730a137816 */ /* 0x000fc400000000ff */
[----:B------:R-:W-:Y:S01]  /*89540*/  ISETP.LT.AND P1, PT, R11, UR4, !P4 ;  /* 0x000000040b007c0c */ /* 0x000fe2000e721270 */
[----:B------:R-:W-:Y:S02]  /*89550*/  ULDC UR4, c[0x0][0x228] ;  /* 0x00008a0000047ab9 */ /* 0x000fe40000000800 */
[----:B------:R0:W-:Y:S04]  /*89560*/  @P2 STG.E.U8 desc[UR46][R20.64], R19 ;  /* 0x0000001314002986 */ /* 0x0001e8000c10112e */
[----:B0-----:R-:W2:Y:S01]  /*89570*/  LDL.LU.64 R20, [R1+0x668] ;  /* 0x0006680001147983 */ /* 0x001ea20000300a00 */
[----:B------:R-:W-:-:S05]  /*89580*/  PRMT R19, R9, 0x7770, RZ ;  /* 0x0000777009137816 */ /* 0x000fca00000000ff */
[----:B------:R0:W-:Y:S04]  /*89590*/  @P1 STG.E.U8 desc[UR46][R22.64], R19 ;  /* 0x0000001316001986 */ /* 0x0001e8000c10112e */
[----:B0-----:R-:W2:Y:S01]  /*895a0*/  LDL.LU.64 R22, [R1+0x660] ;  /* 0x0006600001167983 */ /* 0x001ea20000300a00 */
[----:B------:R-:W-:Y:S01]  /*895b0*/  ISETP.LT.AND P1, PT, R4, UR4, !P4 ;  /* 0x0000000404007c0c */ /* 0x000fe2000e721270 */
[----:B------:R-:W-:Y:S01]  /*895c0*/  ULDC UR4, c[0x0][0x228] ;  /* 0x00008a0000047ab9 */ /* 0x000fe20000000800 */
[----:B------:R-:W-:Y:S02]  /*895d0*/  PRMT R19, R9, 0x7771, RZ ;  /* 0x0000777109137816 */ /* 0x000fe400000000ff */
[----:B------:R-:W-:-:S09]  /*895e0*/  LOP3.LUT P6, RZ, R18, 0x80000, RZ, 0xc0, !PT ;  /* 0x0008000012ff7812 */ /* 0x000fd200078cc0ff */
[----:B----4-:R0:W-:Y:S01]  /*895f0*/  @P1 STG.E.U8 desc[UR46][R26.64], R19 ;  /* 0x000000131a001986 */ /* 0x0101e2000c10112e */
[----:B------:R-:W-:Y:S01]  /*89600*/  ISETP.LT.AND P1, PT, R11, UR4, !P6 ;  /* 0x000000040b007c0c */ /* 0x000fe2000f721270 */
[----:B------:R-:W-:Y:S02]  /*89610*/  ULDC UR4, c[0x0][0x228] ;  /* 0x00008a0000047ab9 */ /* 0x000fe40000000800 */
[----:B0-----:R-:W4:Y:S01]  /*89620*/  LDL.LU.64 R26, [R1+0x658] ;  /* 0x00065800011a7983 */ /* 0x001f220000300a00 */
[----:B------:R-:W-:-:S03]  /*89630*/  PRMT R19, R9, 0x7772, RZ ;  /* 0x0000777209137816 */ /* 0x000fc600000000ff */
[----:B------:R-:W4:Y:S01]  /*89640*/  LDL.LU R10, [R1+0x30] ;  /* 0x00003000010a7983 */ /* 0x000f220000300800 */
[----:B------:R-:W-:Y:S01]  /*89650*/  ISETP.LT.AND P6, PT, R4, UR4, !P6 ;  /* 0x0000000404007c0c */ /* 0x000fe2000f7c1270 */
[----:B------:R-:W-:Y:S01]  /*89660*/  ULDC UR4, c[0x0][0x228] ;  /* 0x00008a0000047ab9 */ /* 0x000fe20000000800 */
[----:B------:R-:W-:-:S03]  /*89670*/  LOP3.LUT P3, RZ, R17, 0x10, RZ, 0xc0, !PT ;  /* 0x0000001011ff7812 */ /* 0x000fc6000786c0ff */
[----:B------:R0:W-:Y:S04]  /*89680*/  @P1 STG.E.U8 desc[UR46][R24.64], R19 ;  /* 0x0000001318001986 */ /* 0x0001e8000c10112e */
[----:B0-----:R-:W4:Y:S01]  /*89690*/  LDL.LU.64 R24, [R1+0x650] ;  /* 0x0006500001187983 */ /* 0x001f220000300a00 */
[----:B------:R-:W-:-:S05]  /*896a0*/  PRMT R19, R9, 0x7773, RZ ;  /* 0x0000777309137816 */ /* 0x000fca00000000ff */
[----:B------:R0:W-:Y:S01]  /*896b0*/  @P6 STG.E.U8 desc[UR46][R6.64], R19 ;  /* 0x0000001306006986 */ /* 0x0001e2000c10112e */
[----:B------:R-:W-:Y:S01]  /*896c0*/  ISETP.LT.AND P6, PT, R11, UR4, !P3 ;  /* 0x000000040b007c0c */ /* 0x000fe2000dfc1270 */
[----:B------:R-:W-:Y:S02]  /*896d0*/  ULDC UR4, c[0x0][0x228] ;  /* 0x00008a0000047ab9 */ /* 0x000fe40000000800 */
[----:B0-----:R-:W4:Y:S01]  /*896e0*/  LDL.LU.64 R6, [R1+0x648] ;  /* 0x0006480001067983 */ /* 0x001f220000300a00 */
[----:B------:R-:W-:Y:S02]  /*896f0*/  PRMT R19, R5, 0x7770, RZ ;  /* 0x0000777005137816 */ /* 0x000fe400000000ff */
[----:B------:R-:W-:-:S07]  /*89700*/  LOP3.LUT P0, RZ, R17, 0x100, RZ, 0xc0, !PT ;  /* 0x0000010011ff7812 */ /* 0x000fce000780c0ff */
[----:B---3--:R0:W-:Y:S01]  /*89710*/  @P6 STG.E.U8 desc[UR46][R28.64], R19 ;  /* 0x000000131c006986 */ /* 0x0081e2000c10112e */
[----:B------:R-:W-:Y:S01]  /*89720*/  ISETP.LT.AND P6, PT, R4, UR4, !P3 ;  /* 0x0000000404007c0c */ /* 0x000fe2000dfc1270 */
[----:B------:R-:W-:Y:S02]  /*89730*/  ULDC UR4, c[0x0][0x228] ;  /* 0x00008a0000047ab9 */ /* 0x000fe40000000800 */
[----:B0-----:R-:W3:Y:S01]  /*89740*/  LDL.LU.64 R28, [R1+0x640] ;  /* 0x00064000011c7983 */ /* 0x001ee20000300a00 */
[----:B------:R-:W-:-:S09]  /*89750*/  PRMT R19, R5, 0x7771, RZ ;  /* 0x0000777105137816 */ /* 0x000fd200000000ff */
[----:B--2---:R0:W-:Y:S01]  /*89760*/  @P6 STG.E.U8 desc[UR46][R20.64], R19 ;  /* 0x0000001314006986 */ /* 0x0041e2000c10112e */
[----:B------:R-:W-:Y:S01]  /*89770*/  ISETP.LT.AND P6, PT, R11, UR4, !P0 ;  /* 0x000000040b007c0c */ /* 0x000fe2000c7c1270 */
[----:B------:R-:W-:Y:S02]  /*89780*/  ULDC UR4, c[0x0][0x228] ;  /* 0x00008a0000047ab9 */ /* 0x000fe40000000800 */
[----:B0-----:R-:W2:Y:S01]  /*89790*/  LDL.LU.64 R20, [R1+0x638] ;  /* 0x0006380001147983 */ /* 0x001ea20000300a00 */
[----:B------:R-:W-:-:S03]  /*897a0*/  PRMT R19, R5, 0x7772, RZ ;  /* 0x0000777205137816 */ /* 0x000fc600000000ff */
[----:B------:R-:W2:Y:S06]  /*897b0*/  LDL.LU R9, [R1+0x34] ;  /* 0x0000340001097983 */ /* 0x000eac0000300800 */
[----:B------:R0:W-:Y:S04]  /*897c0*/  @P6 STG.E.U8 desc[UR46][R22.64], R19 ;  /* 0x0000001316006986 */ /* 0x0001e8000c10112e */
[----:B0-----:R-:W2:Y:S01]  /*897d0*/  LDL.LU.64 R22, [R1+0x630] ;  /* 0x0006300001167983 */ /* 0x001ea20000300a00 */
[----:B------:R-:W-:Y:S01]  /*897e0*/  ISETP.LT.AND P6, PT, R4, UR4, !P0 ;  /* 0x0000000404007c0c */ /* 0x000fe2000c7c1270 */
[----:B------:R-:W-:Y:S01]  /*897f0*/  ULDC UR4, c[0x0][0x228] ;  /* 0x00008a0000047ab9 */ /* 0x000fe20000000800 */
[----:B------:R-:W-:-:S02]  /*89800*/  PRMT R19, R5, 0x7773, RZ ;  /* 0x0000777305137816 */ /* 0x000fc400000000ff */
[----:B------:R-:W-:-:S09]  /*89810*/  LOP3.LUT P2, RZ, R17, 0x400, RZ, 0xc0, !PT ;  /* 0x0000040011ff7812 */ /* 0x000fd2000784c0ff */
[----:B----4-:R0:W-:Y:S01]  /*89820*/  @P6 STG.E.U8 desc[UR46][R26.64], R19 ;  /* 0x000000131a006986 */ /* 0x0101e2000c10112e */
[----:B------:R-:W-:Y:S01]  /*89830*/  ISETP.LT.AND P6, PT, R11, UR4, !P2 ;  /* 0x000000040b007c0c */ /* 0x000fe2000d7c1270 */
[----:B------:R-:W-:Y:S02]  /*89840*/  ULDC UR4, c[0x0][0x228] ;  /* 0x00008a0000047ab9 */ /* 0x000fe40000000800 */
[----:B0-----:R-:W4:Y:S01]  /*89850*/  LDL.LU.64 R26, [R1+0x628] ;  /* 0x00062800011a7983 */ /* 0x001f220000300a00 */
[----:B------:R-:W-:Y:S02]  /*89860*/  PRMT R19, R10, 0x7770, RZ ;  /* 0x000077700a137816 */ /* 0x000fe400000000ff */
[----:B------:R-:W-:-:S07]  /*89870*/  LOP3.LUT P4, RZ, R17, 0x1000, RZ, 0xc0, !PT ;  /* 0x0000100011ff7812 */ /* 0x000fce000788c0ff */
[----:B------:R0:W-:Y:S01]  /*89880*/  @P6 STG.E.U8 desc[UR46][R24.64], R19 ;  /* 0x0000001318006986 */ /* 0x0001e2000c10112e */
[----:B------:R-:W-:Y:S01]  /*89890*/  ISETP.LT.AND P6, PT, R4, UR4, !P2 ;  /* 0x0000000404007c0c */ /* 0x000fe2000d7c1270 */
[----:B------:R-:W-:Y:S02]  /*898a0*/  ULDC UR4, c[0x0][0x228] ;  /* 0x00008a0000047ab9 */ /* 0x000fe40000000800 */
[----:B0-----:R-:W4:Y:S01]  /*898b0*/  LDL.LU.64 R24, [R1+0x620] ;  /* 0x0006200001187983 */ /* 0x001f220000300a00 */
[----:B------:R-:W-:-:S09]  /*898c0*/  PRMT R19, R10, 0x7771, RZ ;  /* 0x000077710a137816 */ /* 0x000fd200000000ff */
[----:B------:R0:W-:Y:S01]  /*898d0*/  @P6 STG.E.U8 desc[UR46][R6.64], R19 ;  /* 0x0000001306006986 */ /* 0x0001e2000c10112e */
[----:B------:R-:W-:Y:S01]  /*898e0*/  ISETP.LT.AND P6, PT, R11, UR4, !P4 ;  /* 0x000000040b007c0c */ /* 0x000fe2000e7c1270 */
[----:B------:R-:W-:Y:S02]  /*898f0*/  ULDC UR4, c[0x0][0x228] ;  /* 0x00008a0000047ab9 */ /* 0x000fe40000000800 */
[----:B0-----:R-:W4:Y:S01]  /*89900*/  LDL.LU.64 R6, [R1+0x618] ;  /* 0x0006180001067983 */ /* 0x001f220000300a00 */
[----:B------:R-:W-:-:S03]  /*89910*/  PRMT R19, R10, 0x7772, RZ ;  /* 0x000077720a137816 */ /* 0x000fc600000000ff */
[----:B------:R-:W4:Y:S01]  /*89920*/  LDL.LU R5, [R1+0x38] ;  /* 0x0000380001057983 */ /* 0x000f220000300800 */
[----:B------:R-:W-:-:S05]  /*89930*/  LOP3.LUT P3, RZ, R17, 0x4000, RZ, 0xc0, !PT ;  /* 0x0000400011ff7812 */ /* 0x000fca000786c0ff */
        /* <DEDUP_REMOVED lines=9> */
[----:B------:R-:W-:-:S09]  /*899d0*/  PRMT R19, R9, 0x7770, RZ ;  /* 0x0000777009137816 */ /* 0x000fd200000000ff */
        /* <DEDUP_REMOVED lines=8> */
[----:B------:R-:W-:Y:S01]  /*89a60*/  ULDC UR4, c[0x0][0x228] ;  /* 0x00008a0000047ab9 */ /* 0x000fe20000000800 */
[----:B0-----:R-:W-:Y:S01]  /*89a70*/  PRMT R19, R9, 0x7772, RZ ;  /* 0x0000777209137816 */ /* 0x001fe200000000ff */
[----:B------:R-:W4:Y:S01]  /*89a80*/  LDL.LU.64 R26, [R1+0x5f8] ;  /* 0x0005f800011a7983 */ /* 0x000f220000300a00 */
[C---:B------:R-:W-:Y:S02]  /*89a90*/  LOP3.LUT P2, RZ, R17.reuse, 0x40000, RZ, 0xc0, !PT ;  /* 0x0004000011ff7812 */ /* 0x040fe4000784c0ff */
[----:B------:R-:W-:Y:S01]  /*89aa0*/  LOP3.LUT P4, RZ, R17, 0x200000, RZ, 0xc0, !PT ;  /* 0x0020000011ff7812 */ /* 0x000fe2000788c0ff */
[----:B------:R-:W4:Y:S06]  /*89ab0*/  LDL.LU R10, [R1+0x3c] ;  /* 0x00003c00010a7983 */ /* 0x000f2c0000300800 */
[----:B------:R0:W-:Y:S01]  /*89ac0*/  @P6 STG.E.U8 desc[UR46][R24.64], R19 ;  /* 0x0000001318006986 */ /* 0x0001e2000c10112e */
[C---:B------:R-:W-:Y:S01]  /*89ad0*/  ISETP.LT.AND P6, PT, R4.reuse, UR4, !P0 ;  /* 0x0000000404007c0c */ /* 0x040fe2000c7c1270 */
[----:B------:R-:W-:Y:S01]  /*89ae0*/  ULDC UR4, c[0x0][0x228] ;  /* 0x00008a0000047ab9 */ /* 0x000fe20000000800 */
[----:B0-----:R-:W-:Y:S01]  /*89af0*/  PRMT R19, R9, 0x7773, RZ ;  /* 0x0000777309137816 */ /* 0x001fe200000000ff */
[----:B------:R-:W4:Y:S04]  /*89b00*/  LDL.LU.64 R24, [R1+0x5f0] ;  /* 0x0005f00001187983 */ /* 0x000f280000300a00 */
[----:B------:R-:W4:Y:S06]  /*89b10*/  LDL.LU R9, [R1+0x1f4c] ;  /* 0x001f4c0001097983 */ /* 0x000f2c0000300800 */
[----:B------:R0:W-:Y:S01]  /*89b20*/  @P6 STG.E.U8 desc[UR46][R6.64], R19 ;  /* 0x0000001306006986 */ /* 0x0001e2000c10112e */
[----:B------:R-:W-:Y:S01]  /*89b30*/  ISETP.LT.AND P6, PT, R11, UR4, !P2 ;  /* 0x000000040b007c0c */ /* 0x000fe2000d7c1270 */
[----:B------:R-:W-:Y:S01]  /*89b40*/  ULDC UR4, c[0x0][0x228] ;  /* 0x00008a0000047ab9 */ /* 0x000fe20000000800 */
[C---:B0-----:R-:W-:Y:S01]  /*89b50*/  PRMT R19, R5.reuse, 0x7770, RZ ;  /* 0x0000777005137816 */ /* 0x041fe200000000ff */
[----:B------:R-:W4:Y:S10]  /*89b60*/  LDL.LU.64 R6, [R1+0x5e8] ;  /* 0x0005e80001067983 */ /* 0x000f340000300a00 */
[----:B---3--:R0:W-:Y:S01]  /*89b70*/  @P6 STG.E.U8 desc[UR46][R28.64], R19 ;  /* 0x000000131c006986 */ /* 0x0081e2000c10112e */
[----:B------:R-:W-:Y:S01]  /*89b80*/  ISETP.LT.AND P6, PT, R4, UR4, !P2 ;  /* 0x0000000404007c0c */ /* 0x000fe2000d7c1270 */
[----:B------:R-:W-:Y:S01]  /*89b90*/  ULDC UR4, c[0x0][0x228] ;  /* 0x00008a0000047ab9 */ /* 0x000fe20000000800 */
[----:B0-----:R-:W-:Y:S01]  /*89ba0*/  PRMT R19, R5, 0x7771, RZ ;  /* 0x0000777105137816 */ /* 0x001fe200000000ff */
[----:B------:R-:W3:Y:S10]  /*89bb0*/  LDL.LU.64 R28, [R1+0x5e0] ;  /* 0x0005e000011c7983 */ /* 0x000ef40000300a00 */
[----:B--2---:R0:W-:Y:S01]  /*89bc0*/  @P6 STG.E.U8 desc[UR46][R20.64], R19 ;  /* 0x0000001314006986 */ /* 0x0041e2000c10112e */
[----:B------:R-:W-:Y:S01]  /*89bd0*/  ISETP.LT.AND P6, PT, R11, UR4, !P4 ;  /* 0x000000040b007c0c */ /* 0x000fe2000e7c1270 */
[----:B------:R-:W-:Y:S01]  /*89be0*/  ULDC UR4, c[0x0][0x228] ;  /* 0x00008a0000047ab9 */ /* 0x000fe20000000800 */
[----:B0-----:R-:W-:Y:S01]  /*89bf0*/  PRMT R19, R5, 0x7772, RZ ;  /* 0x0000777205137816 */ /* 0x001fe200000000ff */
[----:B------:R-:W2:Y:S04]  /*89c00*/  LDL.LU.64 R20, [R1+0x5d8] ;  /* 0x0005d80001147983 */ /* 0x000ea80000300a00 */
[----:B------:R-:W2:Y:S06]  /*89c10*/  LDL.LU R4, [R1+0x20] ;  /* 0x0000200001047983 */ /* 0x000eac0000300800 */
[----:B------:R0:W-:Y:S04]  /*89c20*/  @P6 STG.E.U8 desc[UR46][R22.64], R19 ;  /* 0x0000001316006986 */ /* 0x0001e8000c10112e */
[----:B0-----:R-:W2:Y:S04]  /*89c30*/  LDL.LU.64 R22, [R1+0x5d0] ;  /* 0x0005d00001167983 */ /* 0x001ea80000300a00 */
[----:B------:R-:W4:Y:S01]  /*89c40*/  LDL.LU R19, [R1+0xf94] ;  /* 0x000f940001137983 */ /* 0x000f220000300800 */
[----:B------:R-:W-:-:S02]  /*89c50*/  LOP3.LUT P3, RZ, R17, 0x1000000, RZ, 0xc0, !PT ;  /* 0x0100000011ff7812 */ /* 0x000fc4000786c0ff */
[C---:B------:R-:W-:Y:S02]  /*89c60*/  LOP3.LUT P0, RZ, R17.reuse, 0x2000000, RZ, 0xc0, !PT ;  /* 0x0200000011ff7812 */ /* 0x040fe4000780c0ff */
[----:B------:R-:W-:Y:S02]  /*89c70*/  LOP3.LUT P2, RZ, R17, 0x10000000, RZ, 0xc0, !PT ;  /* 0x1000000011ff7812 */ /* 0x000fe4000784c0ff */
[----:B----4-:R-:W-:Y:S01]  /*89c80*/  ISETP.LT.AND P6, PT, R19, UR4, !P4 ;  /* 0x0000000413007c0c */ /* 0x010fe2000e7c1270 */
[----:B------:R-:W-:Y:S01]  /*89c90*/  ULDC UR4, c[0x0][0x228] ;  /* 0x00008a0000047ab9 */ /* 0x000fe20000000800 */
[----:B------:R-:W-:Y:S02]  /*89ca0*/  LOP3.LUT P4, RZ, R17, 0x40000000, RZ, 0xc0, !PT ;  /* 0x4000000011ff7812 */ /* 0x000fe4000788c0ff */
[----:B------:R-:W-:-:S09]  /*89cb0*/  PRMT R17, R5, 0x7773, RZ ;  /* 0x0000777305117816 */ /* 0x000fd200000000ff */
[----:B------:R0:W-:Y:S01]  /*89cc0*/  @P6 STG.E.U8 desc[UR46][R26.64], R17 ;  /* 0x000000111a006986 */ /* 0x0001e2000c10112e */
[----:B------:R-:W-:Y:S01]  /*89cd0*/  ISETP.LT.AND P6, PT, R11, UR4, !P3 ;  /* 0x000000040b007c0c */ /* 0x000fe2000dfc1270 */
[----:B------:R-:W-:Y:S02]  /*89ce0*/  ULDC UR4, c[0x0][0x228] ;  /* 0x00008a0000047ab9 */ /* 0x000fe40000000800 */
[----:B0-----:R-:W4:Y:S01]  /*89cf0*/  LDL.LU.64 R26, [R1+0x5c8] ;  /* 0x0005c800011a7983 */ /* 0x001f220000300a00 */
[----:B------:R-:W-:-:S09]  /*89d00*/  PRMT R17, R10, 0x7770, RZ ;  /* 0x000077700a117816 */ /* 0x000fd200000000ff */
[----:B------:R0:W-:Y:S04]  /*89d10*/  @P6 STG.E.U8 desc[UR46][R24.64], R17 ;  /* 0x0000001118006986 */ /* 0x0001e8000c10112e */
[----:B0-----:R-:W4:Y:S01]  /*89d20*/  LDL.LU.64 R24, [R1+0x5c0] ;  /* 0x0005c00001187983 */ /* 0x001f220000300a00 */
[----:B------:R-:W-:Y:S01]  /*89d30*/  ISETP.LT.AND P6, PT, R19, UR4, !P3 ;  /* 0x0000000413007c0c */ /* 0x000fe2000dfc1270 */
[----:B------:R-:W-:Y:S01]  /*89d40*/  ULDC UR4, c[0x0][0x228] ;  /* 0x00008a0000047ab9 */ /* 0x000fe20000000800 */
[----:B------:R-:W-:-:S11]  /*89d50*/  PRMT R17, R10, 0x7771, RZ ;  /* 0x000077710a117816 */ /* 0x000fd600000000ff */
[----:B------:R0:W-:Y:S01]  /*89d60*/  @P6 STG.E.U8 desc[UR46][R6.64], R17 ;  /* 0x0000001106006986 */ /* 0x0001e2000c10112e */
[----:B------:R-:W-:Y:S01]  /*89d70*/  ISETP.LT.AND P6, PT, R11, UR4, !P0 ;  /* 0x000000040b007c0c */ /* 0x000fe2000c7c1270 */
[----:B------:R-:W-:Y:S02]  /*89d80*/  ULDC UR4, c[0x0][0x228] ;  /* 0x00008a0000047ab9 */ /* 0x000fe40000000800 */
[----:B0-----:R-:W4:Y:S01]  /*89d90*/  LDL.LU.64 R6, [R1+0x5b8] ;  /* 0x0005b80001067983 */ /* 0x001f220000300a00 */
[----:B------:R-:W-:-:S03]  /*89da0*/  PRMT R17, R10, 0x7772, RZ ;  /* 0x000077720a117816 */ /* 0x000fc600000000ff */
[----:B------:R-:W4:Y:S06]  /*89db0*/  LDL.LU R5, [R1+0x24] ;  /* 0x0000240001057983 */ /* 0x000f2c0000300800 */
        /* <DEDUP_REMOVED lines=10> */
[----:B------:R0:W-:Y:S01]  /*89e60*/  @P6 STG.E.U8 desc[UR46][R22.64], R17 ;  /* 0x0000001116006986 */ /* 0x0001e2000c10112e */
[----:B------:R-:W-:Y:S01]  /*89e70*/  ISETP.LT.AND P6, PT, R19, UR4, !P2 ;  /* 0x0000000413007c0c */ /* 0x000fe2000d7c1270 */
[----:B------:R-:W-:Y:S02]  /*89e80*/  ULDC UR4, c[0x0][0x228] ;  /* 0x00008a0000047ab9 */ /* 0x000fe40000000800 */
[----:B0-----:R-:W2:Y:S01]  /*89e90*/  LDL.LU.64 R22, [R1+0x5a0] ;  /* 0x0005a00001167983 */ /* 0x001ea20000300a00 */
[----:B------:R-:W-:-:S09]  /*89ea0*/  PRMT R17, R4, 0x7771, RZ ;  /* 0x0000777104117816 */ /* 0x000fd200000000ff */
[----:B----4-:R0:W-:Y:S01]  /*89eb0*/  @P6 STG.E.U8 desc[UR46][R26.64], R17 ;  /* 0x000000111a006986 */ /* 0x0101e2000c10112e */
[----:B------:R-:W-:Y:S01]  /*89ec0*/  ISETP.LT.AND P6, PT, R11, UR4, !P4 ;  /* 0x000000040b007c0c */ /* 0x000fe2000e7c1270 */
[----:B------:R-:W-:Y:S02]  /*89ed0*/  ULDC UR4, c[0x0][0x228] ;  /* 0x00008a0000047ab9 */ /* 0x000fe40000000800 */
[----:B0-----:R-:W4:Y:S01]  /*89ee0*/  LDL.LU.64 R26, [R1+0x580] ;  /* 0x00058000011a7983 */ /* 0x001f220000300a00 */
[----:B------:R-:W-:-:S03]  /*89ef0*/  PRMT R17, R4, 0x7772, RZ ;  /* 0x0000777204117816 */ /* 0x000fc600000000ff */
[----:B------:R-:W4:Y:S06]  /*89f00*/  LDL.LU R10, [R1+0x28] ;  /* 0x00002800010a7983 */ /* 0x000f2c0000300800 */
[----:B------:R0:W-:Y:S04]  /*89f10*/  @P6 STG.E.U8 desc[UR46][R24.64], R17 ;  /* 0x0000001118006986 */ /* 0x0001e8000c10112e */
[----:B0-----:R-:W4:Y:S01]  /*89f20*/  LDL.LU.64 R24, [R1+0x578] ;  /* 0x0005780001187983 */ /* 0x001f220000300a00 */
[----:B------:R-:W-:Y:S01]  /*89f30*/  ISETP.LT.AND P6, PT, R19, UR4, !P4 ;  /* 0x0000000413007c0c */ /* 0x000fe2000e7c1270 */
[----:B------:R-:W-:Y:S01]  /*89f40*/  ULDC UR4, c[0x0][0x228] ;  /* 0x00008a0000047ab9 */ /* 0x000fe20000000800 */
[----:B------:R-:W-:-:S02]  /*89f50*/  PRMT R17, R4, 0x7773, RZ ;  /* 0x0000777304117816 */ /* 0x000fc400000000ff */
[----:B------:R-:W-:-:S09]  /*89f60*/  LOP3.LUT P3, RZ, R16, 0x1, RZ, 0xc0, !PT ;  /* 0x0000000110ff7812 */ /* 0x000fd2000786c0ff */
[----:B------:R0:W-:Y:S01]  /*89f70*/  @P6 STG.E.U8 desc[UR46][R6.64], R17 ;  /* 0x0000001106006986 */ /* 0x0001e2000c10112e */
[----:B------:R-:W-:Y:S01]  /*89f80*/  ISETP.LT.AND P6, PT, R11, UR4, !P3 ;  /* 0x000000040b007c0c */ /* 0x000fe2000dfc1270 */
[----:B------:R-:W-:Y:S02]  /*89f90*/  ULDC UR4, c[0x0][0x228] ;  /* 0x00008a0000047ab9 */ /* 0x000fe40000000800 */
[----:B0-----:R-:W4:Y:S01]  /*89fa0*/  LDL.LU.64 R6, [R1+0x520] ;  /* 0x0005200001067983 */ /* 0x001f220000300a00 */
[----:B------:R-:W-:-:S09]  /*89fb0*/  PRMT R17, R5, 0x7770, RZ ;  /* 0x0000777005117816 */ /* 0x000fd200000000ff */
[----:B---3--:R0:W-:Y:S01]  /*89fc0*/  @P6 STG.E.U8 desc[UR46][R28.64], R17 ;  /* 0x000000111c006986 */ /* 0x0081e2000c10112e */
[----:B------:R-:W-:Y:S01]  /*89fd0*/  ISETP.LT.AND P6, PT, R19, UR4, !P3 ;  /* 0x0000000413007c0c */ /* 0x000fe2000dfc1270 */
[----:B------:R-:W-:Y:S02]  /*89fe0*/  ULDC UR4, c[0x0][0x228] ;  /* 0x00008a0000047ab9 */ /* 0x000fe40000000800 */
[----:B0-----:R-:W3:Y:S01]  /*89ff0*/  LDL.LU.64 R28, [R1+0x518] ;  /* 0x00051800011c7983 */ /* 0x001ee20000300a00 */
[----:B------:R-:W-:Y:S02]  /*8a000*/  PRMT R17, R5, 0x7771, RZ ;  /* 0x0000777105117816 */ /* 0x000fe400000000ff */
[----:B------:R-:W-:-:S07]  /*8a010*/  LOP3.LUT P0, RZ, R16, 0x4, RZ, 0xc0, !PT ;  /* 0x0000000410ff7812 */ /* 0x000fce000780c0ff */
[----:B--2---:R0:W-:Y:S01]  /*8a020*/  @P6 STG.E.U8 desc[UR46][R20.64], R17 ;  /* 0x0000001114006986 */ /* 0x0041e2000c10112e */
[----:B------:R-:W-:Y:S01]  /*8a030*/  ISETP.LT.AND P6, PT, R11, UR4, !P0 ;  /* 0x000000040b007c0c */ /* 0x000fe2000c7c1270 */
[----:B------:R-:W-:Y:S02]  /*8a040*/  ULDC UR4, c[0x0][0x228] ;  /* 0x00008a0000047ab9 */ /* 0x000fe40000000800 */
[----:B0-----:R-:W2:Y:S01]  /*8a050*/  LDL.LU.64 R20, [R1+0x380] ;  /* 0x0003800001147983 */ /* 0x001ea20000300a00 */
[----:B------:R-:W-:-:S03]  /*8a060*/  PRMT R17, R5, 0x7772, RZ ;  /* 0x0000777205117816 */ /* 0x000fc600000000ff */
[----:B------:R-:W2:Y:S06]  /*8a070*/  LDL.LU R4, [R1+0x2c] ;  /* 0x00002c0001047983 */ /* 0x000eac0000300800 */
[----:B------:R0:W-:Y:S01]  /*8a080*/  @P6 STG.E.U8 desc[UR46][R22.64], R17 ;  /* 0x0000001116006986 */ /* 0x0001e2000c10112e */
[----:B------:R-:W-:Y:S01]  /*8a090*/  ISETP.LT.AND P6, PT, R19, UR4, !P0 ;  /* 0x0000000413007c0c */ /* 0x000fe2000c7c1270 */
[----:B------:R-:W-:Y:S02]  /*8a0a0*/  ULDC UR4, c[0x0][0x228] ;  /* 0x00008a0000047ab9 */ /* 0x000fe40000000800 */
[----:B0-----:R-:W2:Y:S01]  /*8a0b0*/  LDL.LU.64 R22, [R1+0x4d8] ;  /* 0x0004d80001167983 */ /* 0x001ea20000300a00 */
[----:B------:R-:W-:-:S02]  /*8a0c0*/  PRMT R17, R5, 0x7773, RZ ;  /* 0x0000777305117816 */ /* 0x000fc400000000ff */
[----:B------:R-:W-:-:S07]  /*8a0d0*/  LOP3.LUT P2, RZ, R16, 0x10, RZ, 0xc0, !PT ;  /* 0x0000001010ff7812 */ /* 0x000fce000784c0ff */
[----:B----4-:R0:W-:Y:S01]  /*8a0e0*/  @P6 STG.E.U8 desc[UR46][R26.64], R17 ;  /* 0x000000111a006986 */ /* 0x0101e2000c10112e */
        /* <DEDUP_REMOVED lines=8> */
[----:B------:R-:W-:Y:S02]  /*8a170*/  PRMT R17, R10, 0x7771, RZ ;  /* 0x000077710a117816 */ /* 0x000fe400000000ff */
[----:B------:R-:W-:-:S09]  /*8a180*/  LOP3.LUT P4, RZ, R16, 0x40, RZ, 0xc0, !PT ;  /* 0x0000004010ff7812 */ /* 0x000fd2000788c0ff */
        /* <DEDUP_REMOVED lines=10> */
[----:B------:R-:W-:-:S02]  /*8a230*/  PRMT R17, R10, 0x7773, RZ ;  /* 0x000077730a117816 */ /* 0x000fc400000000ff */
[----:B------:R-:W-:-:S07]  /*8a240*/  LOP3.LUT P3, RZ, R16, 0x100, RZ, 0xc0, !PT ;  /* 0x0000010010ff7812 */ /* 0x000fce000786c0ff */
        /* <DEDUP_REMOVED lines=9> */
[----:B------:R-:W-:Y:S02]  /*8a2e0*/  PRMT R17, R4, 0x7771, RZ ;  /* 0x0000777104117816 */ /* 0x000fe400000000ff */
[----:B------:R-:W-:-:S07]  /*8a2f0*/  LOP3.LUT P0, RZ, R16, 0x800, RZ, 0xc0, !PT ;  /* 0x0000080010ff7812 */ /* 0x000fce000780c0ff */
        /* <DEDUP_REMOVED lines=57> */
[----:B------:R-:W-:Y:S01]  /*8a690*/  LOP3.LUT P2, RZ, R16, 0x400000, RZ, 0xc0, !PT ;  /* 0x0040000010ff7812 */ /* 0x000fe2000784c0ff */
[----:B------:R-:W3:Y:S06]  /*8a6a0*/  LDL.LU R10, [R1+0x1f48] ;  /* 0x001f4800010a7983 */ /* 0x000eec0000300800 */
[----:B--2---:R0:W-:Y:S01]  /*8a6b0*/  @P6 STG.E.U8 desc[UR46][R20.64], R17 ;  /* 0x0000001114006986 */ /* 0x0041e2000c10112e */
[----:B------:R-:W-:Y:S01]  /*8a6c0*/  ISETP.LT.AND P6, PT, R11, UR4, !P2 ;  /* 0x000000040b007c0c */ /* 0x000fe2000d7c1270 */
[----:B------:R-:W-:Y:S02]  /*8a6d0*/  ULDC UR4, c[0x0][0x228] ;  /* 0x00008a0000047ab9 */ /* 0x000fe40000000800 */
[----:B0-----:R-:W2:Y:S01]  /*8a6e0*/  LDL.LU.64 R20, [R1+0x340] ;  /* 0x0003400001147983 */ /* 0x001ea20000300a00 */
[----:B------:R-:W-:-:S09]  /*8a6f0*/  PRMT R17, R4, 0x7770, RZ ;  /* 0x0000777004117816 */ /* 0x000fd200000000ff */
[----:B------:R0:W-:Y:S01]  /*8a700*/  @P6 STG.E.U8 desc[UR46][R22.64], R17 ;  /* 0x0000001116006986 */ /* 0x0001e2000c10112e */
[----:B------:R-:W-:Y:S01]  /*8a710*/  ISETP.LT.AND P6, PT, R19, UR4, !P2 ;  /* 0x0000000413007c0c */ /* 0x000fe2000d7c1270 */
[----:B------:R-:W-:Y:S01]  /*8a720*/  ULDC UR4, c[0x0][0x228] ;  /* 0x00008a0000047ab9 */ /* 0x000fe20000000800 */
[C---:B------:R-:W-:Y:S02]  /*8a730*/  LOP3.LUT P4, RZ, R16.reuse, 0x1000000, RZ, 0xc0, !PT ;  /* 0x0100000010ff7812 */ /* 0x040fe4000788c0ff */
[C---:B------:R-:W-:Y:S01]  /*8a740*/  LOP3.LUT P3, RZ, R16.reuse, 0x4000000, RZ, 0xc0, !PT ;  /* 0x0400000010ff7812 */ /* 0x040fe2000786c0ff */
[----:B0-----:R-:W2:Y:S01]  /*8a750*/  LDL.LU.64 R22, [R1+0x490] ;  /* 0x0004900001167983 */ /* 0x001ea20000300a00 */
[C---:B------:R-:W-:Y:S02]  /*8a760*/  LOP3.LUT P0, RZ, R16.reuse, 0x10000000, RZ, 0xc0, !PT ;  /* 0x1000000010ff7812 */ /* 0x040fe4000780c0ff */
[----:B------:R-:W-:Y:S02]  /*8a770*/  LOP3.LUT P2, RZ, R16, 0x40000000, RZ, 0xc0, !PT ;  /* 0x4000000010ff7812 */ /* 0x000fe4000784c0ff */
[----:B------:R-:W-:-:S05]  /*8a780*/  PRMT R16, R4, 0x7771, RZ ;  /* 0x0000777104107816 */ /* 0x000fca00000000ff */
[----:B----4-:R0:W-:Y:S01]  /*8a790*/  @P6 STG.E.U8 desc[UR46][R26.64], R16 ;  /* 0x000000101a006986 */ /* 0x0101e2000c10112e */
[----:B------:R-:W-:Y:S01]  /*8a7a0*/  ISETP.LT.AND P6, PT, R11, UR4, !P4 ;  /* 0x000000040b007c0c */ /* 0x000fe2000e7c1270 */
[----:B------:R-:W-:Y:S02]  /*8a7b0*/  ULDC UR4, c[0x0][0x228] ;  /* 0x00008a0000047ab9 */ /* 0x000fe40000000800 */
[----:B0-----:R-:W4:Y:S01]  /*8a7c0*/  LDL.LU.64 R26, [R1+0x338] ;  /* 0x00033800011a7983 */ /* 0x001f220000300a00 */
[----:B------:R-:W-:-:S03]  /*8a7d0*/  PRMT R16, R4, 0x7772, RZ ;  /* 0x0000777204107816 */ /* 0x000fc600000000ff */
[----:B------:R-:W4:Y:S06]  /*8a7e0*/  LDL.LU R17, [R1] ;  /* 0x0000000001117983 */ /* 0x000f2c0000300800 */
        /* <DEDUP_REMOVED lines=71> */
[----:B------:R-:W-:Y:S01]  /*8ac60*/  LOP3.LUT P2, RZ, R3, 0x100, RZ, 0xc0, !PT ;  /* 0x0000010003ff7812 */ /* 0x000fe2000784c0ff */
[----:B------:R-:W4:Y:S08]  /*8ac70*/  LDL.LU R4, [R1+0x1f44] ;  /* 0x001f440001047983 */ /* 0x000f300000300800 */
[----:B------:R0:W-:Y:S01]  /*8ac80*/  @P6 STG.E.U8 desc[UR46][R6.64], R16 ;  /* 0x0000001006006986 */ /* 0x0001e2000c10112e */
[----:B------:R-:W-:Y:S01]  /*8ac90*/  ISETP.LT.AND P6, PT, R11, UR4, !P2 ;  /* 0x000000040b007c0c */ /* 0x000fe2000d7c1270 */
[----:B------:R-:W-:-:S02]  /*8aca0*/  ULDC UR4, c[0x0][0x228] ;  /* 0x00008a0000047ab9 */ /* 0x000fc40000000800 */
        /* <DEDUP_REMOVED lines=18> */
[----:B------:R-:W-:Y:S01]  /*8add0*/  LOP3.LUT P3, RZ, R3, 0x1000, RZ, 0xc0, !PT ;  /* 0x0000100003ff7812 */ /* 0x000fe2000786c0ff */
[----:B------:R-:W2:Y:S06]  /*8ade0*/  LDL.LU R5, [R1+0x1f40] ;  /* 0x001f400001057983 */ /* 0x000eac0000300800 */
[----:B----4-:R0:W-:Y:S01]  /*8adf0*/  @P6 STG.E.U8 desc[UR46][R26.64], R16 ;  /* 0x000000101a006986 */ /* 0x0101e2000c10112e */
[----:B------:R-:W-:Y:S01]  /*8ae00*/  ISETP.LT.AND P6, PT, R11, UR4, !P3 ;  /* 0x000000040b007c0c */ /* 0x000fe2000dfc1270 */
[----:B------:R-:W-:-:S02]  /*8ae10*/  ULDC UR4, c[0x0][0x228] ;  /* 0x00008a0000047ab9 */ /* 0x000fc40000000800 */
        /* <DEDUP_REMOVED lines=10> */
[----:B------:R-:W-:Y:S01]  /*8aec0*/  ULDC UR4, c[0x0][0x228] ;  /* 0x00008a0000047ab9 */ /* 0x000fe20000000800 */
[----:B0-----:R-:W-:Y:S01]  /*8aed0*/  PRMT R16, R17, 0x7772, RZ ;  /* 0x0000777211107816 */ /* 0x001fe200000000ff */
[----:B------:R-:W4:Y:S10]  /*8aee0*/  LDL.LU.64 R6, [R1+0x1f38] ;  /* 0x001f380001067983 */ /* 0x000f340000300a00 */
[----:B---3--:R0:W-:Y:S01]  /*8aef0*/  @P6 STG.E.U8 desc[UR46][R28.64], R16 ;  /* 0x000000101c006986 */ /* 0x0081e2000c10112e */
[----:B------:R-:W-:Y:S01]  /*8af00*/  ISETP.LT.AND P6, PT, R19, UR4, !P0 ;  /* 0x0000000413007c0c */ /* 0x000fe2000c7c1270 */
[----:B------:R-:W-:Y:S01]  /*8af10*/  ULDC UR4, c[0x0][0x228] ;  /* 0x00008a0000047ab9 */ /* 0x000fe20000000800 */
[----:B------:R-:W-:-:S02]  /*8af20*/  LOP3.LUT P2, RZ, R3, 0x10000, RZ, 0xc0, !PT ;  /* 0x0001000003ff7812 */ /* 0x000fc4000784c0ff */
[----:B0-----:R-:W-:Y:S01]  /*8af30*/  PRMT R16, R17, 0x7773, RZ ;  /* 0x0000777311107816 */ /* 0x001fe200000000ff */
[----:B------:R-:W3:Y:S08]  /*8af40*/  LDL.LU.64 R28, [R1+0x438] ;  /* 0x00043800011c7983 */ /* 0x000ef00000300a00 */
[----:B--2---:R0:W-:Y:S01]  /*8af50*/  @P6 STG.E.U8 desc[UR46][R20.64], R16 ;  /* 0x0000001014006986 */ /* 0x0041e2000c10112e */
[----:B------:R-:W-:Y:S01]  /*8af60*/  ISETP.LT.AND P6, PT, R11, UR4, !P2 ;  /* 0x000000040b007c0c */ /* 0x000fe2000d7c1270 */
[----:B------:R-:W-:Y:S01]  /*8af70*/  ULDC UR4, c[0x0][0x228] ;  /* 0x00008a0000047ab9 */ /* 0x000fe20000000800 */
[----:B0-----:R-:W-:Y:S01]  /*8af80*/  PRMT R16, R4, 0x7770, RZ ;  /* 0x0000777004107816 */ /* 0x001fe200000000ff */
[----:B------:R-:W2:Y:S10]  /*8af90*/  LDL.LU.64 R20, [R1+0x2e0] ;  /* 0x0002e00001147983 */ /* 0x000eb40000300a00 */
[----:B------:R0:W-:Y:S01]  /*8afa0*/  @P6 STG.E.U8 desc[UR46][R22.64], R16 ;  /* 0x0000001016006986 */ /* 0x0001e2000c10112e */
[----:B------:R-:W-:Y:S01]  /*8afb0*/  ISETP.LT.AND P6, PT, R19, UR4, !P2 ;  /* 0x0000000413007c0c */ /* 0x000fe2000d7c1270 */
[----:B------:R-:W-:Y:S01]  /*8afc0*/  ULDC UR4, c[0x0][0x228] ;  /* 0x00008a0000047ab9 */ /* 0x000fe20000000800 */
[----:B------:R-:W-:-:S02]  /*8afd0*/  LOP3.LUT P4, RZ, R3, 0x40000, RZ, 0xc0, !PT ;  /* 0x0004000003ff7812 */ /* 0x000fc4000788c0ff */
[C---:B0-----:R-:W-:Y:S01]  /*8afe0*/  PRMT R16, R4.reuse, 0x7771, RZ ;  /* 0x0000777104107816 */ /* 0x041fe200000000ff */
[----:B------:R-:W2:Y:S08]  /*8aff0*/  LDL.LU.64 R22, [R1+0x430] ;  /* 0x0004300001167983 */ /* 0x000eb00000300a00 */
[----:B----4-:R0:W-:Y:S01]  /*8b000*/  @P6 STG.E.U8 desc[UR46][R26.64], R16 ;  /* 0x000000101a006986 */ /* 0x0101e2000c10112e */
[----:B------:R-:W-:Y:S01]  /*8b010*/  ISETP.LT.AND P6, PT, R11, UR4, !P4 ;  /* 0x000000040b007c0c */ /* 0x000fe2000e7c1270 */
[----:B------:R-:W-:Y:S01]  /*8b020*/  ULDC UR4, c[0x0][0x228] ;  /* 0x00008a0000047ab9 */ /* 0x000fe20000000800 */
[----:B0-----:R-:W-:Y:S01]  /*8b030*/  PRMT R16, R4, 0x7772, RZ ;  /* 0x0000777204107816 */ /* 0x001fe200000000ff */
[----:B------:R-:W4:Y:S10]  /*8b040*/  LDL.LU.64 R26, [R1+0x2d8] ;  /* 0x0002d800011a7983 */ /* 0x000f340000300a00 */
[----:B------:R0:W-:Y:S04]  /*8b050*/  @P6 STG.E.U8 desc[UR46][R24.64], R16 ;  /* 0x0000001018006986 */ /* 0x0001e8000c10112e */
[----:B0-----:R-:W3:Y:S01]  /*8b060*/  LDL.LU.64 R16, [R1+0x2e8] ;  /* 0x0002e80001107983 */ /* 0x001ee20000300a00 */
[----:B------:R-:W-:Y:S01]  /*8b070*/  ISETP.LT.AND P6, PT, R19, UR4, !P4 ;  /* 0x0000000413007c0c */ /* 0x000fe2000e7c1270 */
[----:B------:R-:W-:-:S02]  /*8b080*/  ULDC UR4, c[0x0][0x228] ;  /* 0x00008a0000047ab9 */ /* 0x000fc40000000800 */
[----:B------:R-:W4:Y:S01]  /*8b090*/  LDL.LU.64 R24, [R1+0x428] ;  /* 0x0004280001187983 */ /* 0x000f220000300a00 */
[----:B------:R-:W-:Y:S02]  /*8b0a0*/  PRMT R4, R4, 0x7773, RZ ;  /* 0x0000777304047816 */ /* 0x000fe400000000ff */
[C---:B------:R-:W-:Y:S02]  /*8b0b0*/  LOP3.LUT P3, RZ, R3.reuse, 0x100000, RZ, 0xc0, !PT ;  /* 0x0010000003ff7812 */ /* 0x040fe4000786c0ff */
[C---:B------:R-:W-:Y:S02]  /*8b0c0*/  LOP3.LUT P0, RZ, R3.reuse, 0x800000, RZ, 0xc0, !PT ;  /* 0x0080000003ff7812 */ /* 0x040fe4000780c0ff */
[C---:B------:R-:W-:Y:S02]  /*8b0d0*/  LOP3.LUT P2, RZ, R3.reuse, 0x4000000, RZ, 0xc0, !PT ;  /* 0x0400000003ff7812 */ /* 0x040fe4000784c0ff */
[----:B------:R-:W-:Y:S01]  /*8b0e0*/  LOP3.LUT P4, RZ, R3, 0x8000000, RZ, 0xc0, !PT ;  /* 0x0800000003ff7812 */ /* 0x000fe2000788c0ff */
[----:B---3--:R0:W-:Y:S01]  /*8b0f0*/  @P6 STG.E.U8 desc[UR46][R16.64], R4 ;  /* 0x0000000410006986 */ /* 0x0081e2000c10112e */
[----:B------:R-:W-:Y:S01]  /*8b100*/  ISETP.LT.AND P6, PT, R11, UR4, !P3 ;  /* 0x000000040b007c0c */ /* 0x000fe2000dfc1270 */
[----:B------:R-:W-:-:S02]  /*8b110*/  ULDC UR4, c[0x0][0x228] ;  /* 0x00008a0000047ab9 */ /* 0x000fc40000000800 */
[----:B0-----:R-:W3:Y:S01]  /*8b120*/  LDL.LU.64 R16, [R1+0x2d0] ;  /* 0x0002d00001107983 */ /* 0x001ee20000300a00 */
[----:B------:R-:W-:-:S09]  /*8b130*/  PRMT R4, R5, 0x7770, RZ ;  /* 0x0000777005047816 */ /* 0x000fd200000000ff */
[----:B------:R0:W-:Y:S01]  /*8b140*/  @P6 STG.E.U8 desc[UR46][R28.64], R4 ;  /* 0x000000041c006986 */ /* 0x0001e2000c10112e */
[----:B------:R-:W-:Y:S01]  /*8b150*/  ISETP.LT.AND P6, PT, R19, UR4, !P3 ;  /* 0x0000000413007c0c */ /* 0x000fe2000dfc1270 */
[----:B------:R-:W-:Y:S01]  /*8b160*/  ULDC UR4, c[0x0][0x228] ;  /* 0x00008a0000047ab9 */ /* 0x000fe20000000800 */
[----:B------:R-:W-:Y:S01]  /*8b170*/  LOP3.LUT P3, RZ, R3, 0x40000000, RZ, 0xc0, !PT ;  /* 0x4000000003ff7812 */ /* 0x000fe2000786c0ff */
        /* <DEDUP_REMOVED lines=10> */
[----:B------:R-:W-:Y:S01]  /*8b220*/  PRMT R5, R5, 0x7773, RZ ;  /* 0x0000777305057816 */ /* 0x000fe200000000ff */
[----:B0-----:R-:W2:Y:S10]  /*8b230*/  LDL.LU.64 R22, [R1+0x418] ;  /* 0x0004180001167983 */ /* 0x001eb40000300a00 */
[----:B----4-:R0:W-:Y:S04]  /*8b240*/  @P6 STG.E.U8 desc[UR46][R26.64], R5 ;  /* 0x000000051a006986 */ /* 0x0101e8000c10112e */
        /* <DEDUP_REMOVED lines=14> */
[----:B------:R0:W-:Y:S01]  /*8b330*/  @P6 STG.E.U8 desc[UR46][R28.64], R3 ;  /* 0x000000031c006986 */ /* 0x0001e2000c10112e */
[----:B------:R-:W-:Y:S01]  /*8b340*/  ISETP.LT.AND P6, PT, R19, UR4, !P4 ;  /* 0x0000000413007c0c */ /* 0x000fe2000e7c1270 */
[----:B------:R-:W-:Y:S01]  /*8b350*/  ULDC UR4, c[0x0][0x228] ;  /* 0x00008a0000047ab9 */ /* 0x000fe20000000800 */
[----:B------:R-:W-:Y:S01]  /*8b360*/  PRMT R6, R6, 0x7773, RZ ;  /* 0x0000777306067816 */ /* 0x000fe200000000ff */
[----:B0-----:R-:W3:Y:S10]  /*8b370*/  LDL.LU.64 R28, [R1+0x408] ;  /* 0x00040800011c7983 */ /* 0x001ef40000300a00 */
[----:B--2---:R0:W-:Y:S01]  /*8b380*/  @P6 STG.E.U8 desc[UR46][R20.64], R6 ;  /* 0x0000000614006986 */ /* 0x0041e2000c10112e */
[----:B------:R-:W-:Y:S01]  /*8b390*/  ISETP.LT.AND P6, PT, R11, UR4, !P3 ;  /* 0x000000040b007c0c */ /* 0x000fe2000dfc1270 */
[----:B------:R-:W-:Y:S01]  /*8b3a0*/  ULDC UR4, c[0x0][0x228] ;  /* 0x00008a0000047ab9 */ /* 0x000fe20000000800 */
[----:B------:R-:W-:Y:S01]  /*8b3b0*/  PRMT R3, R7, 0x7770, RZ ;  /* 0x0000777007037816 */ /* 0x000fe200000000ff */
[----:B0-----:R-:W2:Y:S10]  /*8b3c0*/  LDL.LU.64 R20, [R1+0x2b0] ;  /* 0x0002b00001147983 */ /* 0x001eb40000300a00 */
[----:B------:R0:W-:Y:S01]  /*8b3d0*/  @P6 STG.E.U8 desc[UR46][R22.64], R3 ;  /* 0x0000000316006986 */ /* 0x0001e2000c10112e */
[----:B------:R-:W-:Y:S01]  /*8b3e0*/  ISETP.LT.AND P6, PT, R19, UR4, !P3 ;  /* 0x0000000413007c0c */ /* 0x000fe2000dfc1270 */
[----:B------:R-:W-:-:S02]  /*8b3f0*/  ULDC UR4, c[0x0][0x228] ;  /* 0x00008a0000047ab9 */ /* 0x000fc40000000800 */
[----:B0-----:R-:W2:Y:S01]  /*8b400*/  LDL.LU.64 R22, [R1+0x400] ;  /* 0x0004000001167983 */ /* 0x001ea20000300a00 */
[----:B------:R-:W-:-:S09]  /*8b410*/  PRMT R3, R7, 0x7771, RZ ;  /* 0x0000777107037816 */ /* 0x000fd200000000ff */
[----:B----4-:R0:W-:Y:S04]  /*8b420*/  @P6 STG.E.U8 desc[UR46][R26.64], R3 ;  /* 0x000000031a006986 */ /* 0x0101e8000c10112e */
[----:B0-----:R-:W4:Y:S01]  /*8b430*/  LDL.LU.64 R26, [R1+0x2a8] ;  /* 0x0002a800011a7983 */ /* 0x001f220000300a00 */
[----:B------:R-:W-:-:S04]  /*8b440*/  LOP3.LUT P0, RZ, R2, 0x1, RZ, 0xc0, !PT ;  /* 0x0000000102ff7812 */ /* 0x000fc8000780c0ff */
[----:B------:R-:W-:Y:S01]  /*8b450*/  ISETP.LT.AND P6, PT, R11, UR4, !P0 ;  /* 0x000000040b007c0c */ /* 0x000fe2000c7c1270 */
[----:B------:R-:W-:Y:S01]  /*8b460*/  ULDC UR4, c[0x0][0x228] ;  /* 0x00008a0000047ab9 */ /* 0x000fe20000000800 */
[C---:B------:R-:W-:Y:S02]  /*8b470*/  PRMT R3, R7.reuse, 0x7772, RZ ;  /* 0x0000777207037816 */ /* 0x040fe400000000ff */
[----:B------:R-:W-:-:S09]  /*8b480*/  PRMT R7, R7, 0x7773, RZ ;  /* 0x0000777307077816 */ /* 0x000fd200000000ff */
[----:B------:R0:W-:Y:S01]  /*8b490*/  @P6 STG.E.U8 desc[UR46][R24.64], R3 ;  /* 0x0000000318006986 */ /* 0x0001e2000c10112e */
[----:B------:R-:W-:Y:S01]  /*8b4a0*/  ISETP.LT.AND P6, PT, R19, UR4, !P0 ;  /* 0x0000000413007c0c */ /* 0x000fe2000c7c1270 */
[----:B------:R-:W-:Y:S01]  /*8b4b0*/  ULDC UR4, c[0x0][0x228] ;  /* 0x00008a0000047ab9 */ /* 0x000fe20000000800 */
[----:B------:R-:W-:Y:S02]  /*8b4c0*/  LOP3.LUT P2, RZ, R2, 0x4, RZ, 0xc0, !PT ;  /* 0x0000000402ff7812 */ /* 0x000fe4000784c0ff */
[----:B0-----:R-:W-:Y:S01]  /*8b4d0*/  PRMT R3, R8, 0x7770, RZ ;  /* 0x0000777008037816 */ /* 0x001fe200000000ff */
[----:B------:R-:W4:Y:S01]  /*8b4e0*/  LDL.LU.64 R24, [R1+0x3f8] ;  /* 0x0003f80001187983 */ /* 0x000f220000300a00 */
[----:B------:R-:W-:-:S07]  /*8b4f0*/  LOP3.LUT P4, RZ, R2, 0x10, RZ, 0xc0, !PT ;  /* 0x0000001002ff7812 */ /* 0x000fce000788c0ff */
[----:B---3--:R0:W-:Y:S01]  /*8b500*/  @P6 STG.E.U8 desc[UR46][R16.64], R7 ;  /* 0x0000000710006986 */ /* 0x0081e2000c10112e */
[----:B------:R-:W-:Y:S01]  /*8b510*/  ISETP.LT.AND P6, PT, R11, UR4, !P2 ;  /* 0x000000040b007c0c */ /* 0x000fe2000d7c1270 */
[----:B------:R-:W-:Y:S02]  /*8b520*/  ULDC UR4, c[0x0][0x228] ;  /* 0x00008a0000047ab9 */ /* 0x000fe40000000800 */
[----:B0-----:R-:W3:Y:S10]  /*8b530*/  LDL.LU.64 R16, [R1+0x2a0] ;  /* 0x0002a00001107983 */ /* 0x001ef40000300a00 */
[----:B------:R0:W-:Y:S01]  /*8b540*/  @P6 STG.E.U8 desc[UR46][R28.64], R3 ;  /* 0x000000031c006986 */ /* 0x0001e2000c10112e */
[----:B------:R-:W-:Y:S01]  /*8b550*/  ISETP.LT.AND P6, PT, R19, UR4, !P2 ;  /* 0x0000000413007c0c */ /* 0x000fe2000d7c1270 */
[----:B------:R-:W-:Y:S01]  /*8b560*/  ULDC UR4, c[0x0][0x228] ;  /* 0x00008a0000047ab9 */ /* 0x000fe20000000800 */
[C---:B0-----:R-:W-:Y:S01]  /*8b570*/  PRMT R3, R8.reuse, 0x7771, RZ ;  /* 0x0000777108037816 */ /* 0x041fe200000000ff */
[----:B------:R-:W3:Y:S10]  /*8b580*/  LDL.LU.64 R28, [R1+0x3f0] ;  /* 0x0003f000011c7983 */ /* 0x000ef40000300a00 */
[----:B--2---:R0:W-:Y:S01]  /*8b590*/  @P6 STG.E.U8 desc[UR46][R20.64], R3 ;  /* 0x0000000314006986 */ /* 0x0041e2000c10112e */
[----:B------:R-:W-:Y:S01]  /*8b5a0*/  ISETP.LT.AND P6, PT, R11, UR4, !P4 ;  /* 0x000000040b007c0c */ /* 0x000fe2000e7c1270 */
[----:B------:R-:W-:Y:S01]  /*8b5b0*/  ULDC UR4, c[0x0][0x228] ;  /* 0x00008a0000047ab9 */ /* 0x000fe20000000800 */
[C---:B0-----:R-:W-:Y:S01]  /*8b5c0*/  PRMT R3, R8.reuse, 0x7772, RZ ;  /* 0x0000777208037816 */ /* 0x041fe200000000ff */
[----:B------:R-:W2:Y:S01]  /*8b5d0*/  LDL.LU.64 R20, [R1+0x298] ;  /* 0x0002980001147983 */ /* 0x000ea20000300a00 */
[----:B------:R-:W-:-:S03]  /*8b5e0*/  PRMT R8, R8, 0x7773, RZ ;  /* 0x0000777308087816 */ /* 0x000fc600000000ff */
[----:B------:R-:W2:Y:S06]  /*8b5f0*/  LDL.LU R11, [R1+0x1f30] ;  /* 0x001f3000010b7983 */ /* 0x000eac0000300800 */
[----:B------:R0:W-:Y:S01]  /*8b600*/  @P6 STG.E.U8 desc[UR46][R22.64], R3 ;  /* 0x0000000316006986 */ /* 0x0001e2000c10112e */
[----:B------:R-:W-:Y:S01]  /*8b610*/  ISETP.LT.AND P6, PT, R19, UR4, !P4 ;  /* 0x0000000413007c0c */ /* 0x000fe2000e7c1270 */
[----:B------:R-:W-:Y:S02]  /*8b620*/  ULDC UR4, c[0x0][0x228] ;  /* 0x00008a0000047ab9 */ /* 0x000fe40000000800 */
[----:B0-----:R-:W2:Y:S10]  /*8b630*/  LDL.LU.64 R22, [R1+0x3e8] ;  /* 0x0003e80001167983 */ /* 0x001eb40000300a00 */
[----:B----4-:R0:W-:Y:S04]  /*8b640*/  @P6 STG.E.U8 desc[UR46][R26.64], R8 ;  /* 0x000000081a006986 */ /* 0x0101e8000c10112e */
[----:B0-----:R-:W4:Y:S04]  /*8b650*/  LDL.LU.64 R26, [R1+0x290] ;  /* 0x00029000011a7983 */ /* 0x001f280000300a00 */
[----:B------:R-:W3:Y:S01]  /*8b660*/  LDL.LU R8, [R1+0xf90] ;  /* 0x000f900001087983 */ /* 0x000ee20000300800 */
[----:B------:R-:W-:-:S02]  /*8b670*/  LOP3.LUT P3, RZ, R2, 0x40, RZ, 0xc0, !PT ;  /* 0x0000004002ff7812 */ /* 0x000fc4000786c0ff */
[----:B------:R-:W-:Y:S02]  /*8b680*/  PRMT R3, R9, 0x7770, RZ ;  /* 0x0000777009037816 */ /* 0x000fe400000000ff */
[C---:B------:R-:W-:Y:S02]  /*8b690*/  LOP3.LUT P0, RZ, R2.reuse, 0x100, RZ, 0xc0, !PT ;  /* 0x0000010002ff7812 */ /* 0x040fe4000780c0ff */
[----:B------:R-:W-:Y:S02]  /*8b6a0*/  LOP3.LUT P2, RZ, R2, 0x400, RZ, 0xc0, !PT ;  /* 0x0000040002ff7812 */ /* 0x000fe4000784c0ff */
[----:B---3--:R-:W-:Y:S01]  /*8b6b0*/  ISETP.LT.AND P6, PT, R8, UR4, !P3 ;  /* 0x0000000408007c0c */ /* 0x008fe2000dfc1270 */
[----:B------:R-:W-:-:S12]  /*8b6c0*/  ULDC UR4, c[0x0][0x228] ;  /* 0x00008a0000047ab9 */ /* 0x000fd80000000800 */
[----:B------:R0:W-:Y:S04]  /*8b6d0*/  @P6 STG.E.U8 desc[UR46][R24.64], R3 ;  /* 0x0000000318006986 */ /* 0x0001e8000c10112e */
[----:B0-----:R-:W3:Y:S01]  /*8b6e0*/  LDL.LU.64 R24, [R1+0x3e0] ;  /* 0x0003e00001187983 */ /* 0x001ee20000300a00 */
[----:B------:R-:W-:Y:S01]  /*8b6f0*/  ISETP.LT.AND P6, PT, R19, UR4, !P3 ;  /* 0x0000000413007c0c */ /* 0x000fe2000dfc1270 */
[----:B------:R-:W-:Y:S01]  /*8b700*/  ULDC UR4, c[0x0][0x228] ;  /* 0x00008a0000047ab9 */ /* 0x000fe20000000800 */
[----:B------:R-:W-:-:S11]  /*8b710*/  PRMT R3, R9, 0x7771, RZ ;  /* 0x0000777109037816 */ /* 0x000fd600000000ff */
[----:B------:R0:W-:Y:S01]  /*8b720*/  @P6 STG.E.U8 desc[UR46][R16.64], R3 ;  /* 0x0000000310006986 */ /* 0x0001e2000c10112e */
[----:B------:R-:W-:Y:S01]  /*8b730*/  ISETP.LT.AND P6, PT, R8, UR4, !P0 ;  /* 0x0000000408007c0c */ /* 0x000fe2000c7c1270 */
[----:B------:R-:W-:Y:S02]  /*8b740*/  ULDC UR4, c[0x0][0x228] ;  /* 0x00008a0000047ab9 */ /* 0x000fe40000000800 */
[----:B0-----:R-:W3:Y:S01]  /*8b750*/  LDL.LU.64 R16, [R1+0x288] ;  /* 0x0002880001107983 */ /* 0x001ee20000300a00 */
[----:B------:R-:W-:-:S09]  /*8b760*/  PRMT R3, R9, 0x7772, RZ ;  /* 0x0000777209037816 */ /* 0x000fd200000000ff */
[----:B------:R0:W-:Y:S04]  /*8b770*/  @P6 STG.E.U8 desc[UR46][R28.64], R3 ;  /* 0x000000031c006986 */ /* 0x0001e8000c10112e */
[----:B0-----:R-:W3:Y:S01]  /*8b780*/  LDL.LU.64 R28, [R1+0x3d8] ;  /* 0x0003d800011c7983 */ /* 0x001ee20000300a00 */
[----:B------:R-:W-:Y:S01]  /*8b790*/  ISETP.LT.AND P6, PT, R19, UR4, !P0 ;  /* 0x0000000413007c0c */ /* 0x000fe2000c7c1270 */
[----:B------:R-:W-:Y:S01]  /*8b7a0*/  ULDC UR4, c[0x0][0x228] ;  /* 0x00008a0000047ab9 */ /* 0x000fe20000000800 */
[----:B------:R-:W-:Y:S02]  /*8b7b0*/  PRMT R9, R9, 0x7773, RZ ;  /* 0x0000777309097816 */ /* 0x000fe400000000ff */
[----:B------:R-:W-:-:S09]  /*8b7c0*/  PRMT R3, R10, 0x7770, RZ ;  /* 0x000077700a037816 */ /* 0x000fd200000000ff */
[----:B--2---:R0:W-:Y:S01]  /*8b7d0*/  @P6 STG.E.U8 desc[UR46][R20.64], R9 ;  /* 0x0000000914006986 */ /* 0x0041e2000c10112e */
[----:B------:R-:W-:Y:S01]  /*8b7e0*/  ISETP.LT.AND P6, PT, R8, UR4, !P2 ;  /* 0x0000000408007c0c */ /* 0x000fe2000d7c1270 */
[----:B------:R-:W-:Y:S02]  /*8b7f0*/  ULDC UR4, c[0x0][0x228] ;  /* 0x00008a0000047ab9 */ /* 0x000fe40000000800 */
[----:B0-----:R-:W2:Y:S10]  /*8b800*/  LDL.LU.64 R20, [R1+0x280] ;  /* 0x0002800001147983 */ /* 0x001eb40000300a00 */
[----:B------:R0:W-:Y:S01]  /*8b810*/  @P6 STG.E.U8 desc[UR46][R22.64], R3 ;  /* 0x0000000316006986 */ /* 0x0001e2000c10112e */
[----:B------:R-:W-:Y:S01]  /*8b820*/  ISETP.LT.AND P6, PT, R19, UR4, !P2 ;  /* 0x0000000413007c0c */ /* 0x000fe2000d7c1270 */
[----:B------:R-:W-:-:S02]  /*8b830*/  ULDC UR4, c[0x0][0x228] ;  /* 0x00008a0000047ab9 */ /* 0x000fc40000000800 */
[----:B0-----:R-:W2:Y:S01]  /*8b840*/  LDL.LU.64 R22, [R1+0x3d0] ;  /* 0x0003d00001167983 */ /* 0x001ea20000300a00 */
[----:B------:R-:W-:Y:S02]  /*8b850*/  PRMT R3, R10, 0x7771, RZ ;  /* 0x000077710a037816 */ /* 0x000fe400000000ff */
[----:B------:R-:W-:-:S07]  /*8b860*/  LOP3.LUT P4, RZ, R2, 0x2000, RZ, 0xc0, !PT ;  /* 0x0000200002ff7812 */ /* 0x000fce000788c0ff */
[----:B----4-:R0:W-:Y:S01]  /*8b870*/  @P6 STG.E.U8 desc[UR46][R26.64], R3 ;  /* 0x000000031a006986 */ /* 0x0101e2000c10112e */
[----:B------:R-:W-:Y:S01]  /*8b880*/  ISETP.LT.AND P6, PT, R8, UR4, !P4 ;  /* 0x0000000408007c0c */ /* 0x000fe2000e7c1270 */
[----:B------:R-:W-:Y:S02]  /*8b890*/  ULDC UR4, c[0x0][0x228] ;  /* 0x00008a0000047ab9 */ /* 0x000fe40000000800 */
[----:B0-----:R-:W4:Y:S01]  /*8b8a0*/  LDL.LU.64 R26, [R1+0x278] ;  /* 0x00027800011a7983 */ /* 0x001f220000300a00 */
[----:B------:R-:W-:-:S09]  /*8b8b0*/  PRMT R3, R10, 0x7772, RZ ;  /* 0x000077720a037816 */ /* 0x000fd200000000ff */
[----:B---3--:R0:W-:Y:S04]  /*8b8c0*/  @P6 STG.E.U8 desc[UR46][R24.64], R3 ;  /* 0x0000000318006986 */ /* 0x0081e8000c10112e */
[----:B0-----:R-:W3:Y:S01]  /*8b8d0*/  LDL.LU.64 R24, [R1+0x3c8] ;  /* 0x0003c80001187983 */ /* 0x001ee20000300a00 */
[----:B------:R-:W-:Y:S01]  /*8b8e0*/  ISETP.LT.AND P6, PT, R19, UR4, !P4 ;  /* 0x0000000413007c0c */ /* 0x000fe2000e7c1270 */
[----:B------:R-:W-:Y:S01]  /*8b8f0*/  ULDC UR4, c[0x0][0x228] ;  /* 0x00008a0000047ab9 */ /* 0x000fe20000000800 */
[----:B------:R-:W-:Y:S02]  /*8b900*/  PRMT R10, R10, 0x7773, RZ ;  /* 0x000077730a0a7816 */ /* 0x000fe400000000ff */
[----:B------:R-:W-:-:S09]  /*8b910*/  LOP3.LUT P3, RZ, R2, 0x10000, RZ, 0xc0, !PT ;  /* 0x0001000002ff7812 */ /* 0x000fd2000786c0ff */
[----:B------:R0:W-:Y:S01]  /*8b920*/  @P6 STG.E.U8 desc[UR46][R16.64], R10 ;  /* 0x0000000a10006986 */ /* 0x0001e2000c10112e */
[----:B------:R-:W-:Y:S01]  /*8b930*/  ISETP.LT.AND P6, PT, R8, UR4, !P3 ;  /* 0x0000000408007c0c */ /* 0x000fe2000dfc1270 */
[----:B------:R-:W-:Y:S01]  /*8b940*/  ULDC UR4, c[0x0][0x228] ;  /* 0x00008a0000047ab9 */ /* 0x000fe20000000800 */
[----:B------:R-:W-:Y:S01]  /*8b950*/  PRMT R3, R11, 0x7770, RZ ;  /* 0x000077700b037816 */ /* 0x000fe200000000ff */
[----:B0-----:R-:W3:Y:S10]  /*8b960*/  LDL.LU.64 R16, [R1+0x270] ;  /* 0x0002700001107983 */ /* 0x001ef40000300a00 */
[----:B------:R0:W-:Y:S04]  /*8b970*/  @P6 STG.E.U8 desc[UR46][R28.64], R3 ;  /* 0x000000031c006986 */ /* 0x0001e8000c10112e */
[----:B0-----:R-:W3:Y:S01]  /*8b980*/  LDL.LU.64 R28, [R1+0x3c0] ;  /* 0x0003c000011c7983 */ /* 0x001ee20000300a00 */
[----:B------:R-:W-:Y:S01]  /*8b990*/  ISETP.LT.AND P6, PT, R19, UR4, !P3 ;  /* 0x0000000413007c0c */ /* 0x000fe2000dfc1270 */
[----:B------:R-:W-:Y:S01]  /*8b9a0*/  ULDC UR4, c[0x0][0x228] ;  /* 0x00008a0000047ab9 */ /* 0x000fe20000000800 */
[----:B------:R-:W-:-:S02]  /*8b9b0*/  PRMT R3, R11, 0x7771, RZ ;  /* 0x000077710b037816 */ /* 0x000fc400000000ff */
[----:B------:R-:W-:-:S09]  /*8b9c0*/  LOP3.LUT P0, RZ, R2, 0x20000, RZ, 0xc0, !PT ;  /* 0x0002000002ff7812 */ /* 0x000fd2000780c0ff */
        /* <DEDUP_REMOVED lines=9> */
[----:B0-----:R-:W2:Y:S01]  /*8ba60*/  LDL.LU.64 R22, [R1+0x3b8] ;  /* 0x0003b80001167983 */ /* 0x001ea20000300a00 */
[----:B------:R-:W-:-:S09]  /*8ba70*/  LOP3.LUT P2, RZ, R2, 0x100000, RZ, 0xc0, !PT ;  /* 0x0010000002ff7812 */ /* 0x000fd2000784c0ff */
[----:B----4-:R0:W-:Y:S01]  /*8ba80*/  @P6 STG.E.U8 desc[UR46][R26.64], R11 ;  /* 0x0000000b1a006986 */ /* 0x0101e2000c10112e */
[----:B------:R-:W-:Y:S01]  /*8ba90*/  ISETP.LT.AND P6, PT, R8, UR4, !P2 ;  /* 0x0000000408007c0c */ /* 0x000fe2000d7c1270 */
[----:B------:R-:W-:Y:S01]  /*8baa0*/  ULDC UR4, c[0x0][0x228] ;  /* 0x00008a0000047ab9 */ /* 0x000fe20000000800 */
[C---:B------:R-:W-:Y:S01]  /*8bab0*/  PRMT R3, R12.reuse, 0x7770, RZ ;  /* 0x000077700c037816 */ /* 0x040fe200000000ff */
[----:B0-----:R-:W4:Y:S10]  /*8bac0*/  LDL.LU.64 R26, [R1+0x260] ;  /* 0x00026000011a7983 */ /* 0x001f340000300a00 */
[----:B---3--:R0:W-:Y:S04]  /*8bad0*/  @P6 STG.E.U8 desc[UR46][R24.64], R3 ;  /* 0x0000000318006986 */ /* 0x0081e8000c10112e */
[----:B0-----:R-:W3:Y:S01]  /*8bae0*/  LDL.LU.64 R24, [R1+0x3b0] ;  /* 0x0003b00001187983 */ /* 0x001ee20000300a00 */
[----:B------:R-:W-:Y:S01]  /*8baf0*/  ISETP.LT.AND P6, PT, R19, UR4, !P2 ;  /* 0x0000000413007c0c */ /* 0x000fe2000d7c1270 */
[----:B------:R-:W-:Y:S01]  /*8bb00*/  ULDC UR4, c[0x0][0x228] ;  /* 0x00008a0000047ab9 */ /* 0x000fe20000000800 */
[----:B------:R-:W-:-:S02]  /*8bb10*/  PRMT R3, R12, 0x7771, RZ ;  /* 0x000077710c037816 */ /* 0x000fc400000000ff */
[----:B------:R-:W-:-:S09]  /*8bb20*/  LOP3.LUT P4, RZ, R2, 0x400000, RZ, 0xc0, !PT ;  /* 0x0040000002ff7812 */ /* 0x000fd2000788c0ff */
        /* <DEDUP_REMOVED lines=10> */
[----:B------:R-:W-:-:S09]  /*8bbd0*/  LOP3.LUT P3, RZ, R2, 0x1000000, RZ, 0xc0, !PT ;  /* 0x0100000002ff7812 */ /* 0x000fd2000786c0ff */
[----:B--2---:R0:W-:Y:S01]  /*8bbe0*/  @P6 STG.E.U8 desc[UR46][R20.64], R12 ;  /* 0x0000000c14006986 */ /* 0x0041e2000c10112e */
[----:B------:R-:W-:Y:S01]  /*8bbf0*/  ISETP.LT.AND P6, PT, R8, UR4, !P3 ;  /* 0x0000000408007c0c */ /* 0x000fe2000dfc1270 */
[----:B------:R-:W-:Y:S01]  /*8bc00*/  ULDC UR4, c[0x0][0x228] ;  /* 0x00008a0000047ab9 */ /* 0x000fe20000000800 */
[C---:B------:R-:W-:Y:S02]  /*8bc10*/  LOP3.LUT P0, RZ, R2.reuse, 0x4000000, RZ, 0xc0, !PT ;  /* 0x0400000002ff7812 */ /* 0x040fe4000780c0ff */
[C---:B------:R-:W-:Y:S01]  /*8bc20*/  LOP3.LUT P2, RZ, R2.reuse, 0x10000000, RZ, 0xc0, !PT ;  /* 0x1000000002ff7812 */ /* 0x040fe2000784c0ff */
[----:B0-----:R-:W2:Y:S01]  /*8bc30*/  LDL.LU.64 R20, [R1+0x250] ;  /* 0x0002500001147983 */ /* 0x001ea20000300a00 */
[----:B------:R-:W-:Y:S02]  /*8bc40*/  LOP3.LUT P4, RZ, R2, 0x40000000, RZ, 0xc0, !PT ;  /* 0x4000000002ff7812 */ /* 0x000fe4000788c0ff */
[----:B------:R-:W-:-:S05]  /*8bc50*/  PRMT R2, R13, 0x7770, RZ ;  /* 0x000077700d027816 */ /* 0x000fca00000000ff */
        /* <DEDUP_REMOVED lines=14> */
[----:B------:R-:W-:Y:S01]  /*8bd40*/  PRMT R13, R13, 0x7773, RZ ;  /* 0x000077730d0d7816 */ /* 0x000fe200000000ff */
[----:B------:R-:W3:Y:S01]  /*8bd50*/  LDL.LU.64 R4, [R1+0x240] ;  /* 0x0002400001047983 */ /* 0x000ee20000300a00 */
[----:B------:R-:W-:-:S09]  /*8bd60*/  PRMT R2, R14, 0x7770, RZ ;  /* 0x000077700e027816 */ /* 0x000fd200000000ff */
[----:B------:R0:W-:Y:S01]  /*8bd70*/  @P6 STG.E.U8 desc[UR46][R16.64], R13 ;  /* 0x0000000d10006986 */ /* 0x0001e2000c10112e */
[----:B------:R-:W-:Y:S01]  /*8bd80*/  ISETP.LT.AND P6, PT, R8, UR4, !P2 ;  /* 0x0000000408007c0c */ /* 0x000fe2000d7c1270 */
[----:B------:R-:W-:Y:S02]  /*8bd90*/  ULDC UR4, c[0x0][0x228] ;  /* 0x00008a0000047ab9 */ /* 0x000fe40000000800 */
[----:B0-----:R-:W3:Y:S10]  /*8bda0*/  LDL.LU.64 R16, [R1+0x390] ;  /* 0x0003900001107983 */ /* 0x001ef40000300a00 */
[----:B------:R0:W-:Y:S04]  /*8bdb0*/  @P6 STG.E.U8 desc[UR46][R28.64], R2 ;  /* 0x000000021c006986 */ /* 0x0001e8000c10112e */
[----:B0-----:R-:W3:Y:S01]  /*8bdc0*/  LDL.LU R29, [R1+0x1d0] ;  /* 0x0001d000011d7983 */ /* 0x001ee20000300800 */
[----:B------:R-:W-:Y:S01]  /*8bdd0*/  ISETP.LT.AND P6, PT, R19, UR4, !P2 ;  /* 0x0000000413007c0c */ /* 0x000fe2000d7c1270 */
[----:B------:R-:W-:Y:S01]  /*8bde0*/  ULDC UR4, c[0x0][0x228] ;  /* 0x00008a0000047ab9 */ /* 0x000fe20000000800 */
[----:B------:R-:W-:-:S11]  /*8bdf0*/  PRMT R2, R14, 0x7771, RZ ;  /* 0x000077710e027816 */ /* 0x000fd600000000ff */
        /* <DEDUP_REMOVED lines=14> */
[----:B------:R-:W-:Y:S01]  /*8bee0*/  PRMT R2, R15, 0x7770, RZ ;  /* 0x000077700f027816 */ /* 0x000fe200000000ff */
[----:B0-----:R-:W4:Y:S10]  /*8bef0*/  LDL.LU.64 R26, [R1+0x510] ;  /* 0x00051000011a7983 */ /* 0x001f340000300a00 */
[----:B---3--:R0:W-:Y:S04]  /*8bf00*/  @P6 STG.E.U8 desc[UR46][R24.64], R2 ;  /* 0x0000000218006986 */ /* 0x0081e8000c10112e */
[----:B0-----:R-:W3:Y:S04]  /*8bf10*/  LDL.LU.64 R24, [R1+0x558] ;  /* 0x0005580001187983 */ /* 0x001ee80000300a00 */
[----:B------:R-:W3:Y:S01]  /*8bf20*/  LDL.LU.64 R10, [R1+0x508] ;  /* 0x00050800010a7983 */ /* 0x000ee20000300a00 */
[----:B------:R-:W-:Y:S01]  /*8bf30*/  ISETP.LT.AND P6, PT, R19, UR4, !P3 ;  /* 0x0000000413007c0c */ /* 0x000fe2000dfc1270 */
[----:B------:R-:W-:Y:S01]  /*8bf40*/  ULDC UR4, c[0x0][0x228] ;  /* 0x00008a0000047ab9 */ /* 0x000fe20000000800 */
[----:B------:R-:W-:-:S02]  /*8bf50*/  PRMT R2, R15, 0x7771, RZ ;  /* 0x000077710f027816 */ /* 0x000fc400000000ff */
[----:B------:R-:W-:-:S09]  /*8bf60*/  LOP3.LUT P0, RZ, R0, 0x8, RZ, 0xc0, !PT ;  /* 0x0000000800ff7812 */ /* 0x000fd2000780c0ff */
[----:B------:R0:W-:Y:S01]  /*8bf70*/  @P6 STG.E.U8 desc[UR46][R4.64], R2 ;  /* 0x0000000204006986 */ /* 0x0001e2000c10112e */
[----:B------:R-:W-:Y:S01]  /*8bf80*/  ISETP.LT.AND P6, PT, R8, UR4, !P0 ;  /* 0x0000000408007c0c */ /* 0x000fe2000c7c1270 */
[----:B------:R-:W-:Y:S02]  /*8bf90*/  ULDC UR4, c[0x0][0x228] ;  /* 0x00008a0000047ab9 */ /* 0x000fe40000000800 */
[----:B------:R-:W1:Y:S01]  /*8bfa0*/  LDS.128 R4, [R29] ;  /* 0x000000001d047984 */ /* 0x000e620000000c00 */
[----:B0-----:R-:W-:-:S09]  /*8bfb0*/  PRMT R2, R15, 0x7772, RZ ;  /* 0x000077720f027816 */ /* 0x001fd200000000ff */
[----:B------:R0:W-:Y:S01]  /*8bfc0*/  @P6 STG.E.U8 desc[UR46][R16.64], R2 ;  /* 0x0000000210006986 */ /* 0x0001e2000c10112e */
[----:B------:R-:W-:Y:S01]  /*8bfd0*/  ISETP.LT.AND P6, PT, R19, UR4, !P0 ;  /* 0x0000000413007c0c */ /* 0x000fe2000c7c1270 */
[----:B------:R-:W-:Y:S01]  /*8bfe0*/  ULDC UR4, c[0x0][0x228] ;  /* 0x00008a0000047ab9 */ /* 0x000fe20000000800 */
[----:B------:R-:W-:Y:S01]  /*8bff0*/  PRMT R15, R15, 0x7773, RZ ;  /* 0x000077730f0f7816 */ /* 0x000fe200000000ff */
[----:B0-----:R-:W3:Y:S01]  /*8c000*/  LDL.LU.64 R16, [R1+0x550] ;  /* 0x0005500001107983 */ /* 0x001ee20000300a00 */
[----:B------:R-:W-:-:S09]  /*8c010*/  LOP3.LUT P2, RZ, R0, 0x40, RZ, 0xc0, !PT ;  /* 0x0000004000ff7812 */ /* 0x000fd2000784c0ff */
[----:B--2---:R0:W-:Y:S01]  /*8c020*/  @P6 STG.E.U8 desc[UR46][R20.64], R15 ;  /* 0x0000000f14006986 */ /* 0x0041e2000c10112e */
[----:B------:R-:W-:Y:S01]  /*8c030*/  ISETP.LT.AND P6, PT, R8, UR4, !P2 ;  /* 0x0000000408007c0c */ /* 0x000fe2000d7c1270 */
[----:B------:R-:W-:Y:S02]  /*8c040*/  ULDC UR4, c[0x0][0x228] ;  /* 0x00008a0000047ab9 */ /* 0x000fe40000000800 */
[----:B0-----:R-:W2:Y:S01]  /*8c050*/  LDL.LU.64 R20, [R1+0x500] ;  /* 0x0005000001147983 */ /* 0x001ea20000300a00 */
[----:B-1----:R-:W-:-:S09]  /*8c060*/  PRMT R2, R4, 0x7770, RZ ;  /* 0x0000777004027816 */ /* 0x002fd200000000ff */
        /* <DEDUP_REMOVED lines=10> */
[C---:B------:R-:W-:Y:S02]  /*8c110*/  PRMT R2, R4.reuse, 0x7772, RZ ;  /* 0x0000777204027816 */ /* 0x040fe400000000ff */
[----:B------:R-:W-:-:S07]  /*8c120*/  PRMT R4, R4, 0x7773, RZ ;  /* 0x0000777304047816 */ /* 0x000fce00000000ff */
[----:B---3--:R0:W-:Y:S01]  /*8c130*/  @P6 STG.E.U8 desc[UR46][R24.64], R2 ;  /* 0x0000000218006986 */ /* 0x0081e2000c10112e */
[----:B------:R-:W-:Y:S01]  /*8c140*/  ISETP.LT.AND P6, PT, R19, UR4, !P4 ;  /* 0x0000000413007c0c */ /* 0x000fe2000e7c1270 */
[----:B------:R-:W-:Y:S02]  /*8c150*/  ULDC UR4, c[0x0][0x228] ;  /* 0x00008a0000047ab9 */ /* 0x000fe40000000800 */
[----:B0-----:R-:W3:Y:S10]  /*8c160*/  LDL.LU.64 R24, [R1+0x540] ;  /* 0x0005400001187983 */ /* 0x001ef40000300a00 */
[----:B------:R0:W-:Y:S04]  /*8c170*/  @P6 STG.E.U8 desc[UR46][R10.64], R4 ;  /* 0x000000040a006986 */ /* 0x0001e8000c10112e */
[----:B0-----:R-:W3:Y:S01]  /*8c180*/  LDL.LU.64 R10, [R1+0x4f0] ;  /* 0x0004f000010a7983 */ /* 0x001ee20000300a00 */
[----:B------:R-:W-:-:S04]  /*8c190*/  LOP3.LUT P3, RZ, R0, 0x400, RZ, 0xc0, !PT ;  /* 0x0000040000ff7812 */ /* 0x000fc8000786c0ff */
[----:B------:R-:W-:Y:S01]  /*8c1a0*/  ISETP.LT.AND P6, PT, R8, UR4, !P3 ;  /* 0x0000000408007c0c */ /* 0x000fe2000dfc1270 */
[----:B------:R-:W-:Y:S01]  /*8c1b0*/  ULDC UR4, c[0x0][0x228] ;  /* 0x00008a0000047ab9 */ /* 0x000fe20000000800 */
[----:B------:R-:W-:Y:S02]  /*8c1c0*/  PRMT R2, R5, 0x7770, RZ ;  /* 0x0000777005027816 */ /* 0x000fe400000000ff */
[----:B------:R-:W-:-:S09]  /*8c1d0*/  LOP3.LUT P0, RZ, R0, 0x1000, RZ, 0xc0, !PT ;  /* 0x0000100000ff7812 */ /* 0x000fd2000780c0ff */
[----:B------:R0:W-:Y:S01]  /*8c1e0*/  @P6 STG.E.U8 desc[UR46][R16.64], R2 ;  /* 0x0000000210006986 */ /* 0x0001e2000c10112e */
        /* <DEDUP_REMOVED lines=19> */
[----:B0-----:R-:W4:Y:S01]  /*8c320*/  LDL.LU.64 R26, [R1+0x4e0] ;  /* 0x0004e000011a7983 */ /* 0x001f220000300a00 */
[C---:B------:R-:W-:Y:S02]  /*8c330*/  LOP3.LUT P4, RZ, R0.reuse, 0x10000, RZ, 0xc0, !PT ;  /* 0x0001000000ff7812 */ /* 0x040fe4000788c0ff */
[C---:B------:R-:W-:Y:S02]  /*8c340*/  LOP3.LUT P3, RZ, R0.reuse, 0x40000, RZ, 0xc0, !PT ;  /* 0x0004000000ff7812 */ /* 0x040fe4000786c0ff */
[C---:B------:R-:W-:Y:S02]  /*8c350*/  LOP3.LUT P0, RZ, R0.reuse, 0x100000, RZ, 0xc0, !PT ;  /* 0x0010000000ff7812 */ /* 0x040fe4000780c0ff */
[----:B------:R-:W-:-:S03]  /*8c360*/  LOP3.LUT P1, RZ, R0, 0x2000000, RZ, 0xc0, !PT ;  /* 0x0200000000ff7812 */ /* 0x000fc6000782c0ff */
[----:B---3--:R0:W-:Y:S01]  /*8c370*/  @P6 STG.E.U8 desc[UR46][R24.64], R2 ;  /* 0x0000000218006986 */ /* 0x0081e2000c10112e */
[----:B------:R-:W-:Y:S01]  /*8c380*/  ISETP.LT.AND P6, PT, R19, UR4, !P2 ;  /* 0x0000000413007c0c */ /* 0x000fe2000d7c1270 */
[----:B------:R-:W-:Y:S01]  /*8c390*/  ULDC UR4, c[0x0][0x228] ;  /* 0x00008a0000047ab9 */ /* 0x000fe20000000800 */
[----:B------:R-:W-:Y:S01]  /*8c3a0*/  LOP3.LUT P2, RZ, R0, 0x400000, RZ, 0xc0, !PT ;  /* 0x0040000000ff7812 */ /* 0x000fe2000784c0ff */
[----:B0-----:R-:W3:Y:S01]  /*8c3b0*/  LDL.LU.64 R24, [R1+0x528] ;  /* 0x0005280001187983 */ /* 0x001ee20000300a00 */
[----:B------:R-:W-:-:S09]  /*8c3c0*/  PRMT R0, R6, 0x7771, RZ ;  /* 0x0000777106007816 */ /* 0x000fd200000000ff */
[----:B------:R0:W-:Y:S04]  /*8c3d0*/  @P6 STG.E.U8 desc[UR46][R10.64], R0 ;  /* 0x000000000a006986 */ /* 0x0001e8000c10112e */
[----:B0-----:R-:W3:Y:S01]  /*8c3e0*/  LDL.LU.64 R10, [R1+0x388] ;  /* 0x00038800010a7983 */ /* 0x001ee20000300a00 */
[----:B------:R-:W-:Y:S01]  /*8c3f0*/  ISETP.LT.AND P6, PT, R8, UR4, !P4 ;  /* 0x0000000408007c0c */ /* 0x000fe2000e7c1270 */
[----:B------:R-:W-:Y:S01]  /*8c400*/  ULDC UR4, c[0x0][0x228] ;  /* 0x00008a0000047ab9 */ /* 0x000fe20000000800 */
[C---:B------:R-:W-:Y:S02]  /*8c410*/  PRMT R0, R6.reuse, 0x7772, RZ ;  /* 0x0000777206007816 */ /* 0x040fe400000000ff */
[----:B------:R-:W-:-:S09]  /*8c420*/  PRMT R6, R6, 0x7773, RZ ;  /* 0x0000777306067816 */ /* 0x000fd200000000ff */
[----:B------:R0:W-:Y:S01]  /*8c430*/  @P6 STG.E.U8 desc[UR46][R16.64], R0 ;  /* 0x0000000010006986 */ /* 0x0001e2000c10112e */
[----:B------:R-:W-:Y:S01]  /*8c440*/  ISETP.LT.AND P6, PT, R19, UR4, !P4 ;  /* 0x0000000413007c0c */ /* 0x000fe2000e7c1270 */
[----:B------:R-:W-:Y:S02]  /*8c450*/  ULDC UR4, c[0x0][0x228] ;  /* 0x00008a0000047ab9 */ /* 0x000fe40000000800 */
[----:B0-----:R-:W3:Y:S10]  /*8c460*/  LDL.LU.64 R16, [R1+0x598] ;  /* 0x0005980001107983 */ /* 0x001ef40000300a00 */
[----:B--2---:R0:W-:Y:S01]  /*8c470*/  @P6 STG.E.U8 desc[UR46][R20.64], R6 ;  /* 0x0000000614006986 */ /* 0x0041e2000c10112e */
[C---:B------:R-:W-:Y:S01]  /*8c480*/  ISETP.LT.AND P6, PT, R8.reuse, UR4, !P3 ;  /* 0x0000000408007c0c */ /* 0x040fe2000dfc1270 */
[----:B------:R-:W-:Y:S01]  /*8c490*/  ULDC UR4, c[0x0][0x228] ;  /* 0x00008a0000047ab9 */ /* 0x000fe20000000800 */
[----:B------:R-:W-:Y:S01]  /*8c4a0*/  PRMT R0, R7, 0x7770, RZ ;  /* 0x0000777007007816 */ /* 0x000fe200000000ff */
[----:B0-----:R-:W2:Y:S10]  /*8c4b0*/  LDL.LU.64 R20, [R1+0x570] ;  /* 0x0005700001147983 */ /* 0x001eb40000300a00 */
[----:B------:R0:W-:Y:S01]  /*8c4c0*/  @P6 STG.E.U8 desc[UR46][R22.64], R0 ;  /* 0x0000000016006986 */ /* 0x0001e2000c10112e */
[----:B------:R-:W-:Y:S01]  /*8c4d0*/  ISETP.LT.AND P6, PT, R19, UR4, !P3 ;  /* 0x0000000413007c0c */ /* 0x000fe2000dfc1270 */
[----:B------:R-:W-:Y:S01]  /*8c4e0*/  ULDC UR4, c[0x0][0x228] ;  /* 0x00008a0000047ab9 */ /* 0x000fe20000000800 */
[C---:B0-----:R-:W-:Y:S01]  /*8c4f0*/  PRMT R0, R7.reuse, 0x7771, RZ ;  /* 0x0000777107007816 */ /* 0x041fe200000000ff */
[----:B------:R-:W2:Y:S10]  /*8c500*/  LDL.LU.64 R22, [R1+0x590] ;  /* 0x0005900001167983 */ /* 0x000eb40000300a00 */
[----:B----4-:R0:W-:Y:S01]  /*8c510*/  @P6 STG.E.U8 desc[UR46][R26.64], R0 ;  /* 0x000000001a006986 */ /* 0x0101e2000c10112e */
[----:B------:R-:W-:Y:S01]  /*8c520*/  ISETP.LT.AND P6, PT, R8, UR4, !P0 ;  /* 0x0000000408007c0c */ /* 0x000fe2000c7c1270 */
[----:B------:R-:W-:Y:S01]  /*8c530*/  ULDC UR4, c[0x0][0x228] ;  /* 0x00008a0000047ab9 */ /* 0x000fe20000000800 */
[C---:B0-----:R-:W-:Y:S01]  /*8c540*/  PRMT R0, R7.reuse, 0x7772, RZ ;  /* 0x0000777207007816 */ /* 0x041fe200000000ff */
[----:B------:R-:W4:Y:S01]  /*8c550*/  LDL.LU.64 R26, [R1+0x568] ;  /* 0x00056800011a7983 */ /* 0x000f220000300a00 */
[----:B------:R-:W-:-:S09]  /*8c560*/  PRMT R7, R7, 0x7773, RZ ;  /* 0x0000777307077816 */ /* 0x000fd200000000ff */
[----:B---3--:R0:W-:Y:S01]  /*8c570*/  @P6 STG.E.U8 desc[UR46][R24.64], R0 ;  /* 0x0000000018006986 */ /* 0x0081e2000c10112e */
[----:B------:R-:W-:Y:S01]  /*8c580*/  ISETP.LT.AND P6, PT, R19, UR4, !P0 ;  /* 0x0000000413007c0c */ /* 0x000fe2000c7c1270 */
[----:B------:R-:W-:Y:S02]  /*8c590*/  ULDC UR4, c[0x0][0x228] ;  /* 0x00008a0000047ab9 */ /* 0x000fe40000000800 */
[----:B0-----:R-:W3:Y:S10]  /*8c5a0*/  LDL.LU.64 R24, [R1+0x588] ;  /* 0x0005880001187983 */ /* 0x001ef40000300a00 */
[----:B------:R-:W-:Y:S04]  /*8c5b0*/  @P6 STG.E.U8 desc[UR46][R10.64], R7 ;  /* 0x000000070a006986 */ /* 0x000fe8000c10112e */
[----:B------:R0:W1:Y:S04]  /*8c5c0*/  LDS.128 R4, [R29+0x400] ;  /* 0x000400001d047984 */ /* 0x0000680000000c00 */
[----:B0-----:R-:W3:Y:S01]  /*8c5d0*/  LDL.LU.64 R28, [R1+0x230] ;  /* 0x00023000011c7983 */ /* 0x001ee20000300a00 */
[----:B------:R-:W-:Y:S01]  /*8c5e0*/  ISETP.LT.AND P6, PT, R8, UR4, !P2 ;  /* 0x0000000408007c0c */ /* 0x000fe2000d7c1270 */
[----:B------:R-:W-:-:S02]  /*8c5f0*/  ULDC UR4, c[0x0][0x228] ;  /* 0x00008a0000047ab9 */ /* 0x000fc40000000800 */
[----:B------:R-:W3:Y:S01]  /*8c600*/  LDL.LU.64 R14, [R1+0x228] ;  /* 0x00022800010e7983 */ /* 0x000ee20000300a00 */
[----:B------:R-:W-:-:S03]  /*8c610*/  LOP3.LUT P5, RZ, R18, 0x40000, RZ, 0xc0, !PT ;  /* 0x0004000012ff7812 */ /* 0x000fc600078ac0ff */
[----:B------:R-:W3:Y:S04]  /*8c620*/  LDL.LU.64 R12, [R1+0x220] ;  /* 0x00022000010c7983 */ /* 0x000ee80000300a00 */
[----:B------:R-:W3:Y:S01]  /*8c630*/  LDL.LU.64 R10, [R1+0x218] ;  /* 0x00021800010a7983 */ /* 0x000ee20000300a00 */
[----:B-1----:R-:W-:-:S05]  /*8c640*/  PRMT R0, R4, 0x7770, RZ ;  /* 0x0000777004007816 */ /* 0x002fca00000000ff */
[----:B------:R0:W-:Y:S01]  /*8c650*/  @P6 STG.E.U8 desc[UR46][R16.64], R0 ;  /* 0x0000000010006986 */ /* 0x0001e2000c10112e */
[C---:B------:R-:W-:Y:S01]  /*8c660*/  ISETP.LT.AND P6, PT, R19.reuse, UR4, !P2 ;  /* 0x0000000413007c0c */ /* 0x040fe2000d7c1270 */
[----:B------:R-:W-:Y:S01]  /*8c670*/  ULDC UR4, c[0x0][0x228] ;  /* 0x00008a0000047ab9 */ /* 0x000fe20000000800 */
[----:B0-----:R-:W-:Y:S01]  /*8c680*/  PRMT R0, R4, 0x7771, RZ ;  /* 0x0000777104007816 */ /* 0x001fe200000000ff */
[----:B------:R-:W3:Y:S10]  /*8c690*/  LDL.LU.64 R16, [R1+0x210] ;  /* 0x0002100001107983 */ /* 0x000ef40000300a00 */
[----:B--2---:R0:W-:Y:S01]  /*8c6a0*/  @P6 STG.E.U8 desc[UR46][R20.64], R0 ;  /* 0x0000000014006986 */ /* 0x0041e2000c10112e */
[----:B------:R-:W-:Y:S01]  /*8c6b0*/  ISETP.LT.AND P6, PT, R8, UR4, !P1 ;  /* 0x0000000408007c0c */ /* 0x000fe2000cfc1270 */
[----:B------:R-:W-:Y:S01]  /*8c6c0*/  ULDC UR4, c[0x0][0x228] ;  /* 0x00008a0000047ab9 */ /* 0x000fe20000000800 */
[C---:B0-----:R-:W-:Y:S01]  /*8c6d0*/  PRMT R0, R4.reuse, 0x7772, RZ ;  /* 0x0000777204007816 */ /* 0x041fe200000000ff */
[----:B------:R-:W2:Y:S10]  /*8c6e0*/  LDL.LU.64 R20, [R1+0x208] ;  /* 0x0002080001147983 */ /* 0x000eb40000300a00 */
[----:B------:R0:W-:Y:S01]  /*8c6f0*/  @P6 STG.E.U8 desc[UR46][R22.64], R0 ;  /* 0x0000000016006986 */ /* 0x0001e2000c10112e */
[----:B------:R-:W-:Y:S01]  /*8c700*/  ISETP.LT.AND P6, PT, R19, UR4, !P1 ;  /* 0x0000000413007c0c */ /* 0x000fe2000cfc1270 */
[----:B------:R-:W-:Y:S01]  /*8c710*/  ULDC UR4, c[0x0][0x228] ;  /* 0x00008a0000047ab9 */ /* 0x000fe20000000800 */
[----:B------:R-:W-:-:S02]  /*8c720*/  PRMT R4, R4, 0x7773, RZ ;  /* 0x0000777304047816 */ /* 0x000fc400000000ff */
[C---:B------:R-:W-:Y:S02]  /*8c730*/  PRMT R2, R5.reuse, 0x7771, RZ ;  /* 0x0000777105027816 */ /* 0x040fe400000000ff */
[----:B0-----:R-:W-:Y:S01]  /*8c740*/  PRMT R0, R5, 0x7770, RZ ;  /* 0x0000777005007816 */ /* 0x001fe200000000ff */
[----:B------:R-:W2:Y:S06]  /*8c750*/  LDL.LU.64 R22, [R1+0x200] ;  /* 0x0002000001167983 */ /* 0x000eac0000300a00 */
[----:B----4-:R0:W-:Y:S01]  /*8c760*/  @P6 STG.E.U8 desc[UR46][R26.64], R4 ;  /* 0x000000041a006986 */ /* 0x0101e2000c10112e */
[----:B------:R-:W-:Y:S01]  /*8c770*/  ISETP.LT.AND P6, PT, R8, UR4, !P5 ;  /* 0x0000000408007c0c */ /* 0x000fe2000efc1270 */
[----:B------:R-:W-:-:S02]  /*8c780*/  ULDC UR4, c[0x0][0x228] ;  /* 0x00008a0000047ab9 */ /* 0x000fc40000000800 */
[----:B------:R-:W-:Y:S01]  /*8c790*/  ISETP.LT.AND P5, PT, R19, UR4, !P5 ;  /* 0x0000000413007c0c */ /* 0x000fe2000efa1270 */
[----:B------:R-:W-:Y:S01]  /*8c7a0*/  ULDC UR4, c[0x0][0x228] ;  /* 0x00008a0000047ab9 */ /* 0x000fe20000000800 */
[----:B0-----:R-:W4:Y:S08]  /*8c7b0*/  LDL.LU.64 R26, [R1+0x1f8] ;  /* 0x0001f800011a7983 */ /* 0x001f300000300a00 */
[----:B---3--:R0:W-:Y:S04]  /*8c7c0*/  @P6 STG.E.U8 desc[UR46][R24.64], R0 ;  /* 0x0000000018006986 */ /* 0x0081e8000c10112e */
[----:B0-----:R-:W3:Y:S04]  /*8c7d0*/  LDL.LU.64 R24, [R1+0x1f0] ;  /* 0x0001f00001187983 */ /* 0x001ee80000300a00 */
[----:B------:R0:W-:Y:S04]  /*8c7e0*/  @P5 STG.E.U8 desc[UR46][R28.64], R2 ;  /* 0x000000021c005986 */ /* 0x0001e8000c10112e */
[----:B0-----:R-:W3:Y:S01]  /*8c7f0*/  LDL.LU.64 R28, [R1+0x1e8] ;  /* 0x0001e800011c7983 */ /* 0x001ee20000300a00 */
[----:B------:R-:W-:-:S02]  /*8c800*/  LOP3.LUT P4, RZ, R18, 0x20000, RZ, 0xc0, !PT ;  /* 0x0002000012ff7812 */ /* 0x000fc4000788c0ff */
[----:B------:R-:W-:Y:S02]  /*8c810*/  LOP3.LUT P3, RZ, R18, 0x10000, RZ, 0xc0, !PT ;  /* 0x0001000012ff7812 */ /* 0x000fe4000786c0ff */
[C---:B------:R-:W-:Y:S01]  /*8c820*/  ISETP.LT.AND P6, PT, R8.reuse, UR4, !P4 ;  /* 0x0000000408007c0c */ /* 0x040fe2000e7c1270 */
[----:B------:R-:W-:Y:S01]  /*8c830*/  ULDC UR4, c[0x0][0x228] ;  /* 0x00008a0000047ab9 */ /* 0x000fe20000000800 */
[----:B------:R-:W-:Y:S01]  /*8c840*/  ISETP.LT.AND P4, PT, R19, UR5, !P4 ;  /* 0x0000000513007c0c */ /* 0x000fe2000e781270 */
[----:B------:R-:W-:Y:S01]  /*8c850*/  ULDC UR5, c[0x0][0x228] ;  /* 0x00008a0000057ab9 */ /* 0x000fe20000000800 */
[----:B------:R-:W-:Y:S01]  /*8c860*/  ISETP.LT.AND P5, PT, R8, UR4, !P3 ;  /* 0x0000000408007c0c */ /* 0x000fe2000dfa1270 */
[----:B------:R-:W-:Y:S01]  /*8c870*/  ULDC UR4, c[0x0][0x228] ;  /* 0x00008a0000047ab9 */ /* 0x000fe20000000800 */
[----:B------:R-:W-:Y:S02]  /*8c880*/  PRMT R3, R5, 0x7772, RZ ;  /* 0x0000777205037816 */ /* 0x000fe400000000ff */
[----:B------:R-:W-:-:S02]  /*8c890*/  LOP3.LUT P2, RZ, R18, 0x4000, RZ, 0xc0, !PT ;  /* 0x0000400012ff7812 */ /* 0x000fc4000784c0ff */
[----:B------:R-:W-:Y:S02]  /*8c8a0*/  PRMT R5, R5, 0x7773, RZ ;  /* 0x0000777305057816 */ /* 0x000fe400000000ff */
[----:B------:R-:W-:Y:S01]  /*8c8b0*/  PRMT R0, R6, 0x7770, RZ ;  /* 0x0000777006007816 */ /* 0x000fe200000000ff */
[----:B------:R-:W-:Y:S01]  /*8c8c0*/  @P6 STG.E.U8 desc[UR46][R14.64], R3 ;  /* 0x000000030e006986 */ /* 0x000fe2000c10112e */
[----:B------:R-:W-:Y:S01]  /*8c8d0*/  ISETP.LT.AND P6, PT, R8, UR4, !P2 ;  /* 0x0000000408007c0c */ /* 0x000fe2000d7c1270 */
[----:B------:R-:W-:Y:S01]  /*8c8e0*/  ULDC UR4, c[0x0][0x228] ;  /* 0x00008a0000047ab9 */ /* 0x000fe20000000800 */
[C---:B------:R-:W-:Y:S01]  /*8c8f0*/  LOP3.LUT P1, RZ, R18.reuse, 0x2000, RZ, 0xc0, !PT ;  /* 0x0000200012ff7812 */ /* 0x040fe2000782c0ff */
[----:B------:R-:W-:Y:S01]  /*8c900*/  @P4 STG.E.U8 desc[UR46][R12.64], R5 ;  /* 0x000000050c004986 */ /* 0x000fe2000c10112e */
[----:B------:R-:W-:Y:S02]  /*8c910*/  LOP3.LUT P0, RZ, R18, 0x8000, RZ, 0xc0, !PT ;  /* 0x0000800012ff7812 */ /* 0x000fe4000780c0ff */
[C---:B------:R-:W-:Y:S01]  /*8c920*/  ISETP.LT.AND P3, PT, R19.reuse, UR4, !P3 ;  /* 0x0000000413007c0c */ /* 0x040fe2000df61270 */
[----:B------:R0:W-:Y:S01]  /*8c930*/  @P5 STG.E.U8 desc[UR46][R10.64], R0 ;  /* 0x000000000a005986 */ /* 0x0001e2000c10112e */
[----:B------:R-:W-:Y:S01]  /*8c940*/  ULDC UR4, c[0x0][0x228] ;  /* 0x00008a0000047ab9 */ /* 0x000fe20000000800 */
[----:B------:R-:W-:Y:S01]  /*8c950*/  ISETP.LT.AND P5, PT, R8, UR5, !P1 ;  /* 0x0000000508007c0c */ /* 0x000fe2000cfa1270 */
[----:B------:R-:W-:Y:S01]  /*8c960*/  ULDC UR5, c[0x0][0x228] ;  /* 0x00008a0000057ab9 */ /* 0x000fe20000000800 */
[----:B------:R-:W-:-:S02]  /*8c970*/  ISETP.LT.AND P2, PT, R19, UR4, !P2 ;  /* 0x0000000413007c0c */ /* 0x000fc4000d741270 */
[----:B------:R-:W-:Y:S01]  /*8c980*/  ISETP.LT.AND P4, PT, R8, UR6, !P0 ;  /* 0x0000000608007c0c */ /* 0x000fe2000c781270 */
[----:B------:R-:W-:Y:S01]  /*8c990*/  ULDC UR6, c[0x0][0x228] ;  /* 0x00008a0000067ab9 */ /* 0x000fe20000000800 */
[C---:B------:R-:W-:Y:S02]  /*8c9a0*/  ISETP.LT.AND P1, PT, R19.reuse, UR5, !P1 ;  /* 0x0000000513007c0c */ /* 0x040fe4000cf21270 */
[----:B------:R-:W-:Y:S02]  /*8c9b0*/  ISETP.LT.AND P0, PT, R19, UR6, !P0 ;  /* 0x0000000613007c0c */ /* 0x000fe4000c701270 */
[C---:B0-----:R-:W-:Y:S02]  /*8c9c0*/  PRMT R0, R6.reuse, 0x7771, RZ ;  /* 0x0000777106007816 */ /* 0x041fe400000000ff */
[C---:B------:R-:W-:Y:S02]  /*8c9d0*/  PRMT R2, R6.reuse, 0x7772, RZ ;  /* 0x0000777206027816 */ /* 0x040fe400000000ff */
[----:B------:R-:W-:-:S02]  /*8c9e0*/  PRMT R6, R6, 0x7773, RZ ;  /* 0x0000777306067816 */ /* 0x000fc400000000ff */
[C---:B------:R-:W-:Y:S01]  /*8c9f0*/  PRMT R3, R7.reuse, 0x7770, RZ ;  /* 0x0000777007037816 */ /* 0x040fe200000000ff */
[----:B------:R0:W-:Y:S01]  /*8ca00*/  @P3 STG.E.U8 desc[UR46][R16.64], R0 ;  /* 0x0000000010003986 */ /* 0x0001e2000c10112e */
[C---:B------:R-:W-:Y:S02]  /*8ca10*/  PRMT R4, R7.reuse, 0x7771, RZ ;  /* 0x0000777107047816 */ /* 0x040fe400000000ff */
[C---:B------:R-:W-:Y:S01]  /*8ca20*/  PRMT R5, R7.reuse, 0x7772, RZ ;  /* 0x0000777207057816 */ /* 0x040fe200000000ff */
[----:B--2---:R0:W-:Y:S01]  /*8ca30*/  @P6 STG.E.U8 desc[UR46][R20.64], R2 ;  /* 0x0000000214006986 */ /* 0x0041e2000c10112e */
[----:B------:R-:W-:-:S03]  /*8ca40*/  PRMT R7, R7, 0x7773, RZ ;  /* 0x0000777307077816 */ /* 0x000fc600000000ff */
[----:B------:R0:W-:Y:S04]  /*8ca50*/  @P2 STG.E.U8 desc[UR46][R22.64], R6 ;  /* 0x0000000616002986 */ /* 0x0001e8000c10112e */
[----:B----4-:R0:W-:Y:S04]  /*8ca60*/  @P5 STG.E.U8 desc[UR46][R26.64], R3 ;  /* 0x000000031a005986 */ /* 0x0101e8000c10112e */
[----:B---3--:R0:W-:Y:S04]  /*8ca70*/  @P1 STG.E.U8 desc[UR46][R24.64], R4 ;  /* 0x0000000418001986 */ /* 0x0081e8000c10112e */
[----:B------:R0:W-:Y:S01]  /*8ca80*/  @P4 STG.E.U8 desc[UR46][R28.64], R5 ;  /* 0x000000051c004986 */ /* 0x0001e2000c10112e */
[----:B------:R-:W-:Y:S05]  /*8ca90*/  @!P0 EXIT ;  /* 0x000000000000894d */ /* 0x000fea0003800000 */
[----:B0-----:R-:W2:Y:S04]  /*8caa0*/  LDL.LU.64 R28, [R1+0x1e0] ;  /* 0x0001e000011c7983 */ /* 0x001ea80000300a00 */
[----:B--2---:R-:W-:Y:S01]  /*8cab0*/  STG.E.U8 desc[UR46][R28.64], R7 ;  /* 0x000000071c007986 */ /* 0x004fe2000c10112e */
[----:B------:R-:W-:Y:S05]  /*8cac0*/  EXIT ;  /* 0x000000000000794d */ /* 0x000fea0003800000 */
.L_x_3:
[----:B------:R-:W-:-:S00]  /*8cad0*/  BRA `(.L_x_3) ;  /* 0xfffffffc00fc7947 */ /* 0x000fc0000383ffff */
[----:B------:R-:W-:-:S00]  /*8cae0*/  NOP ;  /* 0x0000000000007918 */ /* 0x000fc00000000000 */
        /* <DEDUP_REMOVED lines=9> */
.L_x_4:


//--------------------- .nv.shared.matmul_kernel  --------------------------
	.section	.nv.shared.matmul_kernel,"aw",@nobits
	.sectionflags	@""
	.align	16
	.zero		1024


//--------------------- .nv.shared.reserved.0     --------------------------
	.section	.nv.shared.reserved.0,"aw",@nobits
	.weak		__nv_reservedSMEM_offset_0_alias
	.size		__nv_reservedSMEM_offset_0_alias, 0, 0
	.other		__nv_reservedSMEM_offset_0_alias,@"STO_CUDA_RESERVED_SHARED STV_DEFAULT"
__nv_reservedSMEM_offset_0_alias:
	.zero		0


//--------------------- .nv.constant0.matmul_kernel --------------------------
	.section	.nv.constant0.matmul_kernel,"a",@progbits
	.sectionflags	@""
	.align	4
.nv.constant0.matmul_kernel:
	.zero		608


//--------------------- SYMBOLS --------------------------

	.type		.nv.reservedSmem.offset0,@object
	.size		.nv.reservedSmem.offset0,0x4
